def matmul_kernel(
    a_ptr,
    b_ptr,
    c_ptr,
    M,
    N,
    K,
    stride_am,
    stride_ak,
    stride_bk,
    stride_bn,
    stride_cm,
    stride_cn,
    BLOCK_M: tl.constexpr,
    BLOCK_N: tl.constexpr,
    BLOCK_K: tl.constexpr,
    GROUP_M: tl.constexpr,
):
    pid = tl.program_id(axis=0)
    num_pid_m = tl.cdiv(M, BLOCK_M)
    num_pid_n = tl.cdiv(N, BLOCK_N)
    num_pid_in_group = GROUP_M * num_pid_n
    group_id = pid // num_pid_in_group
    first_pid_m = group_id * GROUP_M
    group_size_m = min(num_pid_m - first_pid_m, GROUP_M)
    pid_m = first_pid_m + ((pid % num_pid_in_group) % group_size_m)
    pid_n = (pid % num_pid_in_group) // group_size_m

    offs_am = (pid_m * BLOCK_M + tl.arange(0, BLOCK_M)) % M
    offs_bn = (pid_n * BLOCK_N + tl.arange(0, BLOCK_N)) % N
    offs_k = tl.arange(0, BLOCK_K)
    a_ptrs = a_ptr + offs_am[:, None] * stride_am + offs_k[None, :] * stride_ak
    b_ptrs = b_ptr + offs_k[:, None] * stride_bk + offs_bn[None, :] * stride_bn

    acc = tl.zeros((BLOCK_M, BLOCK_N), dtype=tl.float32)
    for kk in range(0, tl.cdiv(K, BLOCK_K)):
        a = tl.load(a_ptrs, mask=offs_k[None, :] < K - kk * BLOCK_K, other=0.0)
        b = tl.load(b_ptrs, mask=offs_k[:, None] < K - kk * BLOCK_K, other=0.0)
        acc = tl.dot(a, b, acc)
        a_ptrs += BLOCK_K * stride_ak
        b_ptrs += BLOCK_K * stride_bk

    c = acc.to(c_ptr.dtype.element_ty)
    offs_cm = pid_m * BLOCK_M + tl.arange(0, BLOCK_M)
    offs_cn = pid_n * BLOCK_N + tl.arange(0, BLOCK_N)
    c_ptrs = c_ptr + offs_cm[:, None] * stride_cm + offs_cn[None, :] * stride_cn
    mask = (offs_cm[:, None] < M) & (offs_cn[None, :] < N)
    tl.store(c_ptrs, c, mask=mask)

# config = {"BLOCK_K": 128, "BLOCK_M": 64, "BLOCK_N": 256, "GROUP_M": 4, "arch": "sm_100", "dtype": "bf16", "num_ctas": 1, "num_stages": 3, "num_warps": 4}
# arch = sm_100


// ===== COMPILED SASS (sm_100a) =====

	.target	sm_100a

	.elftype	@"ET_EXEC"


//--------------------- .note.nv.tkinfo           --------------------------
	.section	.note.nv.tkinfo,"",@"SHT_NOTE"
	.sectionflags	@"SHF_NOTE_NV_TKINFO"
	.tkinfo
        /*0018*/ 	.word	0x00000081
        /*0030*/ 	.string	""
        /*0030*/ 	.string	"ptxas-blackwell"
        /*0030*/ 	.string	"Cuda compilation tools, release 12.9, V12.9.86"
        /*0030*/ 	.string	"Build cuda_12.9.r12.9/compiler.36037853_0"
        /*0030*/ 	.string	"-v  -suppress-debug-info  -lineinfo  -arch sm_100a "



//--------------------- .note.nv.cuver            --------------------------
	.section	.note.nv.cuver,"",@"SHT_NOTE"
	.sectionflags	@"SHF_NOTE_NV_CUVER"
        /*0018*/ 	.short	0x0001
        /*001a*/ 	.short	0x0064
        /*001c*/ 	.short	0x0001
        /*001e*/ 	.short	0x0000
        /*0020*/ 	.short	0x0001
        /*0022*/ 	.short	0x0000


//--------------------- .nv.info                  --------------------------
	.section	.nv.info,"",@"SHT_CUDA_INFO"
	.align	4


	//----- nvinfo : EIATTR_REGCOUNT
	.align		4
        /*0000*/ 	.byte	0x04, 0x2f
        /*0002*/ 	.short	(.L_4 - .L_3)
	.align		4
.L_3:
        /*0004*/ 	.word	index@(matmul_kernel)
        /*0008*/ 	.word	0x000000a8


	//----- nvinfo : EIATTR_FRAME_SIZE
	.align		4
.L_4:
        /*000c*/ 	.byte	0x04, 0x11
        /*000e*/ 	.short	(.L_6 - .L_5)
	.align		4
.L_5:
        /*0010*/ 	.word	index@($__internal_2_$__cuda_sm10x_tcgen05_guardrail_trap_unallocated_columns_being_dealloced)
        /*0014*/ 	.word	0x00000e58


	//----- nvinfo : EIATTR_FRAME_SIZE
	.align		4
.L_6:
        /*0018*/ 	.byte	0x04, 0x11
        /*001a*/ 	.short	(.L_8 - .L_7)
	.align		4
.L_7:
        /*001c*/ 	.word	index@($__internal_1_$__cuda_sm10x_tcgen05_guardrail_trap_phase_invalid_during_alloc)
        /*0020*/ 	.word	0x00000e58


	//----- nvinfo : EIATTR_FRAME_SIZE
	.align		4
.L_8:
        /*0024*/ 	.byte	0x04, 0x11
        /*0026*/ 	.short	(.L_10 - .L_9)
	.align		4
.L_9:
        /*0028*/ 	.word	index@($__internal_0_$__cuda_sm10x_tcgen05_guardrail_trap_col_being_dealloced_not_returned_by_alloc)
        /*002c*/ 	.word	0x00000e58


	//----- nvinfo : EIATTR_FRAME_SIZE
	.align		4
.L_10:
        /*0030*/ 	.byte	0x04, 0x11
        /*0032*/ 	.short	(.L_12 - .L_11)
	.align		4
.L_11:
        /*0034*/ 	.word	index@(matmul_kernel)
        /*0038*/ 	.word	0x00000e58


	//----- nvinfo : EIATTR_MIN_STACK_SIZE
	.align		4
.L_12:
        /*003c*/ 	.byte	0x04, 0x12
        /*003e*/ 	.short	(.L_14 - .L_13)
	.align		4
.L_13:
        /*0040*/ 	.word	index@(matmul_kernel)
        /*0044*/ 	.word	0x00000e58
.L_14:


//--------------------- .nv.info.matmul_kernel    --------------------------
	.section	.nv.info.matmul_kernel,"",@"SHT_CUDA_INFO"
	.sectionflags	@""
	.align	4


	//----- nvinfo : EIATTR_CUDA_API_VERSION
	.align		4
        /*0000*/ 	.byte	0x04, 0x37
        /*0002*/ 	.short	(.L_16 - .L_15)
.L_15:
        /*0004*/ 	.word	0x00000081


	//----- nvinfo : EIATTR_KPARAM_INFO
	.align		4
.L_16:
        /*0008*/ 	.byte	0x04, 0x17
        /*000a*/ 	.short	(.L_18 - .L_17)
.L_17:
        /*000c*/ 	.word	0x00000000
        /*0010*/ 	.short	0x000d
        /*0012*/ 	.short	0x0048
        /*0014*/ 	.byte	0x00, 0xf4, 0x21, 0x00


	//----- nvinfo : EIATTR_KPARAM_INFO
	.align		4
.L_18:
        /*0018*/ 	.byte	0x04, 0x17
        /*001a*/ 	.short	(.L_20 - .L_19)
.L_19:
        /*001c*/ 	.word	0x00000000
        /*0020*/ 	.short	0x000c
        /*0022*/ 	.short	0x0040
        /*0024*/ 	.byte	0x00, 0xf4, 0x21, 0x00


	//----- nvinfo : EIATTR_KPARAM_INFO
	.align		4
.L_20:
        /*0028*/ 	.byte	0x04, 0x17
        /*002a*/ 	.short	(.L_22 - .L_21)
.L_21:
        /*002c*/ 	.word	0x00000000
        /*0030*/ 	.short	0x000b
        /*0032*/ 	.short	0x0038
        /*0034*/ 	.byte	0x00, 0xf0, 0x11, 0x00


	//----- nvinfo : EIATTR_KPARAM_INFO
	.align		4
.L_22:
        /*0038*/ 	.byte	0x04, 0x17
        /*003a*/ 	.short	(.L_24 - .L_23)
.L_23:
        /*003c*/ 	.word	0x00000000
        /*0040*/ 	.short	0x000a
        /*0042*/ 	.short	0x0034
        /*0044*/ 	.byte	0x00, 0xf0, 0x11, 0x00


	//----- nvinfo : EIATTR_KPARAM_INFO
	.align		4
.L_24:
        /*0048*/ 	.byte	0x04, 0x17
        /*004a*/ 	.short	(.L_26 - .L_25)
.L_25:
        /*004c*/ 	.word	0x00000000
        /*0050*/ 	.short	0x0009
        /*0052*/ 	.short	0x0030
        /*0054*/ 	.byte	0x00, 0xf0, 0x11, 0x00


	//----- nvinfo : EIATTR_KPARAM_INFO
	.align		4
.L_26:
        /*0058*/ 	.byte	0x04, 0x17
        /*005a*/ 	.short	(.L_28 - .L_27)
.L_27:
        /*005c*/ 	.word	0x00000000
        /*0060*/ 	.short	0x0008
        /*0062*/ 	.short	0x002c
        /*0064*/ 	.byte	0x00, 0xf0, 0x11, 0x00


	//----- nvinfo : EIATTR_KPARAM_INFO
	.align		4
.L_28:
        /*0068*/ 	.byte	0x04, 0x17
        /*006a*/ 	.short	(.L_30 - .L_29)
.L_29:
        /*006c*/ 	.word	0x00000000
        /*0070*/ 	.short	0x0007
        /*0072*/ 	.short	0x0028
        /*0074*/ 	.byte	0x00, 0xf0, 0x11, 0x00


	//----- nvinfo : EIATTR_KPARAM_INFO
	.align		4
.L_30:
        /*0078*/ 	.byte	0x04, 0x17
        /*007a*/ 	.short	(.L_32 - .L_31)
.L_31:
        /*007c*/ 	.word	0x00000000
        /*0080*/ 	.short	0x0006
        /*0082*/ 	.short	0x0024
        /*0084*/ 	.byte	0x00, 0xf0, 0x11, 0x00


	//----- nvinfo : EIATTR_KPARAM_INFO
	.align		4
.L_32:
        /*0088*/ 	.byte	0x04, 0x17
        /*008a*/ 	.short	(.L_34 - .L_33)
.L_33:
        /*008c*/ 	.word	0x00000000
        /*0090*/ 	.short	0x0005
        /*0092*/ 	.short	0x0020
        /*0094*/ 	.byte	0x00, 0xf0, 0x11, 0x00


	//----- nvinfo : EIATTR_KPARAM_INFO
	.align		4
.L_34:
        /*0098*/ 	.byte	0x04, 0x17
        /*009a*/ 	.short	(.L_36 - .L_35)
.L_35:
        /*009c*/ 	.word	0x00000000
        /*00a0*/ 	.short	0x0004
        /*00a2*/ 	.short	0x001c
        /*00a4*/ 	.byte	0x00, 0xf0, 0x11, 0x00


	//----- nvinfo : EIATTR_KPARAM_INFO
	.align		4
.L_36:
        /*00a8*/ 	.byte	0x04, 0x17
        /*00aa*/ 	.short	(.L_38 - .L_37)
.L_37:
        /*00ac*/ 	.word	0x00000000
        /*00b0*/ 	.short	0x0003
        /*00b2*/ 	.short	0x0018
        /*00b4*/ 	.byte	0x00, 0xf0, 0x11, 0x00


	//----- nvinfo : EIATTR_KPARAM_INFO
	.align		4
.L_38:
        /*00b8*/ 	.byte	0x04, 0x17
        /*00ba*/ 	.short	(.L_40 - .L_39)
.L_39:
        /*00bc*/ 	.word	0x00000000
        /*00c0*/ 	.short	0x0002
        /*00c2*/ 	.short	0x0010
        /*00c4*/ 	.byte	0x00, 0xf4, 0x21, 0x00


	//----- nvinfo : EIATTR_KPARAM_INFO
	.align		4
.L_40:
        /*00c8*/ 	.byte	0x04, 0x17
        /*00ca*/ 	.short	(.L_42 - .L_41)
.L_41:
        /*00cc*/ 	.word	0x00000000
        /*00d0*/ 	.short	0x0001
        /*00d2*/ 	.short	0x0008
        /*00d4*/ 	.byte	0x00, 0xf4, 0x21, 0x00


	//----- nvinfo : EIATTR_KPARAM_INFO
	.align		4
.L_42:
        /*00d8*/ 	.byte	0x04, 0x17
        /*00da*/ 	.short	(.L_44 - .L_43)
.L_43:
        /*00dc*/ 	.word	0x00000000
        /*00e0*/ 	.short	0x0000
        /*00e2*/ 	.short	0x0000
        /*00e4*/ 	.byte	0x00, 0xf4, 0x21, 0x00


	//----- nvinfo : EIATTR_AT_ENTRY_FRAGMENTS
	.align		4
.L_44:
        /*00e8*/ 	.byte	0x04, 0x4f
        /*00ea*/ 	.short	(.L_46 - .L_45)


	//   ....[0]....
.L_45:
        /*00ec*/ 	.word	0x00000004


	//----- nvinfo : EIATTR_RESERVED_SMEM_USED
	.align		4
.L_46:
        /*00f0*/ 	.byte	0x01, 0x41
	.zero		2


	//----- nvinfo : EIATTR_SPARSE_MMA_MASK
	.align		4
        /*00f4*/ 	.byte	0x03, 0x50
        /*00f6*/ 	.short	0x0000


	//----- nvinfo : EIATTR_TCGEN05_1CTA_USED
	.align		4
        /*00f8*/ 	.byte	0x01, 0x51
	.zero		2


	//----- nvinfo : EIATTR_MAXREG_COUNT
	.align		4
        /*00fc*/ 	.byte	0x03, 0x1b
        /*00fe*/ 	.short	0x00ff


	//----- nvinfo : EIATTR_NUM_BARRIERS
	.align		4
        /*0100*/ 	.byte	0x02, 0x4c
        /*0102*/ 	.byte	0x01
	.zero		1


	//----- nvinfo : EIATTR_ANNOTATIONS
	.align		4
        /*0104*/ 	.byte	0x04, 0x55
        /*0106*/ 	.short	(.L_48 - .L_47)


	//   ....[0]....
.L_47:
        /*0108*/ 	.word	0x00000001
        /*010c*/ 	.byte	0xb0, 0x09, 0x00, 0x00, 0x01, 0x00, 0x00, 0x00, 0x20, 0x0e, 0x00, 0x00, 0x01, 0x00, 0x00, 0x00
        /* <DEDUP_REMOVED lines=1869> */
        /*75ec*/ 	.byte	0x70, 0x44, 0x03, 0x00


	//----- nvinfo : EIATTR_INT_WARP_WIDE_INSTR_OFFSETS
	.align		4
.L_48:
        /*75f0*/ 	.byte	0x04, 0x31
        /*75f2*/ 	.short	(.L_50 - .L_49)


	//   ....[0]....
.L_49:
        /*75f4*/ 	.word	0x0000d170


	//   ....[1]....
        /*75f8*/ 	.word	0x0000d1a0


	//   ....[2]....
        /*75fc*/ 	.word	0x00019220


	//   ....[3]....
        /*7600*/ 	.word	0x00036760


	//   ....[4]....
        /*7604*/ 	.word	0x000367b0


	//----- nvinfo : EIATTR_COOP_GROUP_MASK_REGIDS
	.align		4
.L_50:
        /*7608*/ 	.byte	0x04, 0x29
        /*760a*/ 	.short	(.L_52 - .L_51)


	//   ....[0]....
.L_51:
        /*760c*/ 	.word	0xffffffff


	//   ....[1]....
        /*7610*/ 	.word	0xffffffff


	//   ....[2]....
        /*7614*/ 	.word	0xffffffff


	//   ....[3]....
        /*7618*/ 	.word	0xffffffff


	//----- nvinfo : EIATTR_COOP_GROUP_INSTR_OFFSETS
	.align		4
.L_52:
        /*761c*/ 	.byte	0x04, 0x28
        /*761e*/ 	.short	(.L_54 - .L_53)


	//   ....[0]....
.L_53:
        /*7620*/ 	.word	0x00000070


	//   ....[1]....
        /*7624*/ 	.word	0x00000330


	//   ....[2]....
        /*7628*/ 	.word	0x000365f0


	//   ....[3]....
        /*762c*/ 	.word	0x00036860


	//----- nvinfo : EIATTR_VRC_CTA_INIT_COUNT
	.align		4
.L_54:
        /*7630*/ 	.byte	0x02, 0x4a
        /*7632*/ 	.byte	0x80
	.zero		1


	//----- nvinfo : EIATTR_MBARRIER_INSTR_OFFSETS
	.align		4
        /*7634*/ 	.byte	0x04, 0x39
        /*7636*/ 	.short	(.L_56 - .L_55)


	//   ....[0]....
.L_55:
        /*7638*/ 	.word	0x0000d3b0
        /*763c*/ 	.word	0x000000ff
        /*7640*/ 	.word	0x00000000
        /*7644*/ 	.short	0x0100
        /*7646*/ 	.byte	0x08
	.zero		1


	//   ....[1]....
        /*7648*/ 	.word	0x00019250
        /*764c*/ 	.word	0x000000ff
        /*7650*/ 	.word	0x00028008
        /*7654*/ 	.short	0x0100
        /*7656*/ 	.byte	0x0a
	.zero		1


	//   ....[2]....
        /*7658*/ 	.word	0x00027900
        /*765c*/ 	.word	0x000000ff
        /*7660*/ 	.word	0x00000000
        /*7664*/ 	.short	0x010a
        /*7666*/ 	.byte	0x08
	.zero		1


	//   ....[3]....
        /*7668*/ 	.word	0x00032340
        /*766c*/ 	.word	0x000000ff
        /*7670*/ 	.word	0x00000000
        /*7674*/ 	.short	0x010a
        /*7676*/ 	.byte	0x08
	.zero		1


	//   ....[4]....
        /*7678*/ 	.word	0x00032470
        /*767c*/ 	.word	0x000000ff
        /*7680*/ 	.word	0x00028000
        /*7684*/ 	.short	0x0108
        /*7686*/ 	.byte	0x0a
	.zero		1


	//   ....[5]....
        /*7688*/ 	.word	0x00032560
        /*768c*/ 	.word	0x000000ff
        /*7690*/ 	.word	0x00028008
        /*7694*/ 	.short	0x0108
        /*7696*/ 	.byte	0x0a
	.zero		1


	//   ....[6]....
        /*7698*/ 	.word	0x00036880
        /*769c*/ 	.word	0x000000ff
        /*76a0*/ 	.word	0x00000000
        /*76a4*/ 	.short	0x010a
        /*76a6*/ 	.byte	0x08
	.zero		1


	//   ....[7]....
        /*76a8*/ 	.word	0x000368b0
        /*76ac*/ 	.word	0x000000ff
        /*76b0*/ 	.word	0x00000000
        /*76b4*/ 	.short	0x010a
        /*76b6*/ 	.byte	0x08
	.zero		1


	//----- nvinfo : EIATTR_NUM_MBARRIERS
	.align		4
.L_56:
        /*76b8*/ 	.byte	0x03, 0x38
        /*76ba*/ 	.short	0x0002


	//----- nvinfo : EIATTR_EXIT_INSTR_OFFSETS
	.align		4
        /*76bc*/ 	.byte	0x04, 0x1c
        /*76be*/ 	.short	(.L_58 - .L_57)


	//   ....[0]....
.L_57:
        /*76c0*/ 	.word	0x00036870


	//----- nvinfo : EIATTR_REQNTID
	.align		4
.L_58:
        /*76c4*/ 	.byte	0x04, 0x10
        /*76c6*/ 	.short	(.L_60 - .L_59)
.L_59:
        /*76c8*/ 	.word	0x00000080
        /*76cc*/ 	.word	0x00000001
        /*76d0*/ 	.word	0x00000001


	//----- nvinfo : EIATTR_CRS_STACK_SIZE
	.align		4
.L_60:
        /*76d4*/ 	.byte	0x04, 0x1e
        /*76d6*/ 	.short	(.L_62 - .L_61)
.L_61:
        /*76d8*/ 	.word	0x00000000


	//----- nvinfo : EIATTR_CBANK_PARAM_SIZE
	.align		4
.L_62:
        /*76dc*/ 	.byte	0x03, 0x19
        /*76de*/ 	.short	0x0050


	//----- nvinfo : EIATTR_PARAM_CBANK
	.align		4
        /*76e0*/ 	.byte	0x04, 0x0a
        /*76e2*/ 	.short	(.L_64 - .L_63)
	.align		4
.L_63:
        /*76e4*/ 	.word	index@(.nv.constant0.matmul_kernel)
        /*76e8*/ 	.short	0x0380
        /*76ea*/ 	.short	0x0050


	//----- nvinfo : EIATTR_SW_WAR
	.align		4
.L_64:
        /*76ec*/ 	.byte	0x04, 0x36
        /*76ee*/ 	.short	(.L_66 - .L_65)
.L_65:
        /*76f0*/ 	.word	0x00000008
.L_66:


//--------------------- .nv.compat                --------------------------
	.section	.nv.compat,"",@"SHT_CUDA_COMPAT_INFO"
	.align	4
        /*0000*/ 	.byte	0x02, 0x02, 0x02, 0x00, 0x02, 0x05, 0x05, 0x00, 0x02, 0x03, 0x00, 0x00, 0x02, 0x06, 0x01, 0x00


//--------------------- .nv.callgraph             --------------------------
	.section	.nv.callgraph,"",@"SHT_CUDA_CALLGRAPH"
	.align	4
	.sectionentsize	8
	.align		4
        /*0000*/ 	.word	0x00000000
	.align		4
        /*0004*/ 	.word	0xffffffff
	.align		4
        /*0008*/ 	.word	0x00000000
	.align		4
        /*000c*/ 	.word	0xfffffffe
	.align		4
        /*0010*/ 	.word	0x00000000
	.align		4
        /*0014*/ 	.word	0xfffffffd
	.align		4
        /*0018*/ 	.word	0x00000000
	.align		4
        /*001c*/ 	.word	0xfffffffc


//--------------------- .text.matmul_kernel       --------------------------
	.section	.text.matmul_kernel,"ax",@progbits
	.align	128
        .global         matmul_kernel
        .type           matmul_kernel,@function
        .size           matmul_kernel,(.L_x_20 - matmul_kernel)
        .other          matmul_kernel,@"STO_CUDA_ENTRY STV_DEFAULT"
matmul_kernel:
.text.matmul_kernel:
[----:B------:R-:W0:Y:S01]  /*0000*/  LDC R1, c[0x0][0x37c] ;  /* 0x0000df00ff017b82 */ /* 0x000e220000000800 */
[----:B------:R-:W1:Y:S01]  /*0010*/  S2R R0, SR_TID.X ;  /* 0x0000000000007919 */ /* 0x000e620000002100 */
[----:B0-----:R-:W-:Y:S01]  /*0020*/  VIADD R1, R1, 0xfffff1a8 ;  /* 0xfffff1a801017836 */ /* 0x001fe20000000000 */
[----:B-1----:R-:W-:-:S13]  /*0030*/  ISETP.GE.U32.AND P0, PT, R0, 0x20, PT ;  /* 0x000000200000780c */ /* 0x002fda0003f06070 */
[----:B------:R-:W-:Y:S02]  /*0040*/  VOTEU.ANY UP0, P0 ;  /* 0x0000000000ff7886 */ /* 0x000fe40000000100 */
[----:B------:R-:W-:Y:S05]  /*0050*/  BRA.U UP0, `(.L_x_0) ;  /* 0x0000000100b87547 */ /* 0x000fea000b800000 */
[----:B------:R-:W0:Y:S01]  /*0060*/  S2UR UR6, SR_CgaCtaId ;  /* 0x00000000000679c3 */ /* 0x000e220000008800 */
[----:B------:R-:W-:Y:S01]  /*0070*/  NOP ;  /* 0x0000000000007918 */ /* 0x000fe20000000000 */
[----:B------:R-:W-:Y:S02]  /*0080*/  UMOV UR4, 0x40 ;  /* 0x0000004000047882 */ /* 0x000fe40000000000 */
[----:B0-----:R-:W-:-:S09]  /*0090*/  ULEA UR4, UR6, UR4, 0x18 ;  /* 0x0000000406047291 */ /* 0x001fd2000f8ec0ff */
[----:B------:R-:W0:Y:S01]  /*00a0*/  LDS.U8 R0, [UR4] ;  /* 0x00000004ff007984 */ /* 0x000e220008000000 */
[----:B------:R-:W-:Y:S02]  /*00b0*/  UMOV UR4, 0x400 ;  /* 0x0000040000047882 */ /* 0x000fe40000000000 */
[----:B------:R-:W-:Y:S01]  /*00c0*/  ULEA UR4, UR6, UR4, 0x18 ;  /* 0x0000000406047291 */ /* 0x000fe2000f8ec0ff */
[----:B0-----:R-:W-:-:S13]  /*00d0*/  ISETP.NE.AND P0, PT, R0, RZ, PT ;  /* 0x000000ff0000720c */ /* 0x001fda0003f05270 */
[----:B------:R-:W-:Y:S05]  /*00e0*/  @P0 BRA `(.L_x_1) ;  /* 0x00000000007c0947 */ /* 0x000fea0003800000 */
[----:B------:R-:W-:-:S13]  /*00f0*/  ELECT P0, URZ, PT ;  /* 0x0000000000ff782f */ /* 0x000fda0003800000 */
[----:B------:R-:W-:Y:S05]  /*0100*/  @!P0 BRA `(.L_x_2) ;  /* 0x0000000000848947 */ /* 0x000fea0003800000 */
[----:B------:R-:W-:Y:S01]  /*0110*/  UMOV UR5, 0x8 ;  /* 0x0000000800057882 */ /* 0x000fe20000000000 */
[----:B------:R-:W-:Y:S02]  /*0120*/  IMAD.MOV.U32 R4, RZ, RZ, 0x1 ;  /* 0x00000001ff047424 */ /* 0x000fe400078e00ff */
[----:B------:R-:W-:Y:S02]  /*0130*/  IMAD.MOV.U32 R5, RZ, RZ, 0xff ;  /* 0x000000ffff057424 */ /* 0x000fe400078e00ff */
[----:B------:R-:W-:Y:S04]  /*0140*/  DEPBAR.LE SB0, 0x36 ;  /* 0x00008d800000791a */ /* 0x000fe80000000000 */
[----:B------:R-:W0:Y:S02]  /*0150*/  UTCATOMSWS.FIND_AND_SET.ALIGN UP1, UR5, UR5 ;  /* 0x00000005000575e3 */ /* 0x000e240008020800 */
[----:B0-----:R-:W-:-:S04]  /*0160*/  PLOP3.LUT P0, PT, PT, PT, UP1, 0x80, 0x8 ;  /* 0x000000000008781c */ /* 0x001fc80003f0f018 */
[----:B------:R-:W-:-:S04]  /*0170*/  SEL R0, RZ, 0xffffffff, !P0 ;  /* 0xffffffffff007807 */ /* 0x000fc80004000000 */
[----:B------:R-:W-:Y:S01]  /*0180*/  ISETP.NE.AND P0, PT, R0, RZ, PT ;  /* 0x000000ff0000720c */ /* 0x000fe20003f05270 */
[----:B------:R-:W-:-:S12]  /*0190*/  IMAD.U32 R0, RZ, RZ, UR5 ;  /* 0x00000005ff007e24 */ /* 0x000fd8000f8e00ff */
[----:B------:R-:W-:Y:S05]  /*01a0*/  @P0 BRA `(.L_x_3) ;  /* 0x0000000000240947 */ /* 0x000fea0003800000 */
.L_x_4:
[----:B------:R-:W-:Y:S05]  /*01b0*/  NANOSLEEP 0x64 ;  /* 0x000000640000795d */ /* 0x000fea0003800000 */
[----:B------:R-:W-:-:S05]  /*01c0*/  UMOV UR5, 0x8 ;  /* 0x0000000800057882 */ /* 0x000fca0000000000 */
[----:B------:R-:W-:Y:S04]  /*01d0*/  DEPBAR.LE SB0, 0x36 ;  /* 0x00008d800000791a */ /* 0x000fe80000000000 */
[----:B------:R-:W0:Y:S02]  /*01e0*/  UTCATOMSWS.FIND_AND_SET.ALIGN UP1, UR5, UR5 ;  /* 0x00000005000575e3 */ /* 0x000e240008020800 */
[----:B0-----:R-:W-:-:S04]  /*01f0*/  PLOP3.LUT P0, PT, PT, PT, UP1, 0x80, 0x8 ;  /* 0x000000000008781c */ /* 0x001fc80003f0f018 */
[----:B------:R-:W-:-:S04]  /*0200*/  SEL R0, RZ, 0xffffffff, !P0 ;  /* 0xffffffffff007807 */ /* 0x000fc80004000000 */
[----:B------:R-:W-:Y:S01]  /*0210*/  ISETP.NE.AND P0, PT, R0, RZ, PT ;  /* 0x000000ff0000720c */ /* 0x000fe20003f05270 */
[----:B------:R-:W-:-:S12]  /*0220*/  IMAD.U32 R0, RZ, RZ, UR5 ;  /* 0x00000005ff007e24 */ /* 0x000fd8000f8e00ff */
[----:B------:R-:W-:Y:S05]  /*0230*/  @!P0 BRA `(.L_x_4) ;  /* 0xfffffffc00dc8947 */ /* 0x000fea000383ffff */
.L_x_3:
[C---:B------:R-:W-:Y:S01]  /*0240*/  VIADD R3, R0.reuse, 0x10 ;  /* 0x0000001000037836 */ /* 0x040fe20000000000 */
[----:B------:R-:W-:Y:S01]  /*0250*/  UMOV UR5, 0x50 ;  /* 0x0000005000057882 */ /* 0x000fe20000000000 */
[----:B------:R-:W-:Y:S01]  /*0260*/  SHF.L.U32 R2, R5, R0, RZ ;  /* 0x0000000005027219 */ /* 0x000fe200000006ff */
[----:B------:R-:W-:Y:S01]  /*0270*/  ULEA UR5, UR6, UR5, 0x18 ;  /* 0x0000000506057291 */ /* 0x000fe2000f8ec0ff */
[----:B------:R-:W-:Y:S01]  /*0280*/  IMAD.SHL.U32 R0, R0, 0x20, RZ ;  /* 0x0000002000007824 */ /* 0x000fe200078e00ff */
[----:B------:R-:W-:-:S04]  /*0290*/  SHF.L.U32 R3, R4, R3, RZ ;  /* 0x0000000304037219 */ /* 0x000fc800000006ff */
[----:B------:R-:W-:-:S05]  /*02a0*/  LOP3.LUT R2, R3, R2, RZ, 0xfc, !PT ;  /* 0x0000000203027212 */ /* 0x000fca00078efcff */
[----:B------:R0:W-:Y:S04]  /*02b0*/  ATOMS.OR RZ, [UR5], R2 ;  /* 0x00000002ffff798c */ /* 0x0001e8000b000005 */
[----:B------:R0:W-:Y:S01]  /*02c0*/  STS [UR4], R0 ;  /* 0x00000000ff007988 */ /* 0x0001e20008000804 */
[----:B------:R-:W-:Y:S05]  /*02d0*/  BRA `(.L_x_2) ;  /* 0x0000000000107947 */ /* 0x000fea0003800000 */
.L_x_1:
[----:B------:R-:W-:Y:S01]  /*02e0*/  IMAD.MOV.U32 R0, RZ, RZ, -0x1 ;  /* 0xffffffffff007424 */ /* 0x000fe200078e00ff */
[----:B------:R-:W-:-:S04]  /*02f0*/  MOV R2, 0x320 ;  /* 0x0000032000027802 */ /* 0x000fc80000000f00 */
[----:B------:R0:W-:Y:S03]  /*0300*/  STS [UR4], R0 ;  /* 0x00000000ff007988 */ /* 0x0001e60008000804 */
[----:B0-----:R-:W-:Y:S05]  /*0310*/  CALL.REL.NOINC `($__internal_1_$__cuda_sm10x_tcgen05_guardrail_trap_phase_invalid_during_alloc) ;  /* 0x00000364007c7944 */ /* 0x001fea0003c00000 */
.L_x_2:
[----:B------:R-:W-:Y:S05]  /*0320*/  WARPSYNC.ALL ;  /* 0x0000000000007948 */ /* 0x000fea0003800000 */
[----:B------:R-:W-:Y:S01]  /*0330*/  NOP ;  /* 0x0000000000007918 */ /* 0x000fe20000000000 */
.L_x_0:
[----:B------:R-:W1:Y:S01]  /*0340*/  LDC.64 R14, c[0x0][0x398] ;  /* 0x0000e600ff0e7b82 */ /* 0x000e620000000a00 */
[----:B------:R-:W2:Y:S01]  /*0350*/  S2R R5, SR_CTAID.X ;  /* 0x0000000000057919 */ /* 0x000ea20000002500 */
[----:B------:R-:W-:Y:S01]  /*0360*/  UMOV UR10, 0x400 ;  /* 0x00000400000a7882 */ /* 0x000fe20000000000 */
[----:B------:R-:W3:Y:S01]  /*0370*/  LDCU UR5, c[0x0][0x3a4] ;  /* 0x00007480ff0577ac */ /* 0x000ee20008000800 */
[----:B------:R-:W4:Y:S01]  /*0380*/  S2R R47, SR_TID.X ;  /* 0x00000000002f7919 */ /* 0x000f220000002100 */
[----:B------:R-:W5:Y:S03]  /*0390*/  LDCU.128 UR12, c[0x0][0x380] ;  /* 0x00007000ff0c77ac */ /* 0x000f660008000c00 */
[----:B------:R-:W0:Y:S01]  /*03a0*/  S2UR UR4, SR_CgaCtaId ;  /* 0x00000000000479c3 */ /* 0x000e220000008800 */
[----:B------:R-:W0:Y:S01]  /*03b0*/  LDCU.64 UR24, c[0x0][0x358] ;  /* 0x00006b00ff1877ac */ /* 0x000e220008000a00 */
[----:B------:R-:W-:Y:S01]  /*03c0*/  UMOV UR6, 0x1 ;  /* 0x0000000100067882 */ /* 0x000fe20000000000 */
[----:B01----:R-:W-:-:S05]  /*03d0*/  VIADD R0, R15, 0xff ;  /* 0x000000ff0f007836 */ /* 0x003fca0000000000 */
[----:B------:R-:W-:Y:S01]  /*03e0*/  SHF.R.S32.HI R3, RZ, 0x1f, R0 ;  /* 0x0000001fff037819 */ /* 0x000fe20000011400 */
[----:B------:R-:W-:-:S03]  /*03f0*/  ULEA UR10, UR4, UR10, 0x18 ;  /* 0x0000000a040a7291 */ /* 0x000fc6000f8ec0ff */
[----:B------:R-:W-:Y:S02]  /*0400*/  LEA.HI R3, R3, R0, RZ, 0x8 ;  /* 0x0000000003037211 */ /* 0x000fe400078f40ff */
[----:B--2---:R-:W-:Y:S02]  /*0410*/  IABS R8, R5 ;  /* 0x0000000500087213 */ /* 0x004fe40000000000 */
[----:B------:R-:W-:Y:S02]  /*0420*/  SHF.R.S32.HI R3, RZ, 0x8, R3 ;  /* 0x00000008ff037819 */ /* 0x000fe40000011403 */
[----:B----4-:R-:W-:-:S03]  /*0430*/  LOP3.LUT R12, R47, 0x3f, RZ, 0xc0, !PT ;  /* 0x0000003f2f0c7812 */ /* 0x010fc600078ec0ff */
[----:B------:R-:W-:-:S05]  /*0440*/  IMAD.SHL.U32 R4, R3, 0x4, RZ ;  /* 0x0000000403047824 */ /* 0x000fca00078e00ff */
[-C--:B------:R-:W-:Y:S02]  /*0450*/  IABS R7, R4.reuse ;  /* 0x0000000400077213 */ /* 0x080fe40000000000 */
[----:B------:R-:W-:Y:S02]  /*0460*/  IABS R10, R4 ;  /* 0x00000004000a7213 */ /* 0x000fe40000000000 */
[----:B------:R-:W0:Y:S08]  /*0470*/  I2F.RP R0, R7 ;  /* 0x0000000700007306 */ /* 0x000e300000209400 */
[----:B0-----:R-:W0:Y:S02]  /*0480*/  MUFU.RCP R0, R0 ;  /* 0x0000000000007308 */ /* 0x001e240000001000 */
[----:B0-----:R-:W-:-:S02]  /*0490*/  VIADD R2, R0, 0xffffffe ;  /* 0x0ffffffe00027836 */ /* 0x001fc40000000000 */
[----:B------:R-:W-:-:S04]  /*04a0*/  IMAD.MOV R0, RZ, RZ, -R10 ;  /* 0x000000ffff007224 */ /* 0x000fc800078e0a0a */
[----:B------:R0:W1:Y:S02]  /*04b0*/  F2I.FTZ.U32.TRUNC.NTZ R3, R2 ;  /* 0x0000000200037305 */ /* 0x000064000021f000 */
[----:B0-----:R-:W-:Y:S02]  /*04c0*/  IMAD.MOV.U32 R2, RZ, RZ, RZ ;  /* 0x000000ffff027224 */ /* 0x001fe400078e00ff */
[----:B-1----:R-:W-:-:S04]  /*04d0*/  IMAD.MOV R6, RZ, RZ, -R3 ;  /* 0x000000ffff067224 */ /* 0x002fc800078e0a03 */
[----:B------:R-:W-:Y:S02]  /*04e0*/  IMAD R9, R6, R7, RZ ;  /* 0x0000000706097224 */ /* 0x000fe400078e02ff */
[----:B------:R-:W-:Y:S02]  /*04f0*/  IMAD.MOV.U32 R6, RZ, RZ, R8 ;  /* 0x000000ffff067224 */ /* 0x000fe400078e0008 */
[----:B------:R-:W-:-:S06]  /*0500*/  IMAD.HI.U32 R3, R3, R9, R2 ;  /* 0x0000000903037227 */ /* 0x000fcc00078e0002 */
[----:B------:R-:W-:-:S04]  /*0510*/  IMAD.HI.U32 R3, R3, R6, RZ ;  /* 0x0000000603037227 */ /* 0x000fc800078e00ff */
[----:B------:R-:W-:Y:S01]  /*0520*/  IMAD R0, R3, R0, R6 ;  /* 0x0000000003007224 */ /* 0x000fe200078e0206 */
[----:B------:R-:W-:Y:S04]  /*0530*/  BAR.SYNC.DEFER_BLOCKING 0x0 ;  /* 0x0000000000007b1d */ /* 0x000fe80000010000 */
[----:B------:R-:W-:-:S13]  /*0540*/  ISETP.GT.U32.AND P1, PT, R7, R0, PT ;  /* 0x000000000700720c */ /* 0x000fda0003f24070 */
[----:B------:R-:W-:Y:S02]  /*0550*/  @!P1 IMAD.IADD R0, R0, 0x1, -R7 ;  /* 0x0000000100009824 */ /* 0x000fe400078e0a07 */
[----:B------:R-:W-:Y:S01]  /*0560*/  @!P1 VIADD R3, R3, 0x1 ;  /* 0x0000000103039836 */ /* 0x000fe20000000000 */
[----:B------:R-:W-:Y:S02]  /*0570*/  ISETP.NE.AND P1, PT, R4, RZ, PT ;  /* 0x000000ff0400720c */ /* 0x000fe40003f25270 */
[----:B------:R-:W-:Y:S02]  /*0580*/  ISETP.GE.U32.AND P0, PT, R0, R7, PT ;  /* 0x000000070000720c */ /* 0x000fe40003f06070 */
[----:B------:R-:W-:-:S04]  /*0590*/  LOP3.LUT R0, R5, R4, RZ, 0x3c, !PT ;  /* 0x0000000405007212 */ /* 0x000fc800078e3cff */
[----:B------:R-:W-:Y:S01]  /*05a0*/  ISETP.GE.AND P2, PT, R0, RZ, PT ;  /* 0x000000ff0000720c */ /* 0x000fe20003f46270 */
[----:B------:R-:W-:-:S06]  /*05b0*/  VIADD R0, R14, 0x3f ;  /* 0x0000003f0e007836 */ /* 0x000fcc0000000000 */
[----:B------:R-:W-:-:S04]  /*05c0*/  @P0 VIADD R3, R3, 0x1 ;  /* 0x0000000103030836 */ /* 0x000fc80000000000 */
[----:B------:R-:W-:Y:S01]  /*05d0*/  IMAD.MOV.U32 R2, RZ, RZ, R3 ;  /* 0x000000ffff027224 */ /* 0x000fe200078e0003 */
[----:B------:R-:W-:-:S03]  /*05e0*/  SHF.R.S32.HI R3, RZ, 0x1f, R0 ;  /* 0x0000001fff037819 */ /* 0x000fc60000011400 */
[----:B------:R-:W-:Y:S01]  /*05f0*/  @!P2 IMAD.MOV R2, RZ, RZ, -R2 ;  /* 0x000000ffff02a224 */ /* 0x000fe200078e0a02 */
[----:B------:R-:W-:Y:S02]  /*0600*/  @!P1 LOP3.LUT R2, RZ, R4, RZ, 0x33, !PT ;  /* 0x00000004ff029212 */ /* 0x000fe400078e33ff */
[----:B------:R-:W-:-:S03]  /*0610*/  LEA.HI R3, R3, R0, RZ, 0x6 ;  /* 0x0000000003037211 */ /* 0x000fc600078f30ff */
[----:B------:R-:W-:Y:S02]  /*0620*/  IMAD.SHL.U32 R8, R2, 0x4, RZ ;  /* 0x0000000402087824 */ /* 0x000fe400078e00ff */
[----:B------:R-:W-:-:S03]  /*0630*/  IMAD.MOV R2, RZ, RZ, -R2 ;  /* 0x000000ffff027224 */ /* 0x000fc600078e0a02 */
[----:B------:R-:W-:Y:S01]  /*0640*/  LEA.HI.SX32 R3, R3, -R8, 0x1a ;  /* 0x8000000803037211 */ /* 0x000fe200078fd2ff */
[----:B------:R-:W-:-:S03]  /*0650*/  IMAD R10, R4, R2, R5 ;  /* 0x00000002040a7224 */ /* 0x000fc600078e0205 */
[----:B------:R-:W-:Y:S02]  /*0660*/  VIMNMX R11, PT, PT, R3, 0x4, PT ;  /* 0x00000004030b7848 */ /* 0x000fe40003fe0100 */
[----:B------:R-:W-:Y:S02]  /*0670*/  IABS R9, R10 ;  /* 0x0000000a00097213 */ /* 0x000fe40000000000 */
[-C--:B------:R-:W-:Y:S02]  /*0680*/  IABS R7, R11.reuse ;  /* 0x0000000b00077213 */ /* 0x080fe40000000000 */
[----:B------:R-:W-:Y:S02]  /*0690*/  IABS R4, R11 ;  /* 0x0000000b00047213 */ /* 0x000fe40000000000 */
[----:B------:R-:W0:Y:S08]  /*06a0*/  I2F.RP R0, R7 ;  /* 0x0000000700007306 */ /* 0x000e300000209400 */
[----:B0-----:R-:W0:Y:S02]  /*06b0*/  MUFU.RCP R0, R0 ;  /* 0x0000000000007308 */ /* 0x001e240000001000 */
[----:B0-----:R-:W-:-:S02]  /*06c0*/  VIADD R3, R0, 0xffffffe ;  /* 0x0ffffffe00037836 */ /* 0x001fc40000000000 */
[----:B------:R-:W-:-:S04]  /*06d0*/  IMAD.MOV R0, RZ, RZ, -R4 ;  /* 0x000000ffff007224 */ /* 0x000fc800078e0a04 */
[----:B------:R-:W0:Y:S02]  /*06e0*/  F2I.FTZ.U32.TRUNC.NTZ R3, R3 ;  /* 0x0000000300037305 */ /* 0x000e24000021f000 */
[----:B0-----:R-:W-:-:S04]  /*06f0*/  IMAD.MOV R6, RZ, RZ, -R3 ;  /* 0x000000ffff067224 */ /* 0x001fc800078e0a03 */
[----:B------:R-:W-:Y:S01]  /*0700*/  IMAD.MOV.U32 R2, RZ, RZ, R6 ;  /* 0x000000ffff027224 */ /* 0x000fe200078e0006 */
[----:B------:R-:W-:-:S03]  /*0710*/  IABS R6, R14 ;  /* 0x0000000e00067213 */ /* 0x000fc60000000000 */
[----:B------:R-:W-:Y:S02]  /*0720*/  IMAD R5, R2, R7, RZ ;  /* 0x0000000702057224 */ /* 0x000fe400078e02ff */
[----:B------:R-:W-:-:S04]  /*0730*/  IMAD.MOV.U32 R2, RZ, RZ, RZ ;  /* 0x000000ffff027224 */ /* 0x000fc800078e00ff */
[----:B------:R-:W-:Y:S02]  /*0740*/  IMAD.HI.U32 R2, R3, R5, R2 ;  /* 0x0000000503027227 */ /* 0x000fe400078e0002 */
[----:B------:R-:W0:Y:S04]  /*0750*/  I2F.RP R3, R6 ;  /* 0x0000000600037306 */ /* 0x000e280000209400 */
[----:B------:R-:W-:-:S04]  /*0760*/  IMAD.HI.U32 R2, R2, R9, RZ ;  /* 0x0000000902027227 */ /* 0x000fc800078e00ff */
[----:B------:R-:W-:Y:S01]  /*0770*/  IMAD R0, R2, R0, R9 ;  /* 0x0000000002007224 */ /* 0x000fe200078e0209 */
[----:B------:R-:W-:-:S04]  /*0780*/  IABS R9, R15 ;  /* 0x0000000f00097213 */ /* 0x000fc80000000000 */
[----:B------:R-:W-:Y:S01]  /*0790*/  ISETP.GT.U32.AND P1, PT, R7, R0, PT ;  /* 0x000000000700720c */ /* 0x000fe20003f24070 */
[----:B------:R-:W1:Y:S08]  /*07a0*/  I2F.RP R5, R9 ;  /* 0x0000000900057306 */ /* 0x000e700000209400 */
[----:B0-----:R-:W0:Y:S04]  /*07b0*/  MUFU.RCP R3, R3 ;  /* 0x0000000300037308 */ /* 0x001e280000001000 */
[----:B------:R-:W-:-:S02]  /*07c0*/  @!P1 IMAD.IADD R0, R0, 0x1, -R7 ;  /* 0x0000000100009824 */ /* 0x000fc400078e0a07 */
[----:B------:R-:W-:Y:S01]  /*07d0*/  @!P1 VIADD R2, R2, 0x1 ;  /* 0x0000000102029836 */ /* 0x000fe20000000000 */
[----:B------:R-:W-:Y:S01]  /*07e0*/  ISETP.NE.AND P1, PT, R11, RZ, PT ;  /* 0x000000ff0b00720c */ /* 0x000fe20003f25270 */
[----:B-1----:R-:W-:Y:S01]  /*07f0*/  MUFU.RCP R5, R5 ;  /* 0x0000000500057308 */ /* 0x002fe20000001000 */
[----:B------:R-:W-:Y:S02]  /*0800*/  ISETP.GE.U32.AND P0, PT, R0, R7, PT ;  /* 0x000000070000720c */ /* 0x000fe40003f06070 */
[----:B------:R-:W-:-:S04]  /*0810*/  LOP3.LUT R0, R10, R11, RZ, 0x3c, !PT ;  /* 0x0000000b0a007212 */ /* 0x000fc800078e3cff */
[----:B------:R-:W-:Y:S01]  /*0820*/  ISETP.GE.AND P2, PT, R0, RZ, PT ;  /* 0x000000ff0000720c */ /* 0x000fe20003f46270 */
[----:B0-----:R-:W-:-:S04]  /*0830*/  VIADD R4, R3, 0xffffffe ;  /* 0x0ffffffe03047836 */ /* 0x001fc80000000000 */
[----:B------:R-:W0:Y:S02]  /*0840*/  F2I.FTZ.U32.TRUNC.NTZ R3, R4 ;  /* 0x0000000400037305 */ /* 0x000e24000021f000 */
[----:B------:R-:W-:-:S04]  /*0850*/  @P0 VIADD R2, R2, 0x1 ;  /* 0x0000000102020836 */ /* 0x000fc80000000000 */
[----:B------:R-:W-:Y:S02]  /*0860*/  IMAD.MOV.U32 R7, RZ, RZ, R2 ;  /* 0x000000ffff077224 */ /* 0x000fe400078e0002 */
[----:B------:R-:W-:Y:S02]  /*0870*/  IMAD.MOV.U32 R2, RZ, RZ, RZ ;  /* 0x000000ffff027224 */ /* 0x000fe400078e00ff */
[----:B------:R-:W-:Y:S01]  /*0880*/  @!P2 IMAD.MOV R7, RZ, RZ, -R7 ;  /* 0x000000ffff07a224 */ /* 0x000fe200078e0a07 */
[----:B------:R-:W-:-:S05]  /*0890*/  @!P1 LOP3.LUT R7, RZ, R11, RZ, 0x33, !PT ;  /* 0x0000000bff079212 */ /* 0x000fca00078e33ff */
[----:B------:R-:W-:-:S04]  /*08a0*/  IMAD.MOV R0, RZ, RZ, -R7 ;  /* 0x000000ffff007224 */ /* 0x000fc800078e0a07 */
[----:B------:R-:W-:Y:S02]  /*08b0*/  IMAD R0, R11, R0, R10 ;  /* 0x000000000b007224 */ /* 0x000fe400078e020a */
[----:B0-----:R-:W-:Y:S02]  /*08c0*/  IMAD.MOV R11, RZ, RZ, -R3 ;  /* 0x000000ffff0b7224 */ /* 0x001fe400078e0a03 */
[----:B------:R-:W-:Y:S01]  /*08d0*/  IMAD.IADD R0, R8, 0x1, R0 ;  /* 0x0000000108007824 */ /* 0x000fe200078e0200 */
[----:B------:R-:W-:Y:S01]  /*08e0*/  SHF.R.U32.HI R8, RZ, 0x5, R47 ;  /* 0x00000005ff087819 */ /* 0x000fe2000001162f */
[----:B------:R-:W-:Y:S02]  /*08f0*/  VIADD R10, R5, 0xffffffe ;  /* 0x0ffffffe050a7836 */ /* 0x000fe40000000000 */
[----:B------:R-:W-:Y:S02]  /*0900*/  IMAD R16, R0, 0x40, R12 ;  /* 0x0000004000107824 */ /* 0x000fe400078e020c */
[----:B------:R-:W-:Y:S01]  /*0910*/  IMAD R5, R11, R6, RZ ;  /* 0x000000060b057224 */ /* 0x000fe200078e02ff */
[----:B------:R-:W0:Y:S01]  /*0920*/  LDS R12, [UR10] ;  /* 0x0000000aff0c7984 */ /* 0x000e220008000800 */
[----:B------:R-:W1:Y:S01]  /*0930*/  F2I.FTZ.U32.TRUNC.NTZ R11, R10 ;  /* 0x0000000a000b7305 */ /* 0x000e62000021f000 */
[----:B------:R-:W-:Y:S01]  /*0940*/  IABS R0, R16 ;  /* 0x0000001000007213 */ /* 0x000fe20000000000 */
[----:B------:R-:W-:Y:S01]  /*0950*/  IMAD.HI.U32 R2, R3, R5, R2 ;  /* 0x0000000503027227 */ /* 0x000fe200078e0002 */
[----:B------:R-:W-:Y:S01]  /*0960*/  BAR.SYNC.DEFER_BLOCKING 0x0 ;  /* 0x0000000000007b1d */ /* 0x000fe20000010000 */
[----:B------:R-:W-:-:S02]  /*0970*/  ISETP.GE.AND P2, PT, R16, RZ, PT ;  /* 0x000000ff1000720c */ /* 0x000fc40003f46270 */
[----:B------:R-:W-:Y:S02]  /*0980*/  IMAD.MOV.U32 R5, RZ, RZ, R0 ;  /* 0x000000ffff057224 */ /* 0x000fe400078e0000 */
[----:B------:R-:W-:Y:S02]  /*0990*/  IMAD.SHL.U32 R0, R7, 0x100, RZ ;  /* 0x0000010007007824 */ /* 0x000fe400078e00ff */
[----:B------:R-:W-:Y:S01]  /*09a0*/  IMAD.HI.U32 R2, R2, R5, RZ ;  /* 0x0000000502027227 */ /* 0x000fe200078e00ff */
[----:B------:R2:W-:Y:S03]  /*09b0*/  STL [R1+0xb14], R16 ;  /* 0x000b141001007387 */ /* 0x0005e60000100800 */
[----:B------:R-:W-:Y:S02]  /*09c0*/  IMAD.MOV R2, RZ, RZ, -R2 ;  /* 0x000000ffff027224 */ /* 0x000fe400078e0a02 */
[----:B-1----:R-:W-:-:S02]  /*09d0*/  IMAD.MOV R3, RZ, RZ, -R11 ;  /* 0x000000ffff037224 */ /* 0x002fc400078e0a0b */
[----:B------:R-:W-:Y:S02]  /*09e0*/  IMAD R5, R6, R2, R5 ;  /* 0x0000000206057224 */ /* 0x000fe400078e0205 */
[----:B------:R-:W-:Y:S02]  /*09f0*/  IMAD.MOV.U32 R2, RZ, RZ, R3 ;  /* 0x000000ffff027224 */ /* 0x000fe400078e0003 */
[----:B------:R-:W-:Y:S01]  /*0a00*/  VIADD R13, R0, 0x1 ;  /* 0x00000001000d7836 */ /* 0x000fe20000000000 */
[----:B------:R-:W-:Y:S01]  /*0a10*/  ISETP.GT.U32.AND P0, PT, R6, R5, PT ;  /* 0x000000050600720c */ /* 0x000fe20003f04070 */
[----:B------:R-:W-:Y:S02]  /*0a20*/  IMAD R3, R2, R9, RZ ;  /* 0x0000000902037224 */ /* 0x000fe400078e02ff */
[----:B------:R-:W-:Y:S01]  /*0a30*/  IMAD.MOV.U32 R10, RZ, RZ, RZ ;  /* 0x000000ffff0a7224 */ /* 0x000fe200078e00ff */
[----:B------:R-:W-:Y:S01]  /*0a40*/  IABS R4, R13 ;  /* 0x0000000d00047213 */ /* 0x000fe20000000000 */
[----:B------:R-:W-:Y:S01]  /*0a50*/  VIADD R15, R0, 0x3 ;  /* 0x00000003000f7836 */ /* 0x000fe20000000000 */
[----:B------:R-:W-:Y:S01]  /*0a60*/  ISETP.GE.AND P6, PT, R13, RZ, PT ;  /* 0x000000ff0d00720c */ /* 0x000fe20003fc6270 */
[----:B------:R-:W-:-:S03]  /*0a70*/  IMAD.HI.U32 R10, R11, R3, R10 ;  /* 0x000000030b0a7227 */ /* 0x000fc600078e000a */
[----:B------:R-:W-:Y:S01]  /*0a80*/  ISETP.GE.AND P3, PT, R15, RZ, PT ;  /* 0x000000ff0f00720c */ /* 0x000fe20003f66270 */
[----:B------:R-:W-:Y:S02]  /*0a90*/  VIADD R11, R0, 0x2 ;  /* 0x00000002000b7836 */ /* 0x000fe40000000000 */
[----:B------:R-:W-:Y:S02]  /*0aa0*/  @!P0 IMAD.IADD R5, R5, 0x1, -R6 ;  /* 0x0000000105058824 */ /* 0x000fe400078e0a06 */
[----:B------:R-:W-:Y:S01]  /*0ab0*/  IMAD.HI.U32 R2, R10, R4, RZ ;  /* 0x000000040a027227 */ /* 0x000fe200078e00ff */
[----:B------:R-:W-:Y:S02]  /*0ac0*/  IABS R7, R11 ;  /* 0x0000000b00077213 */ /* 0x000fe40000000000 */
[----:B------:R-:W-:Y:S01]  /*0ad0*/  ISETP.GT.U32.AND P0, PT, R6, R5, PT ;  /* 0x000000050600720c */ /* 0x000fe20003f04070 */
[----:B------:R-:W-:Y:S01]  /*0ae0*/  IMAD.SHL.U32 R3, R8, 0x200000, RZ ;  /* 0x0020000008037824 */ /* 0x000fe200078e00ff */
[----:B------:R-:W-:Y:S01]  /*0af0*/  IABS R8, R15 ;  /* 0x0000000f00087213 */ /* 0x000fe20000000000 */
[----:B------:R-:W-:Y:S01]  /*0b00*/  IMAD.MOV R2, RZ, RZ, -R2 ;  /* 0x000000ffff027224 */ /* 0x000fe200078e0a02 */
[----:B------:R-:W-:Y:S01]  /*0b10*/  ISETP.GE.AND P1, PT, R11, RZ, PT ;  /* 0x000000ff0b00720c */ /* 0x000fe20003f26270 */
[----:B------:R-:W-:Y:S01]  /*0b20*/  VIADD R17, R0, 0x8 ;  /* 0x0000000800117836 */ /* 0x000fe20000000000 */
[----:B------:R-:W-:Y:S01]  /*0b30*/  LOP3.LUT R3, R3, 0x600000, RZ, 0xc0, !PT ;  /* 0x0060000003037812 */ /* 0x000fe200078ec0ff */
[----:B------:R-:W-:Y:S01]  /*0b40*/  IMAD R2, R9, R2, R4 ;  /* 0x0000000209027224 */ /* 0x000fe200078e0204 */
[----:B0-----:R-:W-:Y:S01]  /*0b50*/  R2UR UR7, R12 ;  /* 0x000000000c0772ca */ /* 0x001fe200000e0000 */
[----:B------:R-:W-:Y:S01]  /*0b60*/  IMAD.HI.U32 R4, R10, R8, RZ ;  /* 0x000000080a047227 */ /* 0x000fe200078e00ff */
[----:B------:R-:W-:-:S02]  /*0b70*/  R2UR UR11, R3 ;  /* 0x00000000030b72ca */ /* 0x000fc400000e0000 */
[----:B------:R-:W-:Y:S01]  /*0b80*/  ISETP.GT.U32.AND P4, PT, R9, R2, PT ;  /* 0x000000020900720c */ /* 0x000fe20003f84070 */
[----:B------:R-:W-:-:S04]  /*0b90*/  IMAD.HI.U32 R3, R10, R7, RZ ;  /* 0x000000070a037227 */ /* 0x000fc800078e00ff */
[----:B------:R-:W-:Y:S01]  /*0ba0*/  @!P0 IMAD.IADD R5, R5, 0x1, -R6 ;  /* 0x0000000105058824 */ /* 0x000fe200078e0a06 */
[----:B------:R-:W-:Y:S01]  /*0bb0*/  ISETP.NE.AND P0, PT, R14, RZ, PT ;  /* 0x000000ff0e00720c */ /* 0x000fe20003f05270 */
[----:B------:R-:W-:Y:S02]  /*0bc0*/  IMAD.MOV R6, RZ, RZ, -R3 ;  /* 0x000000ffff067224 */ /* 0x000fe400078e0a03 */
[----:B------:R-:W-:Y:S02]  /*0bd0*/  IMAD.MOV R3, RZ, RZ, -R4 ;  /* 0x000000ffff037224 */ /* 0x000fe400078e0a04 */
[C---:B------:R-:W-:Y:S02]  /*0be0*/  IMAD R4, R9.reuse, R6, R7 ;  /* 0x0000000609047224 */ /* 0x040fe400078e0207 */
[----:B------:R-:W-:Y:S02]  /*0bf0*/  @!P4 IMAD.IADD R2, R2, 0x1, -R9 ;  /* 0x000000010202c824 */ /* 0x000fe400078e0a09 */
[----:B------:R-:W-:Y:S01]  /*0c00*/  @!P2 IMAD.MOV R5, RZ, RZ, -R5 ;  /* 0x000000ffff05a224 */ /* 0x000fe200078e0a05 */
[C---:B------:R-:W-:Y:S01]  /*0c10*/  ISETP.GT.U32.AND P2, PT, R9.reuse, R4, PT ;  /* 0x000000040900720c */ /* 0x040fe20003f44070 */
[C---:B------:R-:W-:Y:S01]  /*0c20*/  IMAD R6, R9.reuse, R3, R8 ;  /* 0x0000000309067224 */ /* 0x040fe200078e0208 */
[C---:B------:R-:W-:Y:S01]  /*0c30*/  ISETP.GT.U32.AND P4, PT, R9.reuse, R2, PT ;  /* 0x000000020900720c */ /* 0x040fe20003f84070 */
[C---:B------:R-:W-:Y:S01]  /*0c40*/  VIADD R3, R0.reuse, 0x4 ;  /* 0x0000000400037836 */ /* 0x040fe20000000000 */
[----:B------:R-:W-:Y:S01]  /*0c50*/  @!P0 LOP3.LUT R5, RZ, R14, RZ, 0x33, !PT ;  /* 0x0000000eff058212 */ /* 0x000fe200078e33ff */
[C---:B------:R-:W-:Y:S01]  /*0c60*/  VIADD R7, R0.reuse, 0x5 ;  /* 0x0000000500077836 */ /* 0x040fe20000000000 */
[----:B------:R-:W-:Y:S01]  /*0c70*/  ISETP.GT.U32.AND P5, PT, R9, R6, PT ;  /* 0x000000060900720c */ /* 0x000fe20003fa4070 */
[C---:B------:R-:W-:Y:S01]  /*0c80*/  VIADD R14, R0.reuse, 0x6 ;  /* 0x00000006000e7836 */ /* 0x040fe20000000000 */
[----:B------:R-:W-:Y:S01]  /*0c90*/  IABS R11, R3 ;  /* 0x00000003000b7213 */ /* 0x000fe20000000000 */
[C---:B------:R-:W-:Y:S01]  /*0ca0*/  VIADD R19, R0.reuse, 0x9 ;  /* 0x0000000900137836 */ /* 0x040fe20000000000 */
[----:B------:R-:W-:Y:S01]  /*0cb0*/  ISETP.GE.AND P0, PT, R3, RZ, PT ;  /* 0x000000ff0300720c */ /* 0x000fe20003f06270 */
[----:B------:R-:W-:Y:S01]  /*0cc0*/  VIADD R20, R0, 0xa ;  /* 0x0000000a00147836 */ /* 0x000fe20000000000 */
[----:B------:R-:W-:Y:S01]  /*0cd0*/  IABS R12, R7 ;  /* 0x00000007000c7213 */ /* 0x000fe20000000000 */
[--C-:B------:R-:W-:Y:S01]  /*0ce0*/  @!P2 IMAD.IADD R4, R4, 0x1, -R9.reuse ;  /* 0x000000010404a824 */ /* 0x100fe200078e0a09 */
[----:B------:R-:W-:Y:S01]  /*0cf0*/  IABS R13, R14 ;  /* 0x0000000e000d7213 */ /* 0x000fe20000000000 */
[----:B------:R-:W-:Y:S01]  /*0d00*/  @!P4 IMAD.IADD R2, R2, 0x1, -R9 ;  /* 0x000000010202c824 */ /* 0x000fe200078e0a09 */
[----:B------:R-:W-:Y:S01]  /*0d10*/  ISETP.GE.AND P2, PT, R7, RZ, PT ;  /* 0x000000ff0700720c */ /* 0x000fe20003f46270 */
[----:B------:R-:W-:Y:S01]  /*0d20*/  IMAD.HI.U32 R3, R10, R11, RZ ;  /* 0x0000000b0a037227 */ /* 0x000fe200078e00ff */
[----:B------:R-:W-:-:S02]  /*0d30*/  ISETP.GT.U32.AND P4, PT, R9, R4, PT ;  /* 0x000000040900720c */ /* 0x000fc40003f84070 */
[----:B------:R-:W-:Y:S01]  /*0d40*/  IABS R15, R20 ;  /* 0x00000014000f7213 */ /* 0x000fe20000000000 */
[----:B--2---:R-:W-:Y:S02]  /*0d50*/  IMAD.MOV.U32 R16, RZ, RZ, R2 ;  /* 0x000000ffff107224 */ /* 0x004fe400078e0002 */
[----:B------:R-:W-:Y:S02]  /*0d60*/  IMAD.MOV R2, RZ, RZ, -R3 ;  /* 0x000000ffff027224 */ /* 0x000fe400078e0a03 */
[----:B------:R-:W-:Y:S02]  /*0d70*/  @!P5 IMAD.IADD R6, R6, 0x1, -R9 ;  /* 0x000000010606d824 */ /* 0x000fe400078e0a09 */
[C---:B------:R-:W-:Y:S01]  /*0d80*/  IMAD R2, R9.reuse, R2, R11 ;  /* 0x0000000209027224 */ /* 0x040fe200078e020b */
[----:B------:R-:W-:Y:S01]  /*0d90*/  IABS R11, R17 ;  /* 0x00000011000b7213 */ /* 0x000fe20000000000 */
[----:B------:R-:W-:Y:S01]  /*0da0*/  IMAD.HI.U32 R7, R10, R12, RZ ;  /* 0x0000000c0a077227 */ /* 0x000fe200078e00ff */
[----:B------:R-:W-:-:S03]  /*0db0*/  ISETP.GT.U32.AND P5, PT, R9, R6, PT ;  /* 0x000000060900720c */ /* 0x000fc60003fa4070 */
[----:B------:R-:W-:-:S04]  /*0dc0*/  IMAD.HI.U32 R8, R10, R13, RZ ;  /* 0x0000000d0a087227 */ /* 0x000fc800078e00ff */
[----:B------:R-:W-:Y:S01]  /*0dd0*/  @!P6 IMAD.MOV R16, RZ, RZ, -R16 ;  /* 0x000000ffff10e224 */ /* 0x000fe200078e0a10 */
[----:B------:R-:W-:Y:S01]  /*0de0*/  ISETP.GE.AND P6, PT, R14, RZ, PT ;  /* 0x000000ff0e00720c */ /* 0x000fe20003fc6270 */
[----:B------:R-:W-:Y:S01]  /*0df0*/  @!P4 IMAD.IADD R4, R4, 0x1, -R9 ;  /* 0x000000010404c824 */ /* 0x000fe200078e0a09 */
[C---:B------:R-:W-:Y:S01]  /*0e00*/  ISETP.GT.U32.AND P4, PT, R9.reuse, R2, PT ;  /* 0x000000020900720c */ /* 0x040fe20003f84070 */
[----:B------:R-:W-:Y:S01]  /*0e10*/  IMAD.MOV R7, RZ, RZ, -R7 ;  /* 0x000000ffff077224 */ /* 0x000fe200078e0a07 */
[----:B------:R0:W-:Y:S01]  /*0e20*/  STL [R1+0x250], R16 ;  /* 0x0002501001007387 */ /* 0x0001e20000100800 */
[----:B------:R-:W-:Y:S02]  /*0e30*/  IMAD.MOV R14, RZ, RZ, -R8 ;  /* 0x000000ffff0e7224 */ /* 0x000fe400078e0a08 */
[C---:B------:R-:W-:Y:S02]  /*0e40*/  IMAD R8, R9.reuse, R7, R12 ;  /* 0x0000000709087224 */ /* 0x040fe400078e020c */
[----:B------:R-:W-:Y:S01]  /*0e50*/  IMAD R12, R9, R14, R13 ;  /* 0x0000000e090c7224 */ /* 0x000fe200078e020d */
[----:B------:R-:W-:Y:S01]  /*0e60*/  IABS R13, R19 ;  /* 0x00000013000d7213 */ /* 0x000fe20000000000 */
[----:B------:R-:W-:-:S02]  /*0e70*/  IMAD.MOV.U32 R18, RZ, RZ, R4 ;  /* 0x000000ffff127224 */ /* 0x000fc400078e0004 */
[--C-:B------:R-:W-:Y:S01]  /*0e80*/  @!P5 IMAD.IADD R6, R6, 0x1, -R9.reuse ;  /* 0x000000010606d824 */ /* 0x100fe200078e0a09 */
[C---:B------:R-:W-:Y:S01]  /*0e90*/  ISETP.GT.U32.AND P5, PT, R9.reuse, R8, PT ;  /* 0x000000080900720c */ /* 0x040fe20003fa4070 */
[----:B0-----:R-:W-:Y:S02]  /*0ea0*/  VIADD R16, R0, 0x7 ;  /* 0x0000000700107836 */ /* 0x001fe40000000000 */
[----:B------:R-:W-:Y:S01]  /*0eb0*/  @!P1 IMAD.MOV R18, RZ, RZ, -R18 ;  /* 0x000000ffff129224 */ /* 0x000fe200078e0a12 */
[C---:B------:R-:W-:Y:S01]  /*0ec0*/  ISETP.GT.U32.AND P1, PT, R9.reuse, R12, PT ;  /* 0x0000000c0900720c */ /* 0x040fe20003f24070 */
[----:B------:R-:W-:Y:S01]  /*0ed0*/  @!P4 IMAD.IADD R2, R2, 0x1, -R9 ;  /* 0x000000010202c824 */ /* 0x000fe200078e0a09 */
[----:B------:R-:W-:Y:S01]  /*0ee0*/  IABS R7, R16 ;  /* 0x0000001000077213 */ /* 0x000fe20000000000 */
[----:B------:R-:W-:Y:S01]  /*0ef0*/  @!P3 IMAD.MOV R6, RZ, RZ, -R6 ;  /* 0x000000ffff06b224 */ /* 0x000fe200078e0a06 */
[----:B------:R-:W-:Y:S01]  /*0f00*/  STL [R1+0x24c], R18 ;  /* 0x00024c1201007387 */ /* 0x000fe20000100800 */
[----:B------:R-:W-:Y:S01]  /*0f10*/  ISETP.GE.AND P3, PT, R16, RZ, PT ;  /* 0x000000ff1000720c */ /* 0x000fe20003f66270 */
[----:B------:R-:W-:Y:S01]  /*0f20*/  VIADD R23, R0, 0x38 ;  /* 0x0000003800177836 */ /* 0x000fe20000000000 */
[----:B------:R-:W-:Y:S01]  /*0f30*/  ISETP.GT.U32.AND P4, PT, R9, R2, PT ;  /* 0x000000020900720c */ /* 0x000fe20003f84070 */
[----:B------:R-:W-:Y:S01]  /*0f40*/  IMAD.HI.U32 R3, R10, R7, RZ ;  /* 0x000000070a037227 */ /* 0x000fe200078e00ff */
[----:B------:R0:W-:Y:S03]  /*0f50*/  STL [R1+0x248], R6 ;  /* 0x0002480601007387 */ /* 0x0001e60000100800 */
[----:B------:R-:W-:-:S02]  /*0f60*/  IMAD.MOV R4, RZ, RZ, -R3 ;  /* 0x000000ffff047224 */ /* 0x000fc400078e0a03 */
[--C-:B------:R-:W-:Y:S02]  /*0f70*/  @!P1 IMAD.IADD R12, R12, 0x1, -R9.reuse ;  /* 0x000000010c0c9824 */ /* 0x100fe400078e0a09 */
[----:B------:R-:W-:Y:S02]  /*0f80*/  @!P5 IMAD.IADD R8, R8, 0x1, -R9 ;  /* 0x000000010808d824 */ /* 0x000fe400078e0a09 */
[C---:B------:R-:W-:Y:S01]  /*0f90*/  IMAD R4, R9.reuse, R4, R7 ;  /* 0x0000000409047224 */ /* 0x040fe200078e0207 */
[C---:B------:R-:W-:Y:S01]  /*0fa0*/  ISETP.GT.U32.AND P1, PT, R9.reuse, R12, PT ;  /* 0x0000000c0900720c */ /* 0x040fe20003f24070 */
[----:B------:R-:W-:Y:S01]  /*0fb0*/  @!P4 IMAD.IADD R2, R2, 0x1, -R9 ;  /* 0x000000010202c824 */ /* 0x000fe200078e0a09 */
[C---:B------:R-:W-:Y:S01]  /*0fc0*/  ISETP.GT.U32.AND P5, PT, R9.reuse, R8, PT ;  /* 0x000000080900720c */ /* 0x040fe20003fa4070 */
[----:B------:R-:W-:Y:S01]  /*0fd0*/  IMAD.HI.U32 R3, R10, R11, RZ ;  /* 0x0000000b0a037227 */ /* 0x000fe200078e00ff */
[----:B------:R-:W-:-:S03]  /*0fe0*/  ISETP.GT.U32.AND P4, PT, R9, R4, PT ;  /* 0x000000040900720c */ /* 0x000fc60003f84070 */
[----:B0-----:R-:W-:-:S04]  /*0ff0*/  IMAD.HI.U32 R6, R10, R13, RZ ;  /* 0x0000000d0a067227 */ /* 0x001fc800078e00ff */
[----:B------:R-:W-:Y:S02]  /*1000*/  IMAD.MOV R14, RZ, RZ, -R3 ;  /* 0x000000ffff0e7224 */ /* 0x000fe400078e0a03 */
[----:B------:R-:W-:-:S04]  /*1010*/  IMAD.HI.U32 R7, R10, R15, RZ ;  /* 0x0000000f0a077227 */ /* 0x000fc800078e00ff */
[----:B------:R-:W-:Y:S02]  /*1020*/  IMAD.MOV R16, RZ, RZ, -R6 ;  /* 0x000000ffff107224 */ /* 0x000fe400078e0a06 */
[C---:B------:R-:W-:Y:S02]  /*1030*/  IMAD R6, R9.reuse, R14, R11 ;  /* 0x0000000e09067224 */ /* 0x040fe400078e020b */
[----:B------:R-:W-:Y:S02]  /*1040*/  IMAD.MOV R18, RZ, RZ, -R7 ;  /* 0x000000ffff127224 */ /* 0x000fe400078e0a07 */
[C---:B------:R-:W-:Y:S02]  /*1050*/  IMAD R14, R9.reuse, R16, R13 ;  /* 0x00000010090e7224 */ /* 0x040fe400078e020d */
[--C-:B------:R-:W-:Y:S02]  /*1060*/  @!P1 IMAD.IADD R12, R12, 0x1, -R9.reuse ;  /* 0x000000010c0c9824 */ /* 0x100fe400078e0a09 */
[----:B------:R-:W-:Y:S01]  /*1070*/  IMAD.MOV.U32 R21, RZ, RZ, R2 ;  /* 0x000000ffff157224 */ /* 0x000fe200078e0002 */
[----:B------:R-:W-:Y:S01]  /*1080*/  ISETP.GT.U32.AND P1, PT, R9, R14, PT ;  /* 0x0000000e0900720c */ /* 0x000fe20003f24070 */
[--C-:B------:R-:W-:Y:S01]  /*1090*/  @!P5 IMAD.IADD R8, R8, 0x1, -R9.reuse ;  /* 0x000000010808d824 */ /* 0x100fe200078e0a09 */
[----:B------:R-:W-:Y:S01]  /*10a0*/  ISETP.GE.AND P5, PT, R17, RZ, PT ;  /* 0x000000ff1100720c */ /* 0x000fe20003fa6270 */
[----:B------:R-:W-:-:S02]  /*10b0*/  @!P4 IMAD.IADD R4, R4, 0x1, -R9 ;  /* 0x000000010404c824 */ /* 0x000fc400078e0a09 */
[C---:B------:R-:W-:Y:S02]  /*10c0*/  IMAD R2, R9.reuse, R18, R15 ;  /* 0x0000001209027224 */ /* 0x040fe400078e020f */
[----:B------:R-:W-:Y:S01]  /*10d0*/  IMAD.MOV.U32 R11, RZ, RZ, R12 ;  /* 0x000000ffff0b7224 */ /* 0x000fe200078e000c */
[C---:B------:R-:W-:Y:S01]  /*10e0*/  ISETP.GT.U32.AND P4, PT, R9.reuse, R4, PT ;  /* 0x000000040900720c */ /* 0x040fe20003f84070 */
[----:B------:R-:W-:Y:S02]  /*10f0*/  IMAD.MOV.U32 R3, RZ, RZ, R8 ;  /* 0x000000ffff037224 */ /* 0x000fe400078e0008 */
[----:B------:R-:W-:Y:S01]  /*1100*/  @!P6 IMAD.MOV R11, RZ, RZ, -R11 ;  /* 0x000000ffff0be224 */ /* 0x000fe200078e0a0b */
[C---:B------:R-:W-:Y:S01]  /*1110*/  ISETP.GT.U32.AND P6, PT, R9.reuse, R2, PT ;  /* 0x000000020900720c */ /* 0x040fe20003fc4070 */
[C---:B------:R-:W-:Y:S02]  /*1120*/  VIADD R13, R0.reuse, 0xb ;  /* 0x0000000b000d7836 */ /* 0x040fe40000000000 */
[----:B------:R-:W-:Y:S01]  /*1130*/  @!P0 IMAD.MOV R21, RZ, RZ, -R21 ;  /* 0x000000ffff158224 */ /* 0x000fe200078e0a15 */
[----:B------:R-:W-:Y:S01]  /*1140*/  ISETP.GT.U32.AND P0, PT, R9, R6, PT ;  /* 0x000000060900720c */ /* 0x000fe20003f04070 */
[----:B------:R-:W-:Y:S01]  /*1150*/  @!P2 IMAD.MOV R3, RZ, RZ, -R3 ;  /* 0x000000ffff03a224 */ /* 0x000fe200078e0a03 */
[----:B------:R-:W-:Y:S01]  /*1160*/  IABS R7, R13 ;  /* 0x0000000d00077213 */ /* 0x000fe20000000000 */
[----:B------:R-:W-:Y:S01]  /*1170*/  VIADD R16, R0, 0xc ;  /* 0x0000000c00107836 */ /* 0x000fe20000000000 */
[----:B------:R-:W-:Y:S01]  /*1180*/  STL [R1+0x244], R21 ;  /* 0x0002441501007387 */ /* 0x000fe20000100800 */
[--C-:B------:R-:W-:Y:S01]  /*1190*/  @!P1 IMAD.IADD R14, R14, 0x1, -R9.reuse ;  /* 0x000000010e0e9824 */ /* 0x100fe200078e0a09 */
[----:B------:R-:W-:Y:S01]  /*11a0*/  ISETP.GE.AND P2, PT, R19, RZ, PT ;  /* 0x000000ff1300720c */ /* 0x000fe20003f46270 */
[--C-:B------:R-:W-:Y:S01]  /*11b0*/  @!P4 IMAD.IADD R4, R4, 0x1, -R9.reuse ;  /* 0x000000010404c824 */ /* 0x100fe200078e0a09 */
[----:B------:R0:W-:Y:S01]  /*11c0*/  STL [R1+0x27c], R3 ;  /* 0x00027c0301007387 */ /* 0x0001e20000100800 */
[--C-:B------:R-:W-:Y:S01]  /*11d0*/  @!P6 IMAD.IADD R2, R2, 0x1, -R9.reuse ;  /* 0x000000010202e824 */ /* 0x100fe200078e0a09 */
[C---:B------:R-:W-:Y:S01]  /*11e0*/  ISETP.GT.U32.AND P6, PT, R9.reuse, R14, PT ;  /* 0x0000000e0900720c */ /* 0x040fe20003fc4070 */
[----:B------:R-:W-:Y:S01]  /*11f0*/  IMAD.MOV.U32 R12, RZ, RZ, R4 ;  /* 0x000000ffff0c7224 */ /* 0x000fe200078e0004 */
[----:B------:R1:W-:Y:S01]  /*1200*/  STL [R1+0x280], R11 ;  /* 0x0002800b01007387 */ /* 0x0003e20000100800 */
[----:B------:R-:W-:Y:S01]  /*1210*/  @!P0 IMAD.IADD R6, R6, 0x1, -R9 ;  /* 0x0000000106068824 */ /* 0x000fe200078e0a09 */
[----:B------:R-:W-:Y:S01]  /*1220*/  ISETP.GE.AND P4, PT, R20, RZ, PT ;  /* 0x000000ff1400720c */ /* 0x000fe20003f86270 */
[----:B------:R-:W-:Y:S01]  /*1230*/  @!P3 IMAD.MOV R12, RZ, RZ, -R12 ;  /* 0x000000ffff0cb224 */ /* 0x000fe200078e0a0c */
[C---:B------:R-:W-:Y:S01]  /*1240*/  ISETP.GT.U32.AND P3, PT, R9.reuse, R2, PT ;  /* 0x000000020900720c */ /* 0x040fe20003f64070 */
[----:B------:R-:W-:Y:S01]  /*1250*/  VIADD R17, R0, 0xd ;  /* 0x0000000d00117836 */ /* 0x000fe20000000000 */
[----:B------:R-:W-:Y:S01]  /*1260*/  ISETP.GT.U32.AND P1, PT, R9, R6, PT ;  /* 0x000000060900720c */ /* 0x000fe20003f24070 */
[----:B0-----:R-:W-:Y:S01]  /*1270*/  IMAD.HI.U32 R3, R10, R7, RZ ;  /* 0x000000070a037227 */ /* 0x001fe200078e00ff */
[----:B------:R0:W-:Y:S01]  /*1280*/  STL [R1+0x284], R12 ;  /* 0x0002840c01007387 */ /* 0x0001e20000100800 */
[----:B------:R-:W-:-:S02]  /*1290*/  ISETP.GE.AND P0, PT, R13, RZ, PT ;  /* 0x000000ff0d00720c */ /* 0x000fc40003f06270 */
[----:B-1----:R-:W-:Y:S01]  /*12a0*/  IABS R11, R16 ;  /* 0x00000010000b7213 */ /* 0x002fe20000000000 */
[----:B------:R-:W-:Y:S02]  /*12b0*/  IMAD.MOV R8, RZ, RZ, -R3 ;  /* 0x000000ffff087224 */ /* 0x000fe400078e0a03 */
[----:B------:R-:W-:Y:S02]  /*12c0*/  @!P6 IMAD.IADD R14, R14, 0x1, -R9 ;  /* 0x000000010e0ee824 */ /* 0x000fe400078e0a09 */
[----:B------:R-:W-:Y:S01]  /*12d0*/  IMAD.HI.U32 R3, R10, R11, RZ ;  /* 0x0000000b0a037227 */ /* 0x000fe200078e00ff */
[----:B0-----:R-:W-:-:S03]  /*12e0*/  IABS R12, R17 ;  /* 0x00000011000c7213 */ /* 0x001fc60000000000 */
[C---:B------:R-:W-:Y:S02]  /*12f0*/  IMAD R4, R9.reuse, R8, R7 ;  /* 0x0000000809047224 */ /* 0x040fe400078e0207 */
[----:B------:R-:W-:Y:S02]  /*1300*/  IMAD.MOV R8, RZ, RZ, -R3 ;  /* 0x000000ffff087224 */ /* 0x000fe400078e0a03 */
[C---:B------:R-:W-:Y:S02]  /*1310*/  VIADD R19, R0.reuse, 0xe ;  /* 0x0000000e00137836 */ /* 0x040fe40000000000 */
[C---:B------:R-:W-:Y:S02]  /*1320*/  IMAD R8, R9.reuse, R8, R11 ;  /* 0x0000000809087224 */ /* 0x040fe400078e020b */
[----:B------:R-:W-:Y:S01]  /*1330*/  VIADD R20, R0, 0xf ;  /* 0x0000000f00147836 */ /* 0x000fe20000000000 */
[----:B------:R-:W-:Y:S01]  /*1340*/  IABS R13, R19 ;  /* 0x00000013000d7213 */ /* 0x000fe20000000000 */
[----:B------:R-:W-:Y:S01]  /*1350*/  @!P1 IMAD.IADD R6, R6, 0x1, -R9 ;  /* 0x0000000106069824 */ /* 0x000fe200078e0a09 */
[C---:B------:R-:W-:Y:S01]  /*1360*/  ISETP.GT.U32.AND P6, PT, R9.reuse, R8, PT ;  /* 0x000000080900720c */ /* 0x040fe20003fc4070 */
[----:B------:R-:W-:Y:S01]  /*1370*/  IMAD.HI.U32 R3, R10, R12, RZ ;  /* 0x0000000c0a037227 */ /* 0x000fe200078e00ff */
[----:B------:R-:W-:-:S02]  /*1380*/  ISETP.GT.U32.AND P1, PT, R9, R4, PT ;  /* 0x000000040900720c */ /* 0x000fc40003f24070 */
[----:B------:R-:W-:Y:S01]  /*1390*/  IABS R15, R20 ;  /* 0x00000014000f7213 */ /* 0x000fe20000000000 */
[----:B------:R-:W-:Y:S02]  /*13a0*/  IMAD.MOV.U32 R18, RZ, RZ, R6 ;  /* 0x000000ffff127224 */ /* 0x000fe400078e0006 */
[----:B------:R-:W-:-:S04]  /*13b0*/  IMAD.HI.U32 R7, R10, R13, RZ ;  /* 0x0000000d0a077227 */ /* 0x000fc800078e00ff */
[----:B------:R-:W-:Y:S02]  /*13c0*/  IMAD.MOV R3, RZ, RZ, -R3 ;  /* 0x000000ffff037224 */ /* 0x000fe400078e0a03 */
[--C-:B------:R-:W-:Y:S02]  /*13d0*/  @!P6 IMAD.IADD R8, R8, 0x1, -R9.reuse ;  /* 0x000000010808e824 */ /* 0x100fe400078e0a09 */
[----:B------:R-:W-:Y:S01]  /*13e0*/  @!P3 IMAD.IADD R2, R2, 0x1, -R9 ;  /* 0x000000010202b824 */ /* 0x000fe200078e0a09 */
[----:B------:R-:W-:Y:S01]  /*13f0*/  ISETP.GE.AND P3, PT, R16, RZ, PT ;  /* 0x000000ff1000720c */ /* 0x000fe20003f66270 */
[----:B------:R-:W-:Y:S01]  /*1400*/  @!P5 IMAD.MOV R18, RZ, RZ, -R18 ;  /* 0x000000ffff12d224 */ /* 0x000fe200078e0a12 */
[----:B------:R-:W-:Y:S01]  /*1410*/  ISETP.GT.U32.AND P6, PT, R9, R8, PT ;  /* 0x000000080900720c */ /* 0x000fe20003fc4070 */
[----:B------:R-:W-:-:S03]  /*1420*/  IMAD.HI.U32 R11, R10, R15, RZ ;  /* 0x0000000f0a0b7227 */ /* 0x000fc600078e00ff */
[----:B------:R0:W-:Y:S01]  /*1430*/  STL [R1+0x240], R18 ;  /* 0x0002401201007387 */ /* 0x0001e20000100800 */
[----:B------:R-:W-:Y:S02]  /*1440*/  IMAD.MOV R16, RZ, RZ, -R7 ;  /* 0x000000ffff107224 */ /* 0x000fe400078e0a07 */
[----:B------:R-:W-:Y:S02]  /*1450*/  IMAD R6, R9, R3, R12 ;  /* 0x0000000309067224 */ /* 0x000fe400078e020c */
[----:B------:R-:W-:Y:S01]  /*1460*/  @!P1 IMAD.IADD R4, R4, 0x1, -R9 ;  /* 0x0000000104049824 */ /* 0x000fe200078e0a09 */
[----:B------:R-:W-:Y:S01]  /*1470*/  ISETP.GE.AND P1, PT, R17, RZ, PT ;  /* 0x000000ff1100720c */ /* 0x000fe20003f26270 */
[C---:B------:R-:W-:Y:S02]  /*1480*/  IMAD R12, R9.reuse, R16, R13 ;  /* 0x00000010090c7224 */ /* 0x040fe400078e020d */
[----:B------:R-:W-:Y:S01]  /*1490*/  IMAD.MOV.U32 R7, RZ, RZ, R2 ;  /* 0x000000ffff077224 */ /* 0x000fe200078e0002 */
[----:B------:R-:W-:Y:S01]  /*14a0*/  ISETP.GT.U32.AND P5, PT, R9, R4, PT ;  /* 0x000000040900720c */ /* 0x000fe20003fa4070 */
[----:B0-----:R-:W-:-:S02]  /*14b0*/  IMAD.MOV R18, RZ, RZ, -R11 ;  /* 0x000000ffff127224 */ /* 0x001fc400078e0a0b */
[----:B------:R-:W-:Y:S01]  /*14c0*/  @!P2 IMAD.MOV R14, RZ, RZ, -R14 ;  /* 0x000000ffff0ea224 */ /* 0x000fe200078e0a0e */
[C---:B------:R-:W-:Y:S01]  /*14d0*/  ISETP.GT.U32.AND P2, PT, R9.reuse, R6, PT ;  /* 0x000000060900720c */ /* 0x040fe20003f44070 */
[C---:B------:R-:W-:Y:S02]  /*14e0*/  IMAD R2, R9.reuse, R18, R15 ;  /* 0x0000001209027224 */ /* 0x040fe400078e020f */
[----:B------:R-:W-:Y:S01]  /*14f0*/  @!P4 IMAD.MOV R7, RZ, RZ, -R7 ;  /* 0x000000ffff07c224 */ /* 0x000fe200078e0a07 */
[C---:B------:R-:W-:Y:S01]  /*1500*/  ISETP.GT.U32.AND P4, PT, R9.reuse, R12, PT ;  /* 0x0000000c0900720c */ /* 0x040fe20003f84070 */
[----:B------:R-:W-:Y:S01]  /*1510*/  @!P6 IMAD.IADD R8, R8, 0x1, -R9 ;  /* 0x000000010808e824 */ /* 0x000fe200078e0a09 */
[----:B------:R-:W-:Y:S01]  /*1520*/  ISETP.GT.U32.AND P6, PT, R9, R2, PT ;  /* 0x000000020900720c */ /* 0x000fe20003fc4070 */
[C---:B------:R-:W-:Y:S01]  /*1530*/  VIADD R13, R0.reuse, 0x10 ;  /* 0x00000010000d7836 */ /* 0x040fe20000000000 */
[----:B------:R0:W-:Y:S01]  /*1540*/  STL [R1+0x23c], R14 ;  /* 0x00023c0e01007387 */ /* 0x0001e20000100800 */
[----:B------:R-:W-:-:S02]  /*1550*/  VIADD R15, R0, 0x11 ;  /* 0x00000011000f7836 */ /* 0x000fc40000000000 */
[--C-:B------:R-:W-:Y:S01]  /*1560*/  @!P5 IMAD.IADD R4, R4, 0x1, -R9.reuse ;  /* 0x000000010404d824 */ /* 0x100fe200078e0a09 */
[----:B------:R1:W-:Y:S01]  /*1570*/  STL [R1+0x238], R7 ;  /* 0x0002380701007387 */ /* 0x0003e20000100800 */
[--C-:B------:R-:W-:Y:S01]  /*1580*/  @!P2 IMAD.IADD R6, R6, 0x1, -R9.reuse ;  /* 0x000000010606a824 */ /* 0x100fe200078e0a09 */
[----:B------:R-:W-:Y:S01]  /*1590*/  ISETP.GE.AND P5, PT, R19, RZ, PT ;  /* 0x000000ff1300720c */ /* 0x000fe20003fa6270 */
[----:B------:R-:W-:Y:S01]  /*15a0*/  IMAD.MOV.U32 R11, RZ, RZ, R4 ;  /* 0x000000ffff0b7224 */ /* 0x000fe200078e0004 */
[----:B------:R-:W-:Y:S01]  /*15b0*/  ISETP.GE.AND P2, PT, R20, RZ, PT ;  /* 0x000000ff1400720c */ /* 0x000fe20003f46270 */
[--C-:B------:R-:W-:Y:S01]  /*15c0*/  @!P4 IMAD.IADD R12, R12, 0x1, -R9.reuse ;  /* 0x000000010c0cc824 */ /* 0x100fe200078e0a09 */
[----:B0-----:R-:W-:Y:S01]  /*15d0*/  IABS R14, R15 ;  /* 0x0000000f000e7213 */ /* 0x001fe20000000000 */
[----:B------:R-:W-:Y:S01]  /*15e0*/  @!P6 IMAD.IADD R2, R2, 0x1, -R9 ;  /* 0x000000010202e824 */ /* 0x000fe200078e0a09 */
[C---:B------:R-:W-:Y:S01]  /*15f0*/  ISETP.GT.U32.AND P4, PT, R9.reuse, R6, PT ;  /* 0x000000060900720c */ /* 0x040fe20003f84070 */
[C---:B------:R-:W-:Y:S01]  /*1600*/  VIADD R17, R0.reuse, 0x12 ;  /* 0x0000001200117836 */ /* 0x040fe20000000000 */
[----:B-1----:R-:W-:Y:S01]  /*1610*/  IABS R7, R13 ;  /* 0x0000000d00077213 */ /* 0x002fe20000000000 */
[----:B------:R-:W-:Y:S01]  /*1620*/  @!P0 IMAD.MOV R11, RZ, RZ, -R11 ;  /* 0x000000ffff0b8224 */ /* 0x000fe200078e0a0b */
[C---:B------:R-:W-:Y:S01]  /*1630*/  ISETP.GT.U32.AND P6, PT, R9.reuse, R12, PT ;  /* 0x0000000c0900720c */ /* 0x040fe20003fc4070 */
[----:B------:R-:W-:Y:S01]  /*1640*/  VIADD R18, R0, 0x13 ;  /* 0x0000001300127836 */ /* 0x000fe20000000000 */
[----:B------:R-:W-:Y:S01]  /*1650*/  IABS R16, R17 ;  /* 0x0000001100107213 */ /* 0x000fe20000000000 */
[----:B------:R-:W-:Y:S01]  /*1660*/  IMAD.HI.U32 R3, R10, R7, RZ ;  /* 0x000000070a037227 */ /* 0x000fe200078e00ff */
[----:B------:R-:W-:Y:S01]  /*1670*/  ISETP.GT.U32.AND P0, PT, R9, R2, PT ;  /* 0x000000020900720c */ /* 0x000fe20003f04070 */
[----:B------:R0:W-:Y:S02]  /*1680*/  STL [R1+0x234], R11 ;  /* 0x0002340b01007387 */ /* 0x0001e40000100800 */
[----:B------:R-:W-:-:S02]  /*1690*/  IMAD.MOV R4, RZ, RZ, -R3 ;  /* 0x000000ffff047224 */ /* 0x000fc400078e0a03 */
[----:B------:R-:W-:-:S04]  /*16a0*/  IMAD.HI.U32 R3, R10, R14, RZ ;  /* 0x0000000e0a037227 */ /* 0x000fc800078e00ff */
[C---:B------:R-:W-:Y:S02]  /*16b0*/  IMAD R4, R9.reuse, R4, R7 ;  /* 0x0000000409047224 */ /* 0x040fe400078e0207 */
[----:B------:R-:W-:Y:S01]  /*16c0*/  IMAD.MOV R3, RZ, RZ, -R3 ;  /* 0x000000ffff037224 */ /* 0x000fe200078e0a03 */
[----:B0-----:R-:W-:Y:S01]  /*16d0*/  IABS R11, R18 ;  /* 0x00000012000b7213 */ /* 0x001fe20000000000 */
[--C-:B------:R-:W-:Y:S01]  /*16e0*/  @!P4 IMAD.IADD R6, R6, 0x1, -R9.reuse ;  /* 0x000000010606c824 */ /* 0x100fe200078e0a09 */
[C---:B------:R-:W-:Y:S01]  /*16f0*/  ISETP.GT.U32.AND P4, PT, R9.reuse, R4, PT ;  /* 0x000000040900720c */ /* 0x040fe20003f84070 */
[C---:B------:R-:W-:Y:S02]  /*1700*/  IMAD R14, R9.reuse, R3, R14 ;  /* 0x00000003090e7224 */ /* 0x040fe400078e020e */
[----:B------:R-:W-:Y:S02]  /*1710*/  @!P6 IMAD.IADD R12, R12, 0x1, -R9 ;  /* 0x000000010c0ce824 */ /* 0x000fe400078e0a09 */
[----:B------:R-:W-:Y:S01]  /*1720*/  IMAD.HI.U32 R3, R10, R16, RZ ;  /* 0x000000100a037227 */ /* 0x000fe200078e00ff */
[----:B------:R-:W-:-:S03]  /*1730*/  ISETP.GT.U32.AND P6, PT, R9, R14, PT ;  /* 0x0000000e0900720c */ /* 0x000fc60003fc4070 */
[----:B------:R-:W-:Y:S02]  /*1740*/  IMAD.MOV R7, RZ, RZ, -R3 ;  /* 0x000000ffff077224 */ /* 0x000fe400078e0a03 */
[----:B------:R-:W-:-:S04]  /*1750*/  IMAD.HI.U32 R3, R10, R11, RZ ;  /* 0x0000000b0a037227 */ /* 0x000fc800078e00ff */
[--C-:B------:R-:W-:Y:S01]  /*1760*/  @!P4 IMAD.IADD R4, R4, 0x1, -R9.reuse ;  /* 0x000000010404c824 */ /* 0x100fe200078e0a09 */
[----:B------:R-:W-:Y:S01]  /*1770*/  ISETP.GE.AND P4, PT, R15, RZ, PT ;  /* 0x000000ff0f00720c */ /* 0x000fe20003f86270 */
[----:B------:R-:W-:Y:S02]  /*1780*/  VIADD R19, R0, 0x14 ;  /* 0x0000001400137836 */ /* 0x000fe40000000000 */
[--C-:B------:R-:W-:Y:S01]  /*1790*/  @!P6 IMAD.IADD R14, R14, 0x1, -R9.reuse ;  /* 0x000000010e0ee824 */ /* 0x100fe200078e0a09 */
[----:B------:R-:W-:Y:S01]  /*17a0*/  ISETP.GT.U32.AND P6, PT, R9, R4, PT ;  /* 0x000000040900720c */ /* 0x000fe20003fc4070 */
[----:B------:R-:W-:Y:S01]  /*17b0*/  @!P0 IMAD.IADD R2, R2, 0x1, -R9 ;  /* 0x0000000102028824 */ /* 0x000fe200078e0a09 */
[----:B------:R-:W-:Y:S01]  /*17c0*/  ISETP.GE.AND P0, PT, R13, RZ, PT ;  /* 0x000000ff0d00720c */ /* 0x000fe20003f06270 */
[----:B------:R-:W-:Y:S01]  /*17d0*/  IMAD.MOV.U32 R21, RZ, RZ, R8 ;  /* 0x000000ffff157224 */ /* 0x000fe200078e0008 */
[----:B------:R-:W-:Y:S01]  /*17e0*/  IABS R13, R19 ;  /* 0x00000013000d7213 */ /* 0x000fe20000000000 */
[----:B------:R-:W-:-:S02]  /*17f0*/  IMAD R16, R9, R7, R16 ;  /* 0x0000000709107224 */ /* 0x000fc400078e0210 */
[----:B------:R-:W-:Y:S02]  /*1800*/  IMAD.MOV R8, RZ, RZ, -R3 ;  /* 0x000000ffff087224 */ /* 0x000fe400078e0a03 */
[----:B------:R-:W-:Y:S02]  /*1810*/  IMAD.MOV.U32 R20, RZ, RZ, R6 ;  /* 0x000000ffff147224 */ /* 0x000fe400078e0006 */
[----:B------:R-:W-:Y:S02]  /*1820*/  IMAD.MOV.U32 R3, RZ, RZ, R12 ;  /* 0x000000ffff037224 */ /* 0x000fe400078e000c */
[----:B------:R-:W-:Y:S02]  /*1830*/  IMAD.MOV.U32 R6, RZ, RZ, R2 ;  /* 0x000000ffff067224 */ /* 0x000fe400078e0002 */
[----:B------:R-:W-:Y:S01]  /*1840*/  @!P3 IMAD.MOV R21, RZ, RZ, -R21 ;  /* 0x000000ffff15b224 */ /* 0x000fe200078e0a15 */
[C---:B------:R-:W-:Y:S01]  /*1850*/  ISETP.GT.U32.AND P3, PT, R9.reuse, R16, PT ;  /* 0x000000100900720c */ /* 0x040fe20003f64070 */
[----:B------:R-:W-:Y:S01]  /*1860*/  @!P1 IMAD.MOV R20, RZ, RZ, -R20 ;  /* 0x000000ffff149224 */ /* 0x000fe200078e0a14 */
[C---:B------:R-:W-:Y:S01]  /*1870*/  ISETP.GT.U32.AND P1, PT, R9.reuse, R14, PT ;  /* 0x0000000e0900720c */ /* 0x040fe20003f24070 */
[----:B------:R-:W-:Y:S01]  /*1880*/  IMAD R2, R9, R8, R11 ;  /* 0x0000000809027224 */ /* 0x000fe200078e020b */
[----:B------:R-:W-:Y:S01]  /*1890*/  STL [R1+0x230], R21 ;  /* 0x0002301501007387 */ /* 0x000fe20000100800 */
[----:B------:R-:W-:Y:S01]  /*18a0*/  @!P5 IMAD.MOV R3, RZ, RZ, -R3 ;  /* 0x000000ffff03d224 */ /* 0x000fe200078e0a03 */
[----:B------:R-:W-:Y:S01]  /*18b0*/  ISETP.GE.AND P5, PT, R17, RZ, PT ;  /* 0x000000ff1100720c */ /* 0x000fe20003fa6270 */
[----:B------:R-:W-:Y:S01]  /*18c0*/  IMAD.MOV.U32 R7, RZ, RZ, R13 ;  /* 0x000000ffff077224 */ /* 0x000fe200078e000d */
[----:B------:R-:W-:Y:S01]  /*18d0*/  STL [R1+0x288], R20 ;  /* 0x0002881401007387 */ /* 0x000fe20000100800 */
[--C-:B------:R-:W-:Y:S01]  /*18e0*/  @!P6 IMAD.IADD R4, R4, 0x1, -R9.reuse ;  /* 0x000000010404e824 */ /* 0x100fe200078e0a09 */
[----:B------:R-:W-:Y:S01]  /*18f0*/  ISETP.GT.U32.AND P6, PT, R9, R2, PT ;  /* 0x000000020900720c */ /* 0x000fe20003fc4070 */
[----:B------:R-:W-:Y:S01]  /*1900*/  @!P2 IMAD.MOV R6, RZ, RZ, -R6 ;  /* 0x000000ffff06a224 */ /* 0x000fe200078e0a06 */
[----:B------:R0:W-:Y:S01]  /*1910*/  STL [R1+0x28c], R3 ;  /* 0x00028c0301007387 */ /* 0x0001e20000100800 */
[----:B------:R-:W-:Y:S01]  /*1920*/  VIADD R8, R0, 0x15 ;  /* 0x0000001500087836 */ /* 0x000fe20000000000 */
[----:B------:R-:W-:Y:S01]  /*1930*/  ISETP.GE.AND P2, PT, R18, RZ, PT ;  /* 0x000000ff1200720c */ /* 0x000fe20003f46270 */
[--C-:B------:R-:W-:Y:S01]  /*1940*/  @!P1 IMAD.IADD R14, R14, 0x1, -R9.reuse ;  /* 0x000000010e0e9824 */ /* 0x100fe200078e0a09 */
[----:B------:R1:W-:Y:S01]  /*1950*/  STL [R1+0x290], R6 ;  /* 0x0002900601007387 */ /* 0x0003e20000100800 */
[----:B------:R-:W-:Y:S01]  /*1960*/  @!P3 IMAD.IADD R16, R16, 0x1, -R9 ;  /* 0x000000011010b824 */ /* 0x000fe200078e0a09 */
[----:B------:R-:W-:Y:S01]  /*1970*/  ISETP.GE.AND P3, PT, R8, RZ, PT ;  /* 0x000000ff0800720c */ /* 0x000fe20003f66270 */
[----:B------:R-:W-:Y:S01]  /*1980*/  IMAD.MOV.U32 R15, RZ, RZ, R14 ;  /* 0x000000ffff0f7224 */ /* 0x000fe200078e000e */
[----:B------:R-:W-:Y:S01]  /*1990*/  ISETP.GE.AND P1, PT, R19, RZ, PT ;  /* 0x000000ff1300720c */ /* 0x000fe20003f26270 */
[----:B------:R-:W-:-:S02]  /*19a0*/  IMAD.MOV.U32 R12, RZ, RZ, R4 ;  /* 0x000000ffff0c7224 */ /* 0x000fc400078e0004 */
[----:B0-----:R-:W-:-:S04]  /*19b0*/  IMAD.HI.U32 R3, R10, R7, RZ ;  /* 0x000000070a037227 */ /* 0x001fc800078e00ff */
[----:B-1----:R-:W-:Y:S01]  /*19c0*/  IMAD.MOV R6, RZ, RZ, -R3 ;  /* 0x000000ffff067224 */ /* 0x002fe200078e0a03 */
[----:B------:R-:W-:Y:S01]  /*19d0*/  IABS R3, R8 ;  /* 0x0000000800037213 */ /* 0x000fe20000000000 */
[----:B------:R-:W-:Y:S01]  /*19e0*/  @!P6 IMAD.IADD R2, R2, 0x1, -R9 ;  /* 0x000000010202e824 */ /* 0x000fe200078e0a09 */
[C---:B------:R-:W-:Y:S01]  /*19f0*/  ISETP.GT.U32.AND P6, PT, R9.reuse, R16, PT ;  /* 0x000000100900720c */ /* 0x040fe20003fc4070 */
[C---:B------:R-:W-:Y:S02]  /*1a00*/  IMAD R6, R9.reuse, R6, R7 ;  /* 0x0000000609067224 */ /* 0x040fe400078e0207 */
[----:B------:R-:W-:Y:S02]  /*1a10*/  IMAD.MOV.U32 R7, RZ, RZ, R3 ;  /* 0x000000ffff077224 */ /* 0x000fe400078e0003 */
[----:B------:R-:W-:Y:S01]  /*1a20*/  @!P4 IMAD.MOV R15, RZ, RZ, -R15 ;  /* 0x000000ffff0fc224 */ /* 0x000fe200078e0a0f */
[----:B------:R-:W-:Y:S01]  /*1a30*/  ISETP.GT.U32.AND P4, PT, R9, R6, PT ;  /* 0x000000060900720c */ /* 0x000fe20003f84070 */
[----:B------:R-:W-:-:S04]  /*1a40*/  IMAD.HI.U32 R3, R10, R7, RZ ;  /* 0x000000070a037227 */ /* 0x000fc800078e00ff */
[----:B------:R-:W-:Y:S01]  /*1a50*/  @!P0 IMAD.MOV R12, RZ, RZ, -R12 ;  /* 0x000000ffff0c8224 */ /* 0x000fe200078e0a0c */
[C---:B------:R-:W-:Y:S01]  /*1a60*/  ISETP.GT.U32.AND P0, PT, R9.reuse, R2, PT ;  /* 0x000000020900720c */ /* 0x040fe20003f04070 */
[----:B------:R-:W-:Y:S02]  /*1a70*/  IMAD.MOV R4, RZ, RZ, -R3 ;  /* 0x000000ffff047224 */ /* 0x000fe400078e0a03 */
[C---:B------:R-:W-:Y:S01]  /*1a80*/  VIADD R11, R0.reuse, 0x16 ;  /* 0x00000016000b7836 */ /* 0x040fe20000000000 */
[----:B------:R0:W-:Y:S01]  /*1a90*/  STL [R1+0x22c], R12 ;  /* 0x00022c0c01007387 */ /* 0x0001e20000100800 */
[C---:B------:R-:W-:Y:S02]  /*1aa0*/  IMAD R4, R9.reuse, R4, R7 ;  /* 0x0000000409047224 */ /* 0x040fe400078e0207 */
[----:B------:R-:W-:Y:S01]  /*1ab0*/  VIADD R13, R0, 0x17 ;  /* 0x00000017000d7836 */ /* 0x000fe20000000000 */
[----:B------:R-:W-:Y:S01]  /*1ac0*/  IABS R8, R11 ;  /* 0x0000000b00087213 */ /* 0x000fe20000000000 */
[--C-:B------:R-:W-:Y:S01]  /*1ad0*/  @!P6 IMAD.IADD R16, R16, 0x1, -R9.reuse ;  /* 0x000000011010e824 */ /* 0x100fe200078e0a09 */
[----:B------:R1:W-:Y:S01]  /*1ae0*/  STL [R1+0x228], R15 ;  /* 0x0002280f01007387 */ /* 0x0003e20000100800 */
[----:B------:R-:W-:Y:S01]  /*1af0*/  ISETP.GT.U32.AND P6, PT, R9, R4, PT ;  /* 0x000000040900720c */ /* 0x000fe20003fc4070 */
[----:B------:R-:W-:Y:S01]  /*1b00*/  @!P4 IMAD.IADD R6, R6, 0x1, -R9 ;  /* 0x000000010606c824 */ /* 0x000fe200078e0a09 */
[----:B------:R-:W-:Y:S01]  /*1b10*/  ISETP.GE.AND P4, PT, R13, RZ, PT ;  /* 0x000000ff0d00720c */ /* 0x000fe20003f86270 */
[----:B------:R-:W-:Y:S01]  /*1b20*/  IMAD.HI.U32 R3, R10, R8, RZ ;  /* 0x000000080a037227 */ /* 0x000fe200078e00ff */
[----:B0-----:R-:W-:-:S03]  /*1b30*/  IABS R12, R13 ;  /* 0x0000000d000c7213 */ /* 0x001fc60000000000 */
[----:B------:R-:W-:Y:S01]  /*1b40*/  @!P0 IMAD.IADD R2, R2, 0x1, -R9 ;  /* 0x0000000102028824 */ /* 0x000fe200078e0a09 */
[----:B------:R-:W-:Y:S01]  /*1b50*/  ISETP.GE.AND P0, PT, R11, RZ, PT ;  /* 0x000000ff0b00720c */ /* 0x000fe20003f06270 */
[----:B-1----:R-:W-:Y:S02]  /*1b60*/  IMAD.MOV.U32 R15, RZ, RZ, R16 ;  /* 0x000000ffff0f7224 */ /* 0x002fe400078e0010 */
[----:B------:R-:W-:-:S04]  /*1b70*/  IMAD.HI.U32 R7, R10, R12, RZ ;  /* 0x0000000c0a077227 */ /* 0x000fc800078e00ff */
[----:B------:R-:W-:Y:S01]  /*1b80*/  @!P5 IMAD.MOV R15, RZ, RZ, -R15 ;  /* 0x000000ffff0fd224 */ /* 0x000fe200078e0a0f */
[C---:B------:R-:W-:Y:S01]  /*1b90*/  ISETP.GT.U32.AND P5, PT, R9.reuse, R6, PT ;  /* 0x000000060900720c */ /* 0x040fe20003fa4070 */
[----:B------:R-:W-:Y:S02]  /*1ba0*/  IMAD.MOV R11, RZ, RZ, -R3 ;  /* 0x000000ffff0b7224 */ /* 0x000fe400078e0a03 */
[----:B------:R-:W-:Y:S01]  /*1bb0*/  VIADD R17, R0, 0x18 ;  /* 0x0000001800117836 */ /* 0x000fe20000000000 */
[----:B------:R-:W-:Y:S01]  /*1bc0*/  STL [R1+0x224], R15 ;  /* 0x0002240f01007387 */ /* 0x000fe20000100800 */
[----:B------:R-:W-:Y:S02]  /*1bd0*/  IMAD.MOV R7, RZ, RZ, -R7 ;  /* 0x000000ffff077224 */ /* 0x000fe400078e0a07 */
[----:B------:R-:W-:Y:S01]  /*1be0*/  IMAD R8, R9, R11, R8 ;  /* 0x0000000b09087224 */ /* 0x000fe200078e0208 */
[----:B------:R-:W-:Y:S01]  /*1bf0*/  IABS R14, R17 ;  /* 0x00000011000e7213 */ /* 0x000fe20000000000 */
[----:B------:R-:W-:-:S02]  /*1c00*/  @!P6 IMAD.IADD R4, R4, 0x1, -R9 ;  /* 0x000000010404e824 */ /* 0x000fc400078e0a09 */
[C---:B------:R-:W-:Y:S02]  /*1c10*/  IMAD R12, R9.reuse, R7, R12 ;  /* 0x00000007090c7224 */ /* 0x040fe400078e020c */
[----:B------:R-:W-:Y:S01]  /*1c20*/  @!P2 IMAD.MOV R2, RZ, RZ, -R2 ;  /* 0x000000ffff02a224 */ /* 0x000fe200078e0a02 */
[C---:B------:R-:W-:Y:S01]  /*1c30*/  ISETP.GT.U32.AND P2, PT, R9.reuse, R8, PT ;  /* 0x000000080900720c */ /* 0x040fe20003f44070 */
[----:B------:R-:W-:Y:S01]  /*1c40*/  IMAD.HI.U32 R3, R10, R14, RZ ;  /* 0x0000000e0a037227 */ /* 0x000fe200078e00ff */
[C---:B------:R-:W-:Y:S02]  /*1c50*/  ISETP.GT.U32.AND P6, PT, R9.reuse, R4, PT ;  /* 0x000000040900720c */ /* 0x040fe40003fc4070 */
[----:B------:R0:W-:Y:S01]  /*1c60*/  STL [R1+0x220], R2 ;  /* 0x0002200201007387 */ /* 0x0001e20000100800 */
[----:B------:R-:W-:Y:S01]  /*1c70*/  @!P5 IMAD.IADD R6, R6, 0x1, -R9 ;  /* 0x000000010606d824 */ /* 0x000fe200078e0a09 */
[----:B------:R-:W-:Y:S01]  /*1c80*/  ISETP.GT.U32.AND P5, PT, R9, R12, PT ;  /* 0x0000000c0900720c */ /* 0x000fe20003fa4070 */
[----:B------:R-:W-:-:S02]  /*1c90*/  IMAD.MOV R3, RZ, RZ, -R3 ;  /* 0x000000ffff037224 */ /* 0x000fc400078e0a03 */
[----:B------:R-:W-:Y:S02]  /*1ca0*/  VIADD R16, R0, 0x19 ;  /* 0x0000001900107836 */ /* 0x000fe40000000000 */
[C---:B------:R-:W-:Y:S02]  /*1cb0*/  IMAD R14, R9.reuse, R3, R14 ;  /* 0x00000003090e7224 */ /* 0x040fe400078e020e */
[--C-:B------:R-:W-:Y:S01]  /*1cc0*/  @!P2 IMAD.IADD R8, R8, 0x1, -R9.reuse ;  /* 0x000000010808a824 */ /* 0x100fe200078e0a09 */
[----:B------:R-:W-:Y:S01]  /*1cd0*/  IABS R7, R16 ;  /* 0x0000001000077213 */ /* 0x000fe20000000000 */
[--C-:B------:R-:W-:Y:S01]  /*1ce0*/  @!P6 IMAD.IADD R4, R4, 0x1, -R9.reuse ;  /* 0x000000010404e824 */ /* 0x100fe200078e0a09 */
[----:B------:R-:W-:Y:S01]  /*1cf0*/  ISETP.GT.U32.AND P6, PT, R9, R14, PT ;  /* 0x0000000e0900720c */ /* 0x000fe20003fc4070 */
[----:B------:R-:W-:Y:S01]  /*1d00*/  VIADD R19, R0, 0x1a ;  /* 0x0000001a00137836 */ /* 0x000fe20000000000 */
[----:B------:R-:W-:Y:S01]  /*1d10*/  ISETP.GE.AND P2, PT, R17, RZ, PT ;  /* 0x000000ff1100720c */ /* 0x000fe20003f46270 */
[----:B------:R-:W-:Y:S01]  /*1d20*/  @!P5 IMAD.IADD R12, R12, 0x1, -R9 ;  /* 0x000000010c0cd824 */ /* 0x000fe200078e0a09 */
[----:B------:R-:W-:Y:S01]  /*1d30*/  ISETP.GT.U32.AND P5, PT, R9, R8, PT ;  /* 0x000000080900720c */ /* 0x000fe20003fa4070 */
[----:B0-----:R-:W-:Y:S01]  /*1d40*/  IMAD.HI.U32 R2, R10, R7, RZ ;  /* 0x000000070a027227 */ /* 0x001fe200078e00ff */
[----:B------:R-:W-:-:S03]  /*1d50*/  IABS R11, R19 ;  /* 0x00000013000b7213 */ /* 0x000fc60000000000 */
[----:B------:R-:W-:Y:S02]  /*1d60*/  IMAD.MOV R2, RZ, RZ, -R2 ;  /* 0x000000ffff027224 */ /* 0x000fe400078e0a02 */
[----:B------:R-:W-:Y:S02]  /*1d70*/  VIADD R20, R0, 0x1b ;  /* 0x0000001b00147836 */ /* 0x000fe40000000000 */
[C---:B------:R-:W-:Y:S02]  /*1d80*/  IMAD R2, R9.reuse, R2, R7 ;  /* 0x0000000209027224 */ /* 0x040fe400078e0207 */
[----:B------:R-:W-:Y:S01]  /*1d90*/  @!P6 IMAD.IADD R14, R14, 0x1, -R9 ;  /* 0x000000010e0ee824 */ /* 0x000fe200078e0a09 */
[----:B------:R-:W-:Y:S01]  /*1da0*/  ISETP.GT.U32.AND P6, PT, R9, R12, PT ;  /* 0x0000000c0900720c */ /* 0x000fe20003fc4070 */
[----:B------:R-:W-:Y:S01]  /*1db0*/  VIADD R21, R0, 0x1c ;  /* 0x0000001c00157836 */ /* 0x000fe20000000000 */
[----:B------:R-:W-:Y:S01]  /*1dc0*/  IABS R13, R20 ;  /* 0x00000014000d7213 */ /* 0x000fe20000000000 */
[----:B------:R-:W-:-:S03]  /*1dd0*/  IMAD.HI.U32 R3, R10, R11, RZ ;  /* 0x0000000b0a037227 */ /* 0x000fc600078e00ff */
[----:B------:R-:W-:Y:S01]  /*1de0*/  IABS R15, R21 ;  /* 0x00000015000f7213 */ /* 0x000fe20000000000 */
[----:B------:R-:W-:Y:S01]  /*1df0*/  @!P5 IMAD.IADD R8, R8, 0x1, -R9 ;  /* 0x000000010808d824 */ /* 0x000fe200078e0a09 */
[C---:B------:R-:W-:Y:S01]  /*1e00*/  ISETP.GT.U32.AND P5, PT, R9.reuse, R2, PT ;  /* 0x000000020900720c */ /* 0x040fe20003fa4070 */
[----:B------:R-:W-:Y:S02]  /*1e10*/  IMAD.MOV.U32 R22, RZ, RZ, R6 ;  /* 0x000000ffff167224 */ /* 0x000fe400078e0006 */
[----:B------:R-:W-:Y:S02]  /*1e20*/  IMAD.MOV R6, RZ, RZ, -R3 ;  /* 0x000000ffff067224 */ /* 0x000fe400078e0a03 */
[----:B------:R-:W-:Y:S02]  /*1e30*/  IMAD.MOV.U32 R18, RZ, RZ, R4 ;  /* 0x000000ffff127224 */ /* 0x000fe400078e0004 */
[----:B------:R-:W-:Y:S01]  /*1e40*/  @!P1 IMAD.MOV R22, RZ, RZ, -R22 ;  /* 0x000000ffff169224 */ /* 0x000fe200078e0a16 */
[C---:B------:R-:W-:Y:S01]  /*1e50*/  ISETP.GT.U32.AND P1, PT, R9.reuse, R14, PT ;  /* 0x0000000e0900720c */ /* 0x040fe20003f24070 */
[----:B------:R-:W-:Y:S01]  /*1e60*/  @!P3 IMAD.MOV R18, RZ, RZ, -R18 ;  /* 0x000000ffff12b224 */ /* 0x000fe200078e0a12 */
[----:B------:R-:W-:Y:S01]  /*1e70*/  ISETP.GE.AND P3, PT, R16, RZ, PT ;  /* 0x000000ff1000720c */ /* 0x000fe20003f66270 */
[----:B------:R-:W-:Y:S01]  /*1e80*/  IMAD R4, R9, R6, R11 ;  /* 0x0000000609047224 */ /* 0x000fe200078e020b */
[----:B------:R-:W-:Y:S01]  /*1e90*/  STL [R1+0x21c], R22 ;  /* 0x00021c1601007387 */ /* 0x000fe20000100800 */
[----:B------:R-:W-:-:S03]  /*1ea0*/  IMAD.HI.U32 R3, R10, R13, RZ ;  /* 0x0000000d0a037227 */ /* 0x000fc600078e00ff */
[----:B------:R0:W-:Y:S01]  /*1eb0*/  STL [R1+0x294], R18 ;  /* 0x0002941201007387 */ /* 0x0001e20000100800 */
[----:B------:R-:W-:-:S04]  /*1ec0*/  IMAD.HI.U32 R6, R10, R15, RZ ;  /* 0x0000000f0a067227 */ /* 0x000fc800078e00ff */
[----:B------:R-:W-:Y:S01]  /*1ed0*/  @!P6 IMAD.IADD R12, R12, 0x1, -R9 ;  /* 0x000000010c0ce824 */ /* 0x000fe200078e0a09 */
[C---:B------:R-:W-:Y:S01]  /*1ee0*/  ISETP.GT.U32.AND P6, PT, R9.reuse, R4, PT ;  /* 0x000000040900720c */ /* 0x040fe20003fc4070 */
[----:B------:R-:W-:Y:S02]  /*1ef0*/  IMAD.MOV R16, RZ, RZ, -R3 ;  /* 0x000000ffff107224 */ /* 0x000fe400078e0a03 */
[----:B------:R-:W-:Y:S02]  /*1f00*/  @!P5 IMAD.IADD R2, R2, 0x1, -R9 ;  /* 0x000000010202d824 */ /* 0x000fe400078e0a09 */
[----:B0-----:R-:W-:Y:S02]  /*1f10*/  IMAD.MOV R18, RZ, RZ, -R6 ;  /* 0x000000ffff127224 */ /* 0x001fe400078e0a06 */
[----:B------:R-:W-:Y:S02]  /*1f20*/  IMAD.MOV.U32 R22, RZ, RZ, R8 ;  /* 0x000000ffff167224 */ /* 0x000fe400078e0008 */
[----:B------:R-:W-:-:S02]  /*1f30*/  IMAD R6, R9, R16, R13 ;  /* 0x0000001009067224 */ /* 0x000fc400078e020d */
[C---:B------:R-:W-:Y:S02]  /*1f40*/  IMAD R16, R9.reuse, R18, R15 ;  /* 0x0000001209107224 */ /* 0x040fe400078e020f */
[----:B------:R-:W-:Y:S01]  /*1f50*/  @!P0 IMAD.MOV R22, RZ, RZ, -R22 ;  /* 0x000000ffff168224 */ /* 0x000fe200078e0a16 */
[C---:B------:R-:W-:Y:S01]  /*1f60*/  ISETP.GT.U32.AND P0, PT, R9.reuse, R2, PT ;  /* 0x000000020900720c */ /* 0x040fe20003f04070 */
[----:B------:R-:W-:Y:S01]  /*1f70*/  VIADD R17, R0, 0x1d ;  /* 0x0000001d00117836 */ /* 0x000fe20000000000 */
[C---:B------:R-:W-:Y:S01]  /*1f80*/  ISETP.GT.U32.AND P5, PT, R9.reuse, R6, PT ;  /* 0x000000060900720c */ /* 0x040fe20003fa4070 */
[----:B------:R-:W-:Y:S01]  /*1f90*/  @!P4 IMAD.MOV R12, RZ, RZ, -R12 ;  /* 0x000000ffff0cc224 */ /* 0x000fe200078e0a0c */
[C---:B------:R-:W-:Y:S01]  /*1fa0*/  ISETP.GT.U32.AND P4, PT, R9.reuse, R16, PT ;  /* 0x000000100900720c */ /* 0x040fe20003f84070 */
[--C-:B------:R-:W-:Y:S01]  /*1fb0*/  @!P6 IMAD.IADD R4, R4, 0x1, -R9.reuse ;  /* 0x000000010404e824 */ /* 0x100fe200078e0a09 */
[----:B------:R-:W-:Y:S01]  /*1fc0*/  IABS R7, R17 ;  /* 0x0000001100077213 */ /* 0x000fe20000000000 */
[----:B------:R-:W-:Y:S01]  /*1fd0*/  VIADD R13, R0, 0x1e ;  /* 0x0000001e000d7836 */ /* 0x000fe20000000000 */
[----:B------:R-:W-:Y:S01]  /*1fe0*/  STL [R1+0x298], R22 ;  /* 0x0002981601007387 */ /* 0x000fe20000100800 */
[----:B------:R-:W-:Y:S01]  /*1ff0*/  @!P1 IMAD.IADD R14, R14, 0x1, -R9 ;  /* 0x000000010e0e9824 */ /* 0x000fe200078e0a09 */
[----:B------:R-:W-:Y:S01]  /*2000*/  ISETP.GT.U32.AND P6, PT, R9, R4, PT ;  /* 0x000000040900720c */ /* 0x000fe20003fc4070 */
[----:B------:R-:W-:Y:S01]  /*2010*/  IMAD.HI.U32 R3, R10, R7, RZ ;  /* 0x000000070a037227 */ /* 0x000fe200078e00ff */
[----:B------:R0:W-:Y:S01]  /*2020*/  STL [R1+0x29c], R12 ;  /* 0x00029c0c01007387 */ /* 0x0001e20000100800 */
[----:B------:R-:W-:-:S02]  /*2030*/  IABS R11, R13 ;  /* 0x0000000d000b7213 */ /* 0x000fc40000000000 */
[----:B------:R-:W-:Y:S01]  /*2040*/  @!P0 IMAD.IADD R2, R2, 0x1, -R9 ;  /* 0x0000000102028824 */ /* 0x000fe200078e0a09 */
[----:B------:R-:W-:Y:S01]  /*2050*/  ISETP.GE.AND P1, PT, R19, RZ, PT ;  /* 0x000000ff1300720c */ /* 0x000fe20003f26270 */
[----:B------:R-:W-:Y:S01]  /*2060*/  IMAD.MOV R8, RZ, RZ, -R3 ;  /* 0x000000ffff087224 */ /* 0x000fe200078e0a03 */
[----:B------:R-:W-:Y:S01]  /*2070*/  ISETP.GE.AND P0, PT, R21, RZ, PT ;  /* 0x000000ff1500720c */ /* 0x000fe20003f06270 */
[----:B------:R-:W-:Y:S01]  /*2080*/  @!P4 IMAD.IADD R16, R16, 0x1, -R9 ;  /* 0x000000011010c824 */ /* 0x000fe200078e0a09 */
[----:B------:R-:W-:Y:S01]  /*2090*/  ISETP.GE.AND P4, PT, R17, RZ, PT ;  /* 0x000000ff1100720c */ /* 0x000fe20003f86270 */
[----:B------:R-:W-:Y:S02]  /*20a0*/  IMAD R8, R9, R8, R7 ;  /* 0x0000000809087224 */ /* 0x000fe400078e0207 */
[----:B0-----:R-:W-:Y:S02]  /*20b0*/  IMAD.MOV.U32 R12, RZ, RZ, R2 ;  /* 0x000000ffff0c7224 */ /* 0x001fe400078e0002 */
[----:B------:R-:W-:-:S04]  /*20c0*/  IMAD.HI.U32 R3, R10, R11, RZ ;  /* 0x0000000b0a037227 */ /* 0x000fc800078e00ff */
[----:B------:R-:W-:Y:S01]  /*20d0*/  @!P3 IMAD.MOV R12, RZ, RZ, -R12 ;  /* 0x000000ffff0cb224 */ /* 0x000fe200078e0a0c */
[C---:B------:R-:W-:Y:S01]  /*20e0*/  ISETP.GT.U32.AND P3, PT, R9.reuse, R16, PT ;  /* 0x000000100900720c */ /* 0x040fe20003f64070 */
[--C-:B------:R-:W-:Y:S01]  /*20f0*/  @!P6 IMAD.IADD R4, R4, 0x1, -R9.reuse ;  /* 0x000000010404e824 */ /* 0x100fe200078e0a09 */
[C---:B------:R-:W-:Y:S01]  /*2100*/  ISETP.GT.U32.AND P6, PT, R9.reuse, R8, PT ;  /* 0x000000080900720c */ /* 0x040fe20003fc4070 */
[----:B------:R-:W-:Y:S02]  /*2110*/  @!P5 IMAD.IADD R6, R6, 0x1, -R9 ;  /* 0x000000010606d824 */ /* 0x000fe400078e0a09 */
[----:B------:R-:W-:Y:S02]  /*2120*/  IMAD.MOV R2, RZ, RZ, -R3 ;  /* 0x000000ffff027224 */ /* 0x000fe400078e0a03 */
[----:B------:R-:W-:Y:S01]  /*2130*/  @!P2 IMAD.MOV R14, RZ, RZ, -R14 ;  /* 0x000000ffff0ea224 */ /* 0x000fe200078e0a0e */
[C---:B------:R-:W-:Y:S01]  /*2140*/  ISETP.GT.U32.AND P5, PT, R9.reuse, R6, PT ;  /* 0x000000060900720c */ /* 0x040fe20003fa4070 */
[C---:B------:R-:W-:Y:S01]  /*2150*/  IMAD R2, R9.reuse, R2, R11 ;  /* 0x0000000209027224 */ /* 0x040fe200078e020b */
[----:B------:R-:W-:Y:S01]  /*2160*/  ISETP.GE.AND P2, PT, R20, RZ, PT ;  /* 0x000000ff1400720c */ /* 0x000fe20003f46270 */
[----:B------:R-:W-:Y:S01]  /*2170*/  @!P1 IMAD.MOV R4, RZ, RZ, -R4 ;  /* 0x000000ffff049224 */ /* 0x000fe200078e0a04 */
[----:B------:R-:W-:Y:S01]  /*2180*/  STL [R1+0x218], R14 ;  /* 0x0002180e01007387 */ /* 0x000fe20000100800 */
[--C-:B------:R-:W-:Y:S01]  /*2190*/  @!P3 IMAD.IADD R16, R16, 0x1, -R9.reuse ;  /* 0x000000011010b824 */ /* 0x100fe200078e0a09 */
[----:B------:R-:W-:Y:S01]  /*21a0*/  ISETP.GT.U32.AND P3, PT, R9, R2, PT ;  /* 0x000000020900720c */ /* 0x000fe20003f64070 */
[----:B------:R-:W-:Y:S01]  /*21b0*/  @!P6 IMAD.IADD R8, R8, 0x1, -R9 ;  /* 0x000000010808e824 */ /* 0x000fe200078e0a09 */
[----:B------:R-:W-:Y:S01]  /*21c0*/  STL [R1+0x214], R12 ;  /* 0x0002140c01007387 */ /* 0x000fe20000100800 */
[----:B------:R-:W-:-:S02]  /*21d0*/  VIADD R3, R0, 0x1f ;  /* 0x0000001f00037836 */ /* 0x000fc40000000000 */
[----:B------:R-:W-:Y:S01]  /*21e0*/  VIADD R7, R0, 0x20 ;  /* 0x0000002000077836 */ /* 0x000fe20000000000 */
[----:B------:R-:W-:Y:S01]  /*21f0*/  ISETP.GT.U32.AND P6, PT, R9, R8, PT ;  /* 0x000000080900720c */ /* 0x000fe20003fc4070 */
[--C-:B------:R-:W-:Y:S01]  /*2200*/  @!P5 IMAD.IADD R6, R6, 0x1, -R9.reuse ;  /* 0x000000010606d824 */ /* 0x100fe200078e0a09 */
[----:B------:R-:W-:Y:S01]  /*2210*/  ISETP.GE.AND P5, PT, R13, RZ, PT ;  /* 0x000000ff0d00720c */ /* 0x000fe20003fa6270 */
[----:B------:R0:W-:Y:S01]  /*2220*/  STL [R1+0x20c], R4 ;  /* 0x00020c0401007387 */ /* 0x0001e20000100800 */
[----:B------:R-:W-:Y:S01]  /*2230*/  IMAD.MOV.U32 R13, RZ, RZ, R16 ;  /* 0x000000ffff0d7224 */ /* 0x000fe200078e0010 */
[----:B------:R-:W-:Y:S01]  /*2240*/  ISETP.GE.AND P1, PT, R3, RZ, PT ;  /* 0x000000ff0300720c */ /* 0x000fe20003f26270 */
[----:B------:R-:W-:Y:S01]  /*2250*/  @!P2 IMAD.MOV R6, RZ, RZ, -R6 ;  /* 0x000000ffff06a224 */ /* 0x000fe200078e0a06 */
[----:B------:R-:W-:Y:S01]  /*2260*/  ISETP.GE.AND P2, PT, R7, RZ, PT ;  /* 0x000000ff0700720c */ /* 0x000fe20003f46270 */
[----:B------:R-:W-:Y:S01]  /*2270*/  VIADD R11, R0, 0x21 ;  /* 0x00000021000b7836 */ /* 0x000fe20000000000 */
[----:B------:R-:W-:Y:S01]  /*2280*/  IABS R7, R7 ;  /* 0x0000000700077213 */ /* 0x000fe20000000000 */
[----:B------:R-:W-:Y:S01]  /*2290*/  @!P3 IMAD.IADD R2, R2, 0x1, -R9 ;  /* 0x000000010202b824 */ /* 0x000fe200078e0a09 */
[----:B------:R1:W-:Y:S01]  /*22a0*/  STL [R1+0x208], R6 ;  /* 0x0002080601007387 */ /* 0x0003e20000100800 */
[----:B------:R-:W-:Y:S01]  /*22b0*/  @!P0 IMAD.MOV R13, RZ, RZ, -R13 ;  /* 0x000000ffff0d8224 */ /* 0x000fe200078e0a0d */
[----:B0-----:R-:W-:Y:S01]  /*22c0*/  IABS R4, R3 ;  /* 0x0000000300047213 */ /* 0x001fe20000000000 */
[----:B------:R-:W-:Y:S01]  /*22d0*/  VIADD R12, R0, 0x22 ;  /* 0x00000022000c7836 */ /* 0x000fe20000000000 */
[----:B------:R-:W-:Y:S01]  /*22e0*/  ISETP.GT.U32.AND P3, PT, R9, R2, PT ;  /* 0x000000020900720c */ /* 0x000fe20003f64070 */
[----:B------:R-:W-:Y:S01]  /*22f0*/  @!P6 IMAD.IADD R8, R8, 0x1, -R9 ;  /* 0x000000010808e824 */ /* 0x000fe200078e0a09 */
[----:B------:R-:W-:Y:S01]  /*2300*/  ISETP.GE.AND P0, PT, R11, RZ, PT ;  /* 0x000000ff0b00720c */ /* 0x000fe20003f06270 */
[----:B------:R-:W-:Y:S01]  /*2310*/  IMAD.HI.U32 R3, R10, R4, RZ ;  /* 0x000000040a037227 */ /* 0x000fe200078e00ff */
[----:B------:R0:W-:Y:S01]  /*2320*/  STL [R1+0x204], R13 ;  /* 0x0002040d01007387 */ /* 0x0001e20000100800 */
[----:B------:R-:W-:-:S02]  /*2330*/  ISETP.GE.AND P6, PT, R12, RZ, PT ;  /* 0x000000ff0c00720c */ /* 0x000fc40003fc6270 */
[----:B-1----:R-:W-:Y:S01]  /*2340*/  IABS R6, R11 ;  /* 0x0000000b00067213 */ /* 0x002fe20000000000 */
[----:B------:R-:W-:Y:S02]  /*2350*/  IMAD.MOV.U32 R11, RZ, RZ, R7 ;  /* 0x000000ffff0b7224 */ /* 0x000fe400078e0007 */
[----:B------:R-:W-:Y:S02]  /*2360*/  IMAD.MOV R7, RZ, RZ, -R3 ;  /* 0x000000ffff077224 */ /* 0x000fe400078e0a03 */
[----:B------:R-:W-:Y:S01]  /*2370*/  IMAD.HI.U32 R3, R10, R11, RZ ;  /* 0x0000000b0a037227 */ /* 0x000fe200078e00ff */
[----:B0-----:R-:W-:-:S03]  /*2380*/  IABS R13, R12 ;  /* 0x0000000c000d7213 */ /* 0x001fc60000000000 */
[----:B------:R-:W-:Y:S02]  /*2390*/  IMAD.MOV.U32 R12, RZ, RZ, R6 ;  /* 0x000000ffff0c7224 */ /* 0x000fe400078e0006 */
[----:B------:R-:W-:Y:S02]  /*23a0*/  IMAD R4, R9, R7, R4 ;  /* 0x0000000709047224 */ /* 0x000fe400078e0204 */
[----:B------:R-:W-:Y:S02]  /*23b0*/  IMAD.MOV.U32 R14, RZ, RZ, R8 ;  /* 0x000000ffff0e7224 */ /* 0x000fe400078e0008 */
[----:B------:R-:W-:-:S04]  /*23c0*/  IMAD.HI.U32 R6, R10, R12, RZ ;  /* 0x0000000c0a067227 */ /* 0x000fc800078e00ff */
[----:B------:R-:W-:Y:S02]  /*23d0*/  IMAD.MOV R8, RZ, RZ, -R3 ;  /* 0x000000ffff087224 */ /* 0x000fe400078e0a03 */
[----:B------:R-:W-:Y:S01]  /*23e0*/  @!P4 IMAD.MOV R14, RZ, RZ, -R14 ;  /* 0x000000ffff0ec224 */ /* 0x000fe200078e0a0e */
[C---:B------:R-:W-:Y:S01]  /*23f0*/  ISETP.GT.U32.AND P4, PT, R9.reuse, R4, PT ;  /* 0x000000040900720c */ /* 0x040fe20003f84070 */
[----:B------:R-:W-:Y:S02]  /*2400*/  IMAD.MOV R7, RZ, RZ, -R6 ;  /* 0x000000ffff077224 */ /* 0x000fe400078e0a06 */
[----:B------:R-:W-:Y:S01]  /*2410*/  @!P3 IMAD.IADD R2, R2, 0x1, -R9 ;  /* 0x000000010202b824 */ /* 0x000fe200078e0a09 */
[----:B------:R0:W-:Y:S01]  /*2420*/  STL [R1+0x2a0], R14 ;  /* 0x0002a00e01007387 */ /* 0x0001e20000100800 */
[C---:B------:R-:W-:Y:S02]  /*2430*/  IMAD R6, R9.reuse, R8, R11 ;  /* 0x0000000809067224 */ /* 0x040fe400078e020b */
[----:B------:R-:W-:-:S02]  /*2440*/  IMAD R8, R9, R7, R12 ;  /* 0x0000000709087224 */ /* 0x000fc400078e020c */
[----:B------:R-:W-:Y:S01]  /*2450*/  IMAD.MOV.U32 R16, RZ, RZ, R2 ;  /* 0x000000ffff107224 */ /* 0x000fe200078e0002 */
[----:B------:R-:W-:Y:S01]  /*2460*/  ISETP.GT.U32.AND P3, PT, R9, R6, PT ;  /* 0x000000060900720c */ /* 0x000fe20003f64070 */
[----:B------:R-:W-:-:S04]  /*2470*/  IMAD.HI.U32 R3, R10, R13, RZ ;  /* 0x0000000d0a037227 */ /* 0x000fc800078e00ff */
[----:B------:R-:W-:Y:S01]  /*2480*/  @!P5 IMAD.MOV R16, RZ, RZ, -R16 ;  /* 0x000000ffff10d224 */ /* 0x000fe200078e0a10 */
[C---:B------:R-:W-:Y:S01]  /*2490*/  ISETP.GT.U32.AND P5, PT, R9.reuse, R8, PT ;  /* 0x000000080900720c */ /* 0x040fe20003fa4070 */
[----:B------:R-:W-:Y:S02]  /*24a0*/  @!P4 IMAD.IADD R4, R4, 0x1, -R9 ;  /* 0x000000010404c824 */ /* 0x000fe400078e0a09 */
[----:B0-----:R-:W-:Y:S01]  /*24b0*/  IMAD.MOV R14, RZ, RZ, -R3 ;  /* 0x000000ffff0e7224 */ /* 0x001fe200078e0a03 */
[----:B------:R0:W-:Y:S01]  /*24c0*/  STL [R1+0x2a4], R16 ;  /* 0x0002a41001007387 */ /* 0x0001e20000100800 */
[C---:B------:R-:W-:Y:S01]  /*24d0*/  VIADD R17, R0.reuse, 0x24 ;  /* 0x0000002400117836 */ /* 0x040fe20000000000 */
[C---:B------:R-:W-:Y:S01]  /*24e0*/  ISETP.GT.U32.AND P4, PT, R9.reuse, R4, PT ;  /* 0x000000040900720c */ /* 0x040fe20003f84070 */
[----:B------:R-:W-:Y:S02]  /*24f0*/  IMAD R2, R9, R14, R13 ;  /* 0x0000000e09027224 */ /* 0x000fe400078e020d */
[----:B------:R-:W-:Y:S01]  /*2500*/  VIADD R15, R0, 0x23 ;  /* 0x00000023000f7836 */ /* 0x000fe20000000000 */
[----:B------:R-:W-:Y:S01]  /*2510*/  IABS R14, R17 ;  /* 0x00000011000e7213 */ /* 0x000fe20000000000 */
[----:B------:R-:W-:-:S02]  /*2520*/  @!P3 IMAD.IADD R6, R6, 0x1, -R9 ;  /* 0x000000010606b824 */ /* 0x000fc400078e0a09 */
[--C-:B------:R-:W-:Y:S01]  /*2530*/  @!P5 IMAD.IADD R8, R8, 0x1, -R9.reuse ;  /* 0x000000010808d824 */ /* 0x100fe200078e0a09 */
[----:B------:R-:W-:Y:S01]  /*2540*/  IABS R12, R15 ;  /* 0x0000000f000c7213 */ /* 0x000fe20000000000 */
[----:B------:R-:W-:Y:S01]  /*2550*/  IMAD.HI.U32 R7, R10, R14, RZ ;  /* 0x0000000e0a077227 */ /* 0x000fe200078e00ff */
[C---:B------:R-:W-:Y:S02]  /*2560*/  ISETP.GT.U32.AND P3, PT, R9.reuse, R6, PT ;  /* 0x000000060900720c */ /* 0x040fe40003f64070 */
[C---:B------:R-:W-:Y:S01]  /*2570*/  ISETP.GT.U32.AND P5, PT, R9.reuse, R8, PT ;  /* 0x000000080900720c */ /* 0x040fe20003fa4070 */
[----:B------:R-:W-:Y:S01]  /*2580*/  @!P4 IMAD.IADD R4, R4, 0x1, -R9 ;  /* 0x000000010404c824 */ /* 0x000fe200078e0a09 */
[----:B------:R-:W-:Y:S01]  /*2590*/  ISETP.GT.U32.AND P4, PT, R9, R2, PT ;  /* 0x000000020900720c */ /* 0x000fe20003f84070 */
[----:B------:R-:W-:Y:S02]  /*25a0*/  IMAD.MOV R7, RZ, RZ, -R7 ;  /* 0x000000ffff077224 */ /* 0x000fe400078e0a07 */
[----:B------:R-:W-:-:S04]  /*25b0*/  IMAD.HI.U32 R3, R10, R12, RZ ;  /* 0x0000000c0a037227 */ /* 0x000fc800078e00ff */
[C---:B------:R-:W-:Y:S02]  /*25c0*/  IMAD R14, R9.reuse, R7, R14 ;  /* 0x00000007090e7224 */ /* 0x040fe400078e020e */
[----:B------:R-:W-:Y:S02]  /*25d0*/  VIADD R19, R0, 0x26 ;  /* 0x0000002600137836 */ /* 0x000fe40000000000 */
[----:B------:R-:W-:Y:S01]  /*25e0*/  @!P5 IMAD.IADD R8, R8, 0x1, -R9 ;  /* 0x000000010808d824 */ /* 0x000fe200078e0a09 */
[----:B------:R-:W-:Y:S01]  /*25f0*/  ISETP.GT.U32.AND P5, PT, R9, R14, PT ;  /* 0x0000000e0900720c */ /* 0x000fe20003fa4070 */
[----:B------:R-:W-:Y:S01]  /*2600*/  IMAD.MOV R3, RZ, RZ, -R3 ;  /* 0x000000ffff037224 */ /* 0x000fe200078e0a03 */
[----:B------:R-:W-:Y:S01]  /*2610*/  IABS R13, R19 ;  /* 0x00000013000d7213 */ /* 0x000fe20000000000 */
[----:B------:R-:W-:Y:S02]  /*2620*/  VIADD R18, R0, 0x25 ;  /* 0x0000002500127836 */ /* 0x000fe40000000000 */
[----:B0-----:R-:W-:-:S02]  /*2630*/  IMAD.MOV.U32 R16, RZ, RZ, R4 ;  /* 0x000000ffff107224 */ /* 0x001fc400078e0004 */
[--C-:B------:R-:W-:Y:S01]  /*2640*/  @!P4 IMAD.IADD R2, R2, 0x1, -R9.reuse ;  /* 0x000000010202c824 */ /* 0x100fe200078e0a09 */
[----:B------:R-:W-:Y:S01]  /*2650*/  IABS R11, R18 ;  /* 0x00000012000b7213 */ /* 0x000fe20000000000 */
[----:B------:R-:W-:Y:S01]  /*2660*/  IMAD R12, R9, R3, R12 ;  /* 0x00000003090c7224 */ /* 0x000fe200078e020c */
[----:B------:R-:W-:Y:S01]  /*2670*/  ISETP.GE.AND P4, PT, R15, RZ, PT ;  /* 0x000000ff0f00720c */ /* 0x000fe20003f86270 */
[----:B------:R-:W-:Y:S02]  /*2680*/  VIADD R20, R0, 0x27 ;  /* 0x0000002700147836 */ /* 0x000fe40000000000 */
[----:B------:R-:W-:Y:S01]  /*2690*/  @!P1 IMAD.MOV R16, RZ, RZ, -R16 ;  /* 0x000000ffff109224 */ /* 0x000fe200078e0a10 */
[C---:B------:R-:W-:Y:S01]  /*26a0*/  ISETP.GT.U32.AND P1, PT, R9.reuse, R2, PT ;  /* 0x000000020900720c */ /* 0x040fe20003f24070 */
[----:B------:R-:W-:Y:S01]  /*26b0*/  @!P3 IMAD.IADD R6, R6, 0x1, -R9 ;  /* 0x000000010606b824 */ /* 0x000fe200078e0a09 */
[----:B------:R-:W-:Y:S01]  /*26c0*/  ISETP.GT.U32.AND P3, PT, R9, R12, PT ;  /* 0x0000000c0900720c */ /* 0x000fe20003f64070 */
[C---:B------:R-:W-:Y:S01]  /*26d0*/  IMAD.HI.U32 R7, R10.reuse, R13, RZ ;  /* 0x0000000d0a077227 */ /* 0x040fe200078e00ff */
[----:B------:R-:W-:Y:S01]  /*26e0*/  IABS R15, R20 ;  /* 0x00000014000f7213 */ /* 0x000fe20000000000 */
[----:B------:R0:W-:Y:S02]  /*26f0*/  STL [R1+0x2a8], R16 ;  /* 0x0002a81001007387 */ /* 0x0001e40000100800 */
[----:B------:R-:W-:-:S04]  /*2700*/  IMAD.HI.U32 R3, R10, R11, RZ ;  /* 0x0000000b0a037227 */ /* 0x000fc800078e00ff */
[----:B------:R-:W-:Y:S02]  /*2710*/  @!P5 IMAD.IADD R14, R14, 0x1, -R9 ;  /* 0x000000010e0ed824 */ /* 0x000fe400078e0a09 */
[----:B------:R-:W-:Y:S02]  /*2720*/  IMAD.MOV R4, RZ, RZ, -R3 ;  /* 0x000000ffff047224 */ /* 0x000fe400078e0a03 */
[----:B0-----:R-:W-:Y:S01]  /*2730*/  IMAD.MOV R16, RZ, RZ, -R7 ;  /* 0x000000ffff107224 */ /* 0x001fe200078e0a07 */
[C---:B------:R-:W-:Y:S01]  /*2740*/  ISETP.GT.U32.AND P5, PT, R9.reuse, R14, PT ;  /* 0x0000000e0900720c */ /* 0x040fe20003fa4070 */
[----:B------:R-:W-:Y:S02]  /*2750*/  IMAD.MOV.U32 R7, RZ, RZ, R15 ;  /* 0x000000ffff077224 */ /* 0x000fe400078e000f */
[----:B------:R-:W-:Y:S02]  /*2760*/  IMAD R4, R9, R4, R11 ;  /* 0x0000000409047224 */ /* 0x000fe400078e020b */
[----:B------:R-:W-:-:S04]  /*2770*/  IMAD.HI.U32 R3, R10, R7, RZ ;  /* 0x000000070a037227 */ /* 0x000fc800078e00ff */
[--C-:B------:R-:W-:Y:S01]  /*2780*/  @!P1 IMAD.IADD R2, R2, 0x1, -R9.reuse ;  /* 0x0000000102029824 */ /* 0x100fe200078e0a09 */
[----:B------:R-:W-:Y:S01]  /*2790*/  ISETP.GT.U32.AND P1, PT, R9, R4, PT ;  /* 0x000000040900720c */ /* 0x000fe20003f24070 */
[----:B------:R-:W-:Y:S02]  /*27a0*/  IMAD.MOV.U32 R11, RZ, RZ, R8 ;  /* 0x000000ffff0b7224 */ /* 0x000fe400078e0008 */
[----:B------:R-:W-:Y:S01]  /*27b0*/  @!P3 IMAD.IADD R12, R12, 0x1, -R9 ;  /* 0x000000010c0cb824 */ /* 0x000fe200078e0a09 */
[----:B------:R-:W-:Y:S01]  /*27c0*/  ISETP.GE.AND P3, PT, R17, RZ, PT ;  /* 0x000000ff1100720c */ /* 0x000fe20003f66270 */
[----:B------:R-:W-:Y:S02]  /*27d0*/  IMAD.MOV.U32 R21, RZ, RZ, R6 ;  /* 0x000000ffff157224 */ /* 0x000fe400078e0006 */
[----:B------:R-:W-:Y:S02]  /*27e0*/  IMAD.MOV R8, RZ, RZ, -R3 ;  /* 0x000000ffff087224 */ /* 0x000fe400078e0a03 */
[----:B------:R-:W-:-:S02]  /*27f0*/  IMAD R6, R9, R16, R13 ;  /* 0x0000001009067224 */ /* 0x000fc400078e020d */
[----:B------:R-:W-:Y:S02]  /*2800*/  IMAD.MOV.U32 R13, RZ, RZ, R2 ;  /* 0x000000ffff0d7224 */ /* 0x000fe400078e0002 */
[----:B------:R-:W-:Y:S01]  /*2810*/  @!P2 IMAD.MOV R21, RZ, RZ, -R21 ;  /* 0x000000ffff15a224 */ /* 0x000fe200078e0a15 */
[C---:B------:R-:W-:Y:S01]  /*2820*/  ISETP.GT.U32.AND P2, PT, R9.reuse, R12, PT ;  /* 0x0000000c0900720c */ /* 0x040fe20003f44070 */
[C---:B------:R-:W-:Y:S02]  /*2830*/  IMAD R2, R9.reuse, R8, R7 ;  /* 0x0000000809027224 */ /* 0x040fe400078e0207 */
[----:B------:R-:W-:Y:S01]  /*2840*/  @!P0 IMAD.MOV R11, RZ, RZ, -R11 ;  /* 0x000000ffff0b8224 */ /* 0x000fe200078e0a0b */
[----:B------:R-:W-:Y:S01]  /*2850*/  STL [R1+0x200], R21 ;  /* 0x0002001501007387 */ /* 0x000fe20000100800 */
[----:B------:R-:W-:Y:S01]  /*2860*/  @!P6 IMAD.MOV R13, RZ, RZ, -R13 ;  /* 0x000000ffff0de224 */ /* 0x000fe200078e0a0d */
[C---:B------:R-:W-:Y:S01]  /*2870*/  ISETP.GT.U32.AND P6, PT, R9.reuse, R6, PT ;  /* 0x000000060900720c */ /* 0x040fe20003fc4070 */
[--C-:B------:R-:W-:Y:S01]  /*2880*/  @!P5 IMAD.IADD R14, R14, 0x1, -R9.reuse ;  /* 0x000000010e0ed824 */ /* 0x100fe200078e0a09 */
[----:B------:R-:W-:Y:S01]  /*2890*/  ISETP.GT.U32.AND P5, PT, R9, R2, PT ;  /* 0x000000020900720c */ /* 0x000fe20003fa4070 */
[----:B------:R0:W-:Y:S01]  /*28a0*/  STL [R1+0x1fc], R11 ;  /* 0x0001fc0b01007387 */ /* 0x0001e20000100800 */
[--C-:B------:R-:W-:Y:S01]  /*28b0*/  @!P1 IMAD.IADD R4, R4, 0x1, -R9.reuse ;  /* 0x0000000104049824 */ /* 0x100fe200078e0a09 */
[----:B------:R-:W-:Y:S01]  /*28c0*/  ISETP.GE.AND P0, PT, R18, RZ, PT ;  /* 0x000000ff1200720c */ /* 0x000fe20003f06270 */
[----:B------:R-:W-:Y:S01]  /*28d0*/  VIADD R15, R0, 0x2a ;  /* 0x0000002a000f7836 */ /* 0x000fe20000000000 */
[----:B------:R1:W-:Y:S01]  /*28e0*/  STL [R1+0x1f8], R13 ;  /* 0x0001f80d01007387 */ /* 0x0003e20000100800 */
[----:B------:R-:W-:Y:S01]  /*28f0*/  @!P2 IMAD.IADD R12, R12, 0x1, -R9 ;  /* 0x000000010c0ca824 */ /* 0x000fe200078e0a09 */
[----:B------:R-:W-:Y:S01]  /*2900*/  ISETP.GE.AND P2, PT, R19, RZ, PT ;  /* 0x000000ff1300720c */ /* 0x000fe20003f46270 */
[----:B------:R-:W-:Y:S01]  /*2910*/  VIADD R17, R0, 0x2b ;  /* 0x0000002b00117836 */ /* 0x000fe20000000000 */
[----:B------:R-:W-:Y:S01]  /*2920*/  ISETP.GE.AND P1, PT, R20, RZ, PT ;  /* 0x000000ff1400720c */ /* 0x000fe20003f26270 */
[----:B------:R-:W-:-:S02]  /*2930*/  IMAD.MOV.U32 R16, RZ, RZ, R12 ;  /* 0x000000ffff107224 */ /* 0x000fc400078e000c */
[----:B0-----:R-:W-:Y:S01]  /*2940*/  VIADD R11, R0, 0x28 ;  /* 0x00000028000b7836 */ /* 0x001fe20000000000 */
[----:B------:R-:W-:Y:S01]  /*2950*/  IABS R18, R17 ;  /* 0x0000001100127213 */ /* 0x000fe20000000000 */
[--C-:B------:R-:W-:Y:S01]  /*2960*/  @!P6 IMAD.IADD R6, R6, 0x1, -R9.reuse ;  /* 0x000000010606e824 */ /* 0x100fe200078e0a09 */
[C---:B------:R-:W-:Y:S01]  /*2970*/  ISETP.GT.U32.AND P6, PT, R9.reuse, R4, PT ;  /* 0x000000040900720c */ /* 0x040fe20003fc4070 */
[----:B-1----:R-:W-:Y:S01]  /*2980*/  VIADD R13, R0, 0x29 ;  /* 0x00000029000d7836 */ /* 0x002fe20000000000 */
[----:B------:R-:W-:Y:S01]  /*2990*/  IABS R8, R11 ;  /* 0x0000000b00087213 */ /* 0x000fe20000000000 */
[----:B------:R-:W-:Y:S01]  /*29a0*/  @!P5 IMAD.IADD R2, R2, 0x1, -R9 ;  /* 0x000000010202d824 */ /* 0x000fe200078e0a09 */
[C---:B------:R-:W-:Y:S01]  /*29b0*/  ISETP.GT.U32.AND P5, PT, R9.reuse, R6, PT ;  /* 0x000000060900720c */ /* 0x040fe20003fa4070 */
[----:B------:R-:W-:Y:S01]  /*29c0*/  @!P4 IMAD.MOV R16, RZ, RZ, -R16 ;  /* 0x000000ffff10c224 */ /* 0x000fe200078e0a10 */
[----:B------:R-:W-:Y:S01]  /*29d0*/  IABS R7, R13 ;  /* 0x0000000d00077213 */ /* 0x000fe20000000000 */
[----:B------:R-:W-:Y:S01]  /*29e0*/  IMAD.HI.U32 R3, R10, R8, RZ ;  /* 0x000000080a037227 */ /* 0x000fe200078e00ff */
[----:B------:R-:W-:-:S02]  /*29f0*/  ISETP.GT.U32.AND P4, PT, R9, R2, PT ;  /* 0x000000020900720c */ /* 0x000fc40003f84070 */
[----:B------:R0:W-:Y:S01]  /*2a00*/  STL [R1+0x1f4], R16 ;  /* 0x0001f41001007387 */ /* 0x0001e20000100800 */
[----:B------:R-:W-:Y:S02]  /*2a10*/  IMAD.MOV.U32 R12, RZ, RZ, R7 ;  /* 0x000000ffff0c7224 */ /* 0x000fe400078e0007 */
[----:B------:R-:W-:Y:S02]  /*2a20*/  IMAD.MOV R7, RZ, RZ, -R3 ;  /* 0x000000ffff077224 */ /* 0x000fe400078e0a03 */
[----:B------:R-:W-:-:S04]  /*2a30*/  IMAD.HI.U32 R3, R10, R12, RZ ;  /* 0x0000000c0a037227 */ /* 0x000fc800078e00ff */
[C---:B------:R-:W-:Y:S01]  /*2a40*/  IMAD R8, R9.reuse, R7, R8 ;  /* 0x0000000709087224 */ /* 0x040fe200078e0208 */
[----:B0-----:R-:W-:Y:S01]  /*2a50*/  IABS R16, R15 ;  /* 0x0000000f00107213 */ /* 0x001fe20000000000 */
[----:B------:R-:W-:Y:S02]  /*2a60*/  IMAD.MOV R3, RZ, RZ, -R3 ;  /* 0x000000ffff037224 */ /* 0x000fe400078e0a03 */
[--C-:B------:R-:W-:Y:S01]  /*2a70*/  @!P6 IMAD.IADD R4, R4, 0x1, -R9.reuse ;  /* 0x000000010404e824 */ /* 0x100fe200078e0a09 */
[C---:B------:R-:W-:Y:S01]  /*2a80*/  ISETP.GT.U32.AND P6, PT, R9.reuse, R8, PT ;  /* 0x000000080900720c */ /* 0x040fe20003fc4070 */
[C---:B------:R-:W-:Y:S02]  /*2a90*/  IMAD R12, R9.reuse, R3, R12 ;  /* 0x00000003090c7224 */ /* 0x040fe400078e020c */
[----:B------:R-:W-:Y:S02]  /*2aa0*/  @!P4 IMAD.IADD R2, R2, 0x1, -R9 ;  /* 0x000000010202c824 */ /* 0x000fe400078e0a09 */
[----:B------:R-:W-:Y:S01]  /*2ab0*/  IMAD.HI.U32 R3, R10, R16, RZ ;  /* 0x000000100a037227 */ /* 0x000fe200078e00ff */
[----:B------:R-:W-:-:S03]  /*2ac0*/  ISETP.GT.U32.AND P4, PT, R9, R12, PT ;  /* 0x0000000c0900720c */ /* 0x000fc60003f84070 */
[----:B------:R-:W-:Y:S02]  /*2ad0*/  VIADD R19, R0, 0x2c ;  /* 0x0000002c00137836 */ /* 0x000fe40000000000 */
[----:B------:R-:W-:Y:S02]  /*2ae0*/  IMAD.MOV R3, RZ, RZ, -R3 ;  /* 0x000000ffff037224 */ /* 0x000fe400078e0a03 */
[----:B------:R-:W-:Y:S01]  /*2af0*/  @!P6 IMAD.IADD R8, R8, 0x1, -R9 ;  /* 0x000000010808e824 */ /* 0x000fe200078e0a09 */
[----:B------:R-:W-:Y:S01]  /*2b00*/  ISETP.GE.AND P6, PT, R13, RZ, PT ;  /* 0x000000ff0d00720c */ /* 0x000fe20003fc6270 */
[----:B------:R-:W-:-:S04]  /*2b10*/  IMAD.HI.U32 R7, R10, R18, RZ ;  /* 0x000000120a077227 */ /* 0x000fc800078e00ff */
[C---:B------:R-:W-:Y:S01]  /*2b20*/  IMAD R16, R9.reuse, R3, R16 ;  /* 0x0000000309107224 */ /* 0x040fe200078e0210 */
[----:B------:R-:W-:Y:S01]  /*2b30*/  IABS R3, R19 ;  /* 0x0000001300037213 */ /* 0x000fe20000000000 */
[----:B------:R-:W-:Y:S02]  /*2b40*/  @!P4 IMAD.IADD R12, R12, 0x1, -R9 ;  /* 0x000000010c0cc824 */ /* 0x000fe400078e0a09 */
[----:B------:R-:W-:Y:S01]  /*2b50*/  @!P3 IMAD.MOV R14, RZ, RZ, -R14 ;  /* 0x000000ffff0eb224 */ /* 0x000fe200078e0a0e */
[C---:B------:R-:W-:Y:S01]  /*2b60*/  ISETP.GT.U32.AND P3, PT, R9.reuse, R8, PT ;  /* 0x000000080900720c */ /* 0x040fe20003f64070 */
[----:B------:R-:W-:Y:S01]  /*2b70*/  IMAD.MOV R7, RZ, RZ, -R7 ;  /* 0x000000ffff077224 */ /* 0x000fe200078e0a07 */
[----:B------:R-:W-:Y:S01]  /*2b80*/  ISETP.GT.U32.AND P4, PT, R9, R12, PT ;  /* 0x0000000c0900720c */ /* 0x000fe20003f84070 */
[----:B------:R-:W-:Y:S01]  /*2b90*/  IMAD.MOV.U32 R20, RZ, RZ, R4 ;  /* 0x000000ffff147224 */ /* 0x000fe200078e0004 */
[----:B------:R-:W-:Y:S01]  /*2ba0*/  STL [R1+0x1f0], R14 ;  /* 0x0001f00e01007387 */ /* 0x000fe20000100800 */
[----:B------:R-:W-:Y:S01]  /*2bb0*/  @!P5 IMAD.IADD R6, R6, 0x1, -R9 ;  /* 0x000000010606d824 */ /* 0x000fe200078e0a09 */
[----:B------:R-:W-:Y:S01]  /*2bc0*/  ISETP.GE.AND P5, PT, R11, RZ, PT ;  /* 0x000000ff0b00720c */ /* 0x000fe20003fa6270 */
[----:B------:R-:W-:-:S02]  /*2bd0*/  VIADD R13, R0, 0x2d ;  /* 0x0000002d000d7836 */ /* 0x000fc40000000000 */
[----:B------:R-:W-:Y:S02]  /*2be0*/  IMAD.MOV.U32 R4, RZ, RZ, R2 ;  /* 0x000000ffff047224 */ /* 0x000fe400078e0002 */
[C---:B------:R-:W-:Y:S01]  /*2bf0*/  IMAD R18, R9.reuse, R7, R18 ;  /* 0x0000000709127224 */ /* 0x040fe200078e0212 */
[----:B------:R-:W-:Y:S01]  /*2c00*/  IABS R11, R13 ;  /* 0x0000000d000b7213 */ /* 0x000fe20000000000 */
[----:B------:R-:W-:Y:S02]  /*2c10*/  IMAD.MOV.U32 R7, RZ, RZ, R3 ;  /* 0x000000ffff077224 */ /* 0x000fe400078e0003 */
[----:B------:R-:W-:Y:S01]  /*2c20*/  @!P0 IMAD.MOV R20, RZ, RZ, -R20 ;  /* 0x000000ffff148224 */ /* 0x000fe200078e0a14 */
[C---:B------:R-:W-:Y:S01]  /*2c30*/  ISETP.GT.U32.AND P0, PT, R9.reuse, R16, PT ;  /* 0x000000100900720c */ /* 0x040fe20003f04070 */
[----:B------:R-:W-:Y:S01]  /*2c40*/  @!P2 IMAD.MOV R6, RZ, RZ, -R6 ;  /* 0x000000ffff06a224 */ /* 0x000fe200078e0a06 */
[----:B------:R-:W-:Y:S01]  /*2c50*/  ISETP.GT.U32.AND P2, PT, R9, R18, PT ;  /* 0x000000120900720c */ /* 0x000fe20003f44070 */
[----:B------:R-:W-:Y:S01]  /*2c60*/  @!P1 IMAD.MOV R4, RZ, RZ, -R4 ;  /* 0x000000ffff049224 */ /* 0x000fe200078e0a04 */
[----:B------:R-:W-:Y:S01]  /*2c70*/  STL [R1+0x2ac], R20 ;  /* 0x0002ac1401007387 */ /* 0x000fe20000100800 */
[----:B------:R-:W-:Y:S01]  /*2c80*/  IMAD.HI.U32 R3, R10, R7, RZ ;  /* 0x000000070a037227 */ /* 0x000fe200078e00ff */
[----:B------:R-:W-:-:S02]  /*2c90*/  ISETP.GE.AND P1, PT, R15, RZ, PT ;  /* 0x000000ff0f00720c */ /* 0x000fc40003f26270 */
[----:B------:R0:W-:Y:S01]  /*2ca0*/  STL [R1+0x2b0], R6 ;  /* 0x0002b00601007387 */ /* 0x0001e20000100800 */
[----:B------:R-:W-:-:S03]  /*2cb0*/  IMAD.HI.U32 R2, R10, R11, RZ ;  /* 0x0000000b0a027227 */ /* 0x000fc600078e00ff */
[----:B------:R1:W-:Y:S01]  /*2cc0*/  STL [R1+0x2b8], R4 ;  /* 0x0002b80401007387 */ /* 0x0003e20000100800 */
[--C-:B------:R-:W-:Y:S01]  /*2cd0*/  @!P3 IMAD.IADD R8, R8, 0x1, -R9.reuse ;  /* 0x000000010808b824 */ /* 0x100fe200078e0a09 */
[----:B------:R-:W-:Y:S01]  /*2ce0*/  ISETP.GE.AND P3, PT, R17, RZ, PT ;  /* 0x000000ff1100720c */ /* 0x000fe20003f66270 */
[----:B------:R-:W-:Y:S01]  /*2cf0*/  @!P4 IMAD.IADD R12, R12, 0x1, -R9 ;  /* 0x000000010c0cc824 */ /* 0x000fe200078e0a09 */
[----:B------:R-:W-:Y:S01]  /*2d00*/  ISETP.GE.AND P4, PT, R19, RZ, PT ;  /* 0x000000ff1300720c */ /* 0x000fe20003f86270 */
[----:B------:R-:W-:Y:S02]  /*2d10*/  IMAD.MOV.U32 R21, RZ, RZ, R8 ;  /* 0x000000ffff157224 */ /* 0x000fe400078e0008 */
[----:B0-----:R-:W-:Y:S02]  /*2d20*/  IMAD.MOV R6, RZ, RZ, -R2 ;  /* 0x000000ffff067224 */ /* 0x001fe400078e0a02 */
[----:B------:R-:W-:Y:S02]  /*2d30*/  IMAD.MOV.U32 R20, RZ, RZ, R12 ;  /* 0x000000ffff147224 */ /* 0x000fe400078e000c */
[----:B-1----:R-:W-:-:S02]  /*2d40*/  IMAD.MOV R4, RZ, RZ, -R3 ;  /* 0x000000ffff047224 */ /* 0x002fc400078e0a03 */
[----:B------:R-:W-:Y:S02]  /*2d50*/  @!P5 IMAD.MOV R21, RZ, RZ, -R21 ;  /* 0x000000ffff15d224 */ /* 0x000fe400078e0a15 */
[C---:B------:R-:W-:Y:S02]  /*2d60*/  IMAD R2, R9.reuse, R4, R7 ;  /* 0x0000000409027224 */ /* 0x040fe400078e0207 */
[C---:B------:R-:W-:Y:S01]  /*2d70*/  IMAD R4, R9.reuse, R6, R11 ;  /* 0x0000000609047224 */ /* 0x040fe200078e020b */
[----:B------:R-:W-:Y:S01]  /*2d80*/  STL [R1+0x1ec], R21 ;  /* 0x0001ec1501007387 */ /* 0x000fe20000100800 */
[--C-:B------:R-:W-:Y:S01]  /*2d90*/  @!P2 IMAD.IADD R18, R18, 0x1, -R9.reuse ;  /* 0x000000011212a824 */ /* 0x100fe200078e0a09 */
[C---:B------:R-:W-:Y:S01]  /*2da0*/  ISETP.GT.U32.AND P5, PT, R9.reuse, R2, PT ;  /* 0x000000020900720c */ /* 0x040fe20003fa4070 */
[----:B------:R-:W-:Y:S01]  /*2db0*/  @!P6 IMAD.MOV R20, RZ, RZ, -R20 ;  /* 0x000000ffff14e224 */ /* 0x000fe200078e0a14 */
[C---:B------:R-:W-:Y:S01]  /*2dc0*/  ISETP.GT.U32.AND P6, PT, R9.reuse, R4, PT ;  /* 0x000000040900720c */ /* 0x040fe20003fc4070 */
[C---:B------:R-:W-:Y:S01]  /*2dd0*/  VIADD R6, R0.reuse, 0x2e ;  /* 0x0000002e00067836 */ /* 0x040fe20000000000 */
[C---:B------:R-:W-:Y:S01]  /*2de0*/  ISETP.GT.U32.AND P2, PT, R9.reuse, R18, PT ;  /* 0x000000120900720c */ /* 0x040fe20003f44070 */
[----:B------:R-:W-:Y:S01]  /*2df0*/  VIADD R14, R0, 0x2f ;  /* 0x0000002f000e7836 */ /* 0x000fe20000000000 */
[----:B------:R-:W-:Y:S01]  /*2e00*/  STL [R1+0x1e8], R20 ;  /* 0x0001e81401007387 */ /* 0x000fe20000100800 */
[--C-:B------:R-:W-:Y:S01]  /*2e10*/  @!P0 IMAD.IADD R16, R16, 0x1, -R9.reuse ;  /* 0x0000000110108824 */ /* 0x100fe200078e0a09 */
[----:B------:R-:W-:Y:S01]  /*2e20*/  IABS R7, R6 ;  /* 0x0000000600077213 */ /* 0x000fe20000000000 */
[C---:B------:R-:W-:Y:S01]  /*2e30*/  VIADD R15, R0.reuse, 0x30 ;  /* 0x00000030000f7836 */ /* 0x040fe20000000000 */
[----:B------:R-:W-:Y:S01]  /*2e40*/  IABS R11, R14 ;  /* 0x0000000e000b7213 */ /* 0x000fe20000000000 */
[----:B------:R-:W-:Y:S01]  /*2e50*/  VIADD R19, R0, 0x33 ;  /* 0x0000003300137836 */ /* 0x000fe20000000000 */
[----:B------:R-:W-:Y:S01]  /*2e60*/  ISETP.GT.U32.AND P0, PT, R9, R16, PT ;  /* 0x000000100900720c */ /* 0x000fe20003f04070 */
[----:B------:R-:W-:-:S02]  /*2e70*/  @!P5 IMAD.IADD R2, R2, 0x1, -R9 ;  /* 0x000000010202d824 */ /* 0x000fc400078e0a09 */
[--C-:B------:R-:W-:Y:S02]  /*2e80*/  @!P6 IMAD.IADD R4, R4, 0x1, -R9.reuse ;  /* 0x000000010404e824 */ /* 0x100fe400078e0a09 */
[----:B------:R-:W-:Y:S01]  /*2e90*/  IMAD.HI.U32 R3, R10, R7, RZ ;  /* 0x000000070a037227 */ /* 0x000fe200078e00ff */
[C---:B------:R-:W-:Y:S02]  /*2ea0*/  ISETP.GT.U32.AND P5, PT, R9.reuse, R2, PT ;  /* 0x000000020900720c */ /* 0x040fe40003fa4070 */
[----:B------:R-:W-:Y:S01]  /*2eb0*/  ISETP.GT.U32.AND P6, PT, R9, R4, PT ;  /* 0x000000040900720c */ /* 0x000fe20003fc4070 */
[----:B------:R-:W-:Y:S01]  /*2ec0*/  @!P2 IMAD.IADD R18, R18, 0x1, -R9 ;  /* 0x000000011212a824 */ /* 0x000fe200078e0a09 */
[----:B------:R-:W-:Y:S01]  /*2ed0*/  ISETP.GE.AND P2, PT, R6, RZ, PT ;  /* 0x000000ff0600720c */ /* 0x000fe20003f46270 */
[----:B------:R-:W-:-:S04]  /*2ee0*/  IMAD.HI.U32 R6, R10, R11, RZ ;  /* 0x0000000b0a067227 */ /* 0x000fc800078e00ff */
[----:B------:R-:W-:Y:S02]  /*2ef0*/  IMAD.MOV R8, RZ, RZ, -R3 ;  /* 0x000000ffff087224 */ /* 0x000fe400078e0a03 */
[----:B------:R-:W-:Y:S02]  /*2f00*/  IMAD.MOV R12, RZ, RZ, -R6 ;  /* 0x000000ffff0c7224 */ /* 0x000fe400078e0a06 */
[C---:B------:R-:W-:Y:S02]  /*2f10*/  IMAD R6, R9.reuse, R8, R7 ;  /* 0x0000000809067224 */ /* 0x040fe400078e0207 */
[C---:B------:R-:W-:Y:S01]  /*2f20*/  IMAD R8, R9.reuse, R12, R11 ;  /* 0x0000000c09087224 */ /* 0x040fe200078e020b */
[----:B------:R-:W-:Y:S01]  /*2f30*/  IABS R11, R19 ;  /* 0x00000013000b7213 */ /* 0x000fe20000000000 */
[--C-:B------:R-:W-:Y:S01]  /*2f40*/  @!P5 IMAD.IADD R2, R2, 0x1, -R9.reuse ;  /* 0x000000010202d824 */ /* 0x100fe200078e0a09 */
[----:B------:R-:W-:Y:S01]  /*2f50*/  ISETP.GT.U32.AND P5, PT, R9, R6, PT ;  /* 0x000000060900720c */ /* 0x000fe20003fa4070 */
[--C-:B------:R-:W-:Y:S01]  /*2f60*/  @!P0 IMAD.IADD R16, R16, 0x1, -R9.reuse ;  /* 0x0000000110108824 */ /* 0x100fe200078e0a09 */
[----:B------:R-:W-:Y:S01]  /*2f70*/  ISETP.GE.AND P0, PT, R13, RZ, PT ;  /* 0x000000ff0d00720c */ /* 0x000fe20003f06270 */
[----:B------:R-:W-:Y:S01]  /*2f80*/  @!P6 IMAD.IADD R4, R4, 0x1, -R9 ;  /* 0x000000010404e824 */ /* 0x000fe200078e0a09 */
[----:B------:R-:W-:Y:S01]  /*2f90*/  IABS R13, R15 ;  /* 0x0000000f000d7213 */ /* 0x000fe20000000000 */
[----:B------:R-:W-:Y:S01]  /*2fa0*/  IMAD.MOV.U32 R17, RZ, RZ, R16 ;  /* 0x000000ffff117224 */ /* 0x000fe200078e0010 */
[----:B------:R-:W-:Y:S01]  /*2fb0*/  ISETP.GT.U32.AND P6, PT, R9, R8, PT ;  /* 0x000000080900720c */ /* 0x000fe20003fc4070 */
[----:B------:R-:W-:Y:S01]  /*2fc0*/  @!P3 IMAD.MOV R18, RZ, RZ, -R18 ;  /* 0x000000ffff12b224 */ /* 0x000fe200078e0a12 */
[----:B------:R-:W-:Y:S01]  /*2fd0*/  ISETP.GE.AND P3, PT, R15, RZ, PT ;  /* 0x000000ff0f00720c */ /* 0x000fe20003f66270 */
[----:B------:R-:W-:-:S02]  /*2fe0*/  IMAD.MOV.U32 R7, RZ, RZ, R13 ;  /* 0x000000ffff077224 */ /* 0x000fc400078e000d */
[----:B------:R-:W-:Y:S02]  /*2ff0*/  VIADD R13, R0, 0x31 ;  /* 0x00000031000d7836 */ /* 0x000fe40000000000 */
[----:B------:R-:W-:Y:S01]  /*3000*/  @!P1 IMAD.MOV R17, RZ, RZ, -R17 ;  /* 0x000000ffff119224 */ /* 0x000fe200078e0a11 */
[----:B------:R-:W-:Y:S01]  /*3010*/  ISETP.GE.AND P1, PT, R14, RZ, PT ;  /* 0x000000ff0e00720c */ /* 0x000fe20003f26270 */
[--C-:B------:R-:W-:Y:S01]  /*3020*/  @!P5 IMAD.IADD R6, R6, 0x1, -R9.reuse ;  /* 0x000000010606d824 */ /* 0x100fe200078e0a09 */
[----:B------:R-:W-:Y:S01]  /*3030*/  IABS R14, R13 ;  /* 0x0000000d000e7213 */ /* 0x000fe20000000000 */
[----:B------:R-:W-:Y:S01]  /*3040*/  IMAD.HI.U32 R3, R10, R7, RZ ;  /* 0x000000070a037227 */ /* 0x000fe200078e00ff */
[----:B------:R0:W-:Y:S03]  /*3050*/  STL [R1+0x1e4], R17 ;  /* 0x0001e41101007387 */ /* 0x0001e60000100800 */
[----:B------:R-:W-:Y:S01]  /*3060*/  @!P6 IMAD.IADD R8, R8, 0x1, -R9 ;  /* 0x000000010808e824 */ /* 0x000fe200078e0a09 */
[----:B------:R-:W-:Y:S01]  /*3070*/  ISETP.GT.U32.AND P6, PT, R9, R6, PT ;  /* 0x000000060900720c */ /* 0x000fe20003fc4070 */
[----:B------:R-:W-:Y:S01]  /*3080*/  IMAD.MOV R12, RZ, RZ, -R3 ;  /* 0x000000ffff0c7224 */ /* 0x000fe200078e0a03 */
[----:B------:R1:W-:Y:S01]  /*3090*/  STL [R1+0x1e0], R18 ;  /* 0x0001e01201007387 */ /* 0x0003e20000100800 */
[----:B------:R-:W-:-:S04]  /*30a0*/  IMAD.HI.U32 R3, R10, R14, RZ ;  /* 0x0000000e0a037227 */ /* 0x000fc800078e00ff */
[----:B------:R-:W-:Y:S02]  /*30b0*/  IMAD.MOV R3, RZ, RZ, -R3 ;  /* 0x000000ffff037224 */ /* 0x000fe400078e0a03 */
[----:B0-----:R-:W-:Y:S02]  /*30c0*/  VIADD R17, R0, 0x32 ;  /* 0x0000003200117836 */ /* 0x001fe40000000000 */
[C---:B------:R-:W-:Y:S02]  /*30d0*/  IMAD R14, R9.reuse, R3, R14 ;  /* 0x00000003090e7224 */ /* 0x040fe400078e020e */
[----:B------:R-:W-:Y:S01]  /*30e0*/  @!P6 IMAD.IADD R6, R6, 0x1, -R9 ;  /* 0x000000010606e824 */ /* 0x000fe200078e0a09 */
[----:B------:R-:W-:Y:S01]  /*30f0*/  IABS R16, R17 ;  /* 0x0000001100107213 */ /* 0x000fe20000000000 */
[----:B-1----:R-:W-:Y:S01]  /*3100*/  IMAD.MOV.U32 R18, RZ, RZ, R2 ;  /* 0x000000ffff127224 */ /* 0x002fe200078e0002 */
[----:B------:R-:W-:Y:S01]  /*3110*/  ISETP.GT.U32.AND P6, PT, R9, R14, PT ;  /* 0x0000000e0900720c */ /* 0x000fe20003fc4070 */
[----:B------:R-:W-:-:S04]  /*3120*/  IMAD.HI.U32 R2, R10, R11, RZ ;  /* 0x0000000b0a027227 */ /* 0x000fc800078e00ff */
[C---:B------:R-:W-:Y:S02]  /*3130*/  IMAD R12, R9.reuse, R12, R7 ;  /* 0x0000000c090c7224 */ /* 0x040fe400078e0207 */
[----:B------:R-:W-:Y:S02]  /*3140*/  VIADD R20, R0, 0x34 ;  /* 0x0000003400147836 */ /* 0x000fe40000000000 */
[----:B------:R-:W-:Y:S01]  /*3150*/  IMAD.HI.U32 R7, R10, R16, RZ ;  /* 0x000000100a077227 */ /* 0x000fe200078e00ff */
[C---:B------:R-:W-:Y:S02]  /*3160*/  ISETP.GT.U32.AND P5, PT, R9.reuse, R12, PT ;  /* 0x0000000c0900720c */ /* 0x040fe40003fa4070 */
[----:B------:R-:W-:Y:S01]  /*3170*/  IABS R3, R20 ;  /* 0x0000001400037213 */ /* 0x000fe20000000000 */
[----:B------:R-:W-:Y:S01]  /*3180*/  @!P4 IMAD.MOV R18, RZ, RZ, -R18 ;  /* 0x000000ffff12c224 */ /* 0x000fe200078e0a12 */
[----:B------:R-:W-:Y:S01]  /*3190*/  ISETP.GT.U32.AND P4, PT, R9, R8, PT ;  /* 0x000000080900720c */ /* 0x000fe20003f84070 */
[----:B------:R-:W-:-:S02]  /*31a0*/  IMAD.MOV R2, RZ, RZ, -R2 ;  /* 0x000000ffff027224 */ /* 0x000fc400078e0a02 */
[----:B------:R-:W-:Y:S01]  /*31b0*/  IMAD.MOV R7, RZ, RZ, -R7 ;  /* 0x000000ffff077224 */ /* 0x000fe200078e0a07 */
[----:B------:R-:W-:Y:S01]  /*31c0*/  STL [R1+0x1dc], R18 ;  /* 0x0001dc1201007387 */ /* 0x000fe20000100800 */
[C---:B------:R-:W-:Y:S02]  /*31d0*/  IMAD R2, R9.reuse, R2, R11 ;  /* 0x0000000209027224 */ /* 0x040fe400078e020b */
[C---:B------:R-:W-:Y:S02]  /*31e0*/  IMAD R16, R9.reuse, R7, R16 ;  /* 0x0000000709107224 */ /* 0x040fe400078e0210 */
[----:B------:R-:W-:Y:S01]  /*31f0*/  @!P6 IMAD.IADD R14, R14, 0x1, -R9 ;  /* 0x000000010e0ee824 */ /* 0x000fe200078e0a09 */
[----:B------:R-:W-:Y:S01]  /*3200*/  ISETP.GT.U32.AND P6, PT, R9, R2, PT ;  /* 0x000000020900720c */ /* 0x000fe20003fc4070 */
[----:B------:R-:W-:Y:S02]  /*3210*/  IMAD.MOV.U32 R7, RZ, RZ, R3 ;  /* 0x000000ffff077224 */ /* 0x000fe400078e0003 */
[----:B------:R-:W-:Y:S01]  /*3220*/  @!P0 IMAD.MOV R4, RZ, RZ, -R4 ;  /* 0x000000ffff048224 */ /* 0x000fe200078e0a04 */
[----:B------:R-:W-:Y:S01]  /*3230*/  ISETP.GE.AND P0, PT, R13, RZ, PT ;  /* 0x000000ff0d00720c */ /* 0x000fe20003f06270 */
[----:B------:R-:W-:-:S03]  /*3240*/  IMAD.HI.U32 R3, R10, R7, RZ ;  /* 0x000000070a037227 */ /* 0x000fc600078e00ff */
[----:B------:R0:W-:Y:S01]  /*3250*/  STL [R1+0x2bc], R4 ;  /* 0x0002bc0401007387 */ /* 0x0001e20000100800 */
[--C-:B------:R-:W-:Y:S01]  /*3260*/  @!P4 IMAD.IADD R8, R8, 0x1, -R9.reuse ;  /* 0x000000010808c824 */ /* 0x100fe200078e0a09 */
[----:B------:R-:W-:Y:S01]  /*3270*/  ISETP.GE.AND P4, PT, R17, RZ, PT ;  /* 0x000000ff1100720c */ /* 0x000fe20003f86270 */
[----:B------:R-:W-:Y:S02]  /*3280*/  IMAD.MOV.U32 R15, RZ, RZ, R6 ;  /* 0x000000ffff0f7224 */ /* 0x000fe400078e0006 */
[----:B------:R-:W-:Y:S02]  /*3290*/  VIADD R17, R0, 0x35 ;  /* 0x0000003500117836 */ /* 0x000fe40000000000 */
[----:B------:R-:W-:Y:S02]  /*32a0*/  @!P5 IMAD.IADD R12, R12, 0x1, -R9 ;  /* 0x000000010c0cd824 */ /* 0x000fe400078e0a09 */
[----:B------:R-:W-:Y:S01]  /*32b0*/  @!P2 IMAD.MOV R15, RZ, RZ, -R15 ;  /* 0x000000ffff0fa224 */ /* 0x000fe200078e0a0f */
[----:B------:R-:W-:Y:S01]  /*32c0*/  IABS R6, R17 ;  /* 0x0000001100067213 */ /* 0x000fe20000000000 */
[----:B0-----:R-:W-:Y:S01]  /*32d0*/  IMAD.MOV R4, RZ, RZ, -R3 ;  /* 0x000000ffff047224 */ /* 0x001fe200078e0a03 */
[C---:B------:R-:W-:Y:S01]  /*32e0*/  ISETP.GT.U32.AND P2, PT, R9.reuse, R16, PT ;  /* 0x000000100900720c */ /* 0x040fe20003f44070 */
[----:B------:R-:W-:Y:S01]  /*32f0*/  IMAD.MOV.U32 R3, RZ, RZ, R8 ;  /* 0x000000ffff037224 */ /* 0x000fe200078e0008 */
[C---:B------:R-:W-:Y:S01]  /*3300*/  ISETP.GT.U32.AND P5, PT, R9.reuse, R12, PT ;  /* 0x0000000c0900720c */ /* 0x040fe20003fa4070 */
[----:B------:R-:W-:Y:S01]  /*3310*/  @!P6 IMAD.IADD R2, R2, 0x1, -R9 ;  /* 0x000000010202e824 */ /* 0x000fe200078e0a09 */
[----:B------:R-:W-:Y:S01]  /*3320*/  STL [R1+0x2c0], R15 ;  /* 0x0002c00f01007387 */ /* 0x000fe20000100800 */
[----:B------:R-:W-:Y:S01]  /*3330*/  @!P1 IMAD.MOV R3, RZ, RZ, -R3 ;  /* 0x000000ffff039224 */ /* 0x000fe200078e0a03 */
[C---:B------:R-:W-:Y:S01]  /*3340*/  ISETP.GT.U32.AND P1, PT, R9.reuse, R14, PT ;  /* 0x0000000e0900720c */ /* 0x040fe20003f24070 */
[C---:B------:R-:W-:Y:S01]  /*3350*/  IMAD R4, R9.reuse, R4, R7 ;  /* 0x0000000409047224 */ /* 0x040fe200078e0207 */
[----:B------:R-:W-:Y:S01]  /*3360*/  ISETP.GT.U32.AND P6, PT, R9, R2, PT ;  /* 0x000000020900720c */ /* 0x000fe20003fc4070 */
[C---:B------:R-:W-:Y:S01]  /*3370*/  VIADD R21, R0.reuse, 0x37 ;  /* 0x0000003700157836 */ /* 0x040fe20000000000 */
[----:B------:R0:W-:Y:S01]  /*3380*/  STL [R1+0x2c4], R3 ;  /* 0x0002c40301007387 */ /* 0x0001e20000100800 */
[----:B------:R-:W-:-:S02]  /*3390*/  VIADD R69, R0, 0xa0 ;  /* 0x000000a000457836 */ /* 0x000fc40000000000 */
[--C-:B------:R-:W-:Y:S01]  /*33a0*/  @!P2 IMAD.IADD R16, R16, 0x1, -R9.reuse ;  /* 0x000000011010a824 */ /* 0x100fe200078e0a09 */
[----:B------:R-:W-:Y:S01]  /*33b0*/  IABS R13, R21 ;  /* 0x00000015000d7213 */ /* 0x000fe20000000000 */
[--C-:B------:R-:W-:Y:S01]  /*33c0*/  @!P5 IMAD.IADD R12, R12, 0x1, -R9.reuse ;  /* 0x000000010c0cd824 */ /* 0x100fe200078e0a09 */
[----:B------:R-:W-:Y:S01]  /*33d0*/  ISETP.GE.AND P5, PT, R19, RZ, PT ;  /* 0x000000ff1300720c */ /* 0x000fe20003fa6270 */
[----:B------:R-:W-:Y:S01]  /*33e0*/  VIADD R19, R0, 0x36 ;  /* 0x0000003600137836 */ /* 0x000fe20000000000 */
[C---:B------:R-:W-:Y:S01]  /*33f0*/  ISETP.GT.U32.AND P2, PT, R9.reuse, R16, PT ;  /* 0x000000100900720c */ /* 0x040fe20003f44070 */
[----:B------:R-:W-:Y:S01]  /*3400*/  @!P1 IMAD.IADD R14, R14, 0x1, -R9 ;  /* 0x000000010e0e9824 */ /* 0x000fe200078e0a09 */
[----:B------:R-:W-:Y:S01]  /*3410*/  ISETP.GT.U32.AND P1, PT, R9, R4, PT ;  /* 0x000000040900720c */ /* 0x000fe20003f24070 */
[----:B0-----:R-:W-:Y:S01]  /*3420*/  IMAD.HI.U32 R3, R10, R6, RZ ;  /* 0x000000060a037227 */ /* 0x001fe200078e00ff */
[----:B------:R-:W-:Y:S02]  /*3430*/  IABS R11, R19 ;  /* 0x00000013000b7213 */ /* 0x000fe40000000000 */
[----:B------:R-:W-:Y:S01]  /*3440*/  IABS R15, R23 ;  /* 0x00000017000f7213 */ /* 0x000fe20000000000 */
[----:B------:R-:W-:-:S02]  /*3450*/  IMAD.MOV R3, RZ, RZ, -R3 ;  /* 0x000000ffff037224 */ /* 0x000fc400078e0a03 */
[----:B------:R-:W-:Y:S02]  /*3460*/  @!P6 IMAD.IADD R2, R2, 0x1, -R9 ;  /* 0x000000010202e824 */ /* 0x000fe400078e0a09 */
[----:B------:R-:W-:Y:S02]  /*3470*/  IMAD R6, R9, R3, R6 ;  /* 0x0000000309067224 */ /* 0x000fe400078e0206 */
[----:B------:R-:W-:-:S03]  /*3480*/  IMAD.HI.U32 R3, R10, R11, RZ ;  /* 0x0000000b0a037227 */ /* 0x000fc600078e00ff */
[----:B------:R-:W-:Y:S01]  /*3490*/  ISETP.GT.U32.AND P6, PT, R9, R6, PT ;  /* 0x000000060900720c */ /* 0x000fe20003fc4070 */
[----:B------:R-:W-:Y:S01]  /*34a0*/  @!P1 IMAD.IADD R4, R4, 0x1, -R9 ;  /* 0x0000000104049824 */ /* 0x000fe200078e0a09 */
[----:B------:R-:W-:Y:S01]  /*34b0*/  ISETP.GE.AND P1, PT, R17, RZ, PT ;  /* 0x000000ff1100720c */ /* 0x000fe20003f26270 */
[----:B------:R-:W-:-:S04]  /*34c0*/  IMAD.HI.U32 R7, R10, R13, RZ ;  /* 0x0000000d0a077227 */ /* 0x000fc800078e00ff */
[----:B------:R-:W-:-:S04]  /*34d0*/  IMAD.HI.U32 R8, R10, R15, RZ ;  /* 0x0000000f0a087227 */ /* 0x000fc800078e00ff */
[----:B------:R-:W-:Y:S02]  /*34e0*/  IMAD.MOV R18, RZ, RZ, -R3 ;  /* 0x000000ffff127224 */ /* 0x000fe400078e0a03 */
[--C-:B------:R-:W-:Y:S01]  /*34f0*/  @!P6 IMAD.IADD R6, R6, 0x1, -R9.reuse ;  /* 0x000000010606e824 */ /* 0x100fe200078e0a09 */
[C---:B------:R-:W-:Y:S01]  /*3500*/  ISETP.GT.U32.AND P6, PT, R9.reuse, R4, PT ;  /* 0x000000040900720c */ /* 0x040fe20003fc4070 */
[----:B------:R-:W-:Y:S01]  /*3510*/  @!P2 IMAD.IADD R16, R16, 0x1, -R9 ;  /* 0x000000011010a824 */ /* 0x000fe200078e0a09 */
[----:B------:R-:W-:Y:S01]  /*3520*/  ISETP.GE.AND P2, PT, R20, RZ, PT ;  /* 0x000000ff1400720c */ /* 0x000fe20003f46270 */
[----:B------:R-:W-:Y:S02]  /*3530*/  @!P3 IMAD.MOV R12, RZ, RZ, -R12 ;  /* 0x000000ffff0cb224 */ /* 0x000fe400078e0a0c */
[----:B------:R-:W-:Y:S02]  /*3540*/  IMAD.MOV R20, RZ, RZ, -R7 ;  /* 0x000000ffff147224 */ /* 0x000fe400078e0a07 */
[----:B------:R-:W-:Y:S01]  /*3550*/  IMAD.MOV R22, RZ, RZ, -R8 ;  /* 0x000000ffff167224 */ /* 0x000fe200078e0a08 */
[----:B------:R0:W-:Y:S01]  /*3560*/  STL [R1+0x1d8], R12 ;  /* 0x0001d80c01007387 */ /* 0x0001e20000100800 */
[----:B------:R-:W-:-:S02]  /*3570*/  IMAD R8, R9, R18, R11 ;  /* 0x0000001209087224 */ /* 0x000fc400078e020b */
[----:B------:R-:W-:Y:S02]  /*3580*/  IMAD.MOV.U32 R24, RZ, RZ, R14 ;  /* 0x000000ffff187224 */ /* 0x000fe400078e000e */
[C---:B------:R-:W-:Y:S01]  /*3590*/  IMAD R18, R9.reuse, R20, R13 ;  /* 0x0000001409127224 */ /* 0x040fe200078e020d */
[C---:B------:R-:W-:Y:S01]  /*35a0*/  ISETP.GT.U32.AND P3, PT, R9.reuse, R8, PT ;  /* 0x000000080900720c */ /* 0x040fe20003f64070 */
[C---:B------:R-:W-:Y:S02]  /*35b0*/  VIADD R13, R0.reuse, 0x39 ;  /* 0x00000039000d7836 */ /* 0x040fe40000000000 */
[----:B------:R-:W-:Y:S01]  /*35c0*/  @!P0 IMAD.MOV R24, RZ, RZ, -R24 ;  /* 0x000000ffff188224 */ /* 0x000fe200078e0a18 */
[C---:B------:R-:W-:Y:S01]  /*35d0*/  ISETP.GT.U32.AND P0, PT, R9.reuse, R6, PT ;  /* 0x000000060900720c */ /* 0x040fe20003f04070 */
[----:B0-----:R-:W-:Y:S01]  /*35e0*/  IMAD.MOV.U32 R12, RZ, RZ, R16 ;  /* 0x000000ffff0c7224 */ /* 0x001fe200078e0010 */
[----:B------:R-:W-:Y:S01]  /*35f0*/  IABS R7, R13 ;  /* 0x0000000d00077213 */ /* 0x000fe20000000000 */
[----:B------:R-:W-:Y:S01]  /*3600*/  IMAD R20, R9, R22, R15 ;  /* 0x0000001609147224 */ /* 0x000fe200078e020f */
[----:B------:R-:W-:Y:S01]  /*3610*/  STL [R1+0x1d4], R24 ;  /* 0x0001d41801007387 */ /* 0x000fe20000100800 */
[----:B------:R-:W-:-:S02]  /*3620*/  VIADD R15, R0, 0x3a ;  /* 0x0000003a000f7836 */ /* 0x000fc40000000000 */
[----:B------:R-:W-:Y:S02]  /*3630*/  IMAD.MOV.U32 R3, RZ, RZ, R2 ;  /* 0x000000ffff037224 */ /* 0x000fe400078e0002 */
[----:B------:R-:W-:Y:S01]  /*3640*/  @!P4 IMAD.MOV R12, RZ, RZ, -R12 ;  /* 0x000000ffff0cc224 */ /* 0x000fe200078e0a0c */
[C---:B------:R-:W-:Y:S01]  /*3650*/  ISETP.GT.U32.AND P4, PT, R9.reuse, R18, PT ;  /* 0x000000120900720c */ /* 0x040fe20003f84070 */
[----:B------:R-:W-:Y:S01]  /*3660*/  @!P6 IMAD.IADD R4, R4, 0x1, -R9 ;  /* 0x000000010404e824 */ /* 0x000fe200078e0a09 */
[----:B------:R-:W-:Y:S01]  /*3670*/  ISETP.GT.U32.AND P6, PT, R9, R20, PT ;  /* 0x000000140900720c */ /* 0x000fe20003fc4070 */
[----:B------:R-:W-:Y:S01]  /*3680*/  @!P5 IMAD.MOV R3, RZ, RZ, -R3 ;  /* 0x000000ffff03d224 */ /* 0x000fe200078e0a03 */
[----:B------:R-:W-:Y:S01]  /*3690*/  IABS R11, R15 ;  /* 0x0000000f000b7213 */ /* 0x000fe20000000000 */
[----:B------:R-:W-:Y:S01]  /*36a0*/  IMAD.HI.U32 R2, R10, R7, RZ ;  /* 0x000000070a027227 */ /* 0x000fe200078e00ff */
[----:B------:R0:W-:Y:S01]  /*36b0*/  STL [R1+0x1d0], R12 ;  /* 0x0001d00c01007387 */ /* 0x0001e20000100800 */
[----:B------:R-:W-:-:S02]  /*36c0*/  ISETP.GE.AND P5, PT, R19, RZ, PT ;  /* 0x000000ff1300720c */ /* 0x000fc40003fa6270 */
[----:B------:R-:W-:Y:S01]  /*36d0*/  IMAD.MOV R2, RZ, RZ, -R2 ;  /* 0x000000ffff027224 */ /* 0x000fe200078e0a02 */
[----:B------:R1:W-:Y:S01]  /*36e0*/  STL [R1+0x1cc], R3 ;  /* 0x0001cc0301007387 */ /* 0x0003e20000100800 */
[--C-:B------:R-:W-:Y:S01]  /*36f0*/  @!P0 IMAD.IADD R6, R6, 0x1, -R9.reuse ;  /* 0x0000000106068824 */ /* 0x100fe200078e0a09 */
[----:B------:R-:W-:Y:S01]  /*3700*/  ISETP.GE.AND P0, PT, R21, RZ, PT ;  /* 0x000000ff1500720c */ /* 0x000fe20003f06270 */
[----:B------:R-:W-:Y:S01]  /*3710*/  @!P3 IMAD.IADD R8, R8, 0x1, -R9 ;  /* 0x000000010808b824 */ /* 0x000fe200078e0a09 */
[----:B------:R-:W-:Y:S01]  /*3720*/  ISETP.GE.AND P3, PT, R23, RZ, PT ;  /* 0x000000ff1700720c */ /* 0x000fe20003f66270 */
[C---:B------:R-:W-:Y:S02]  /*3730*/  IMAD R2, R9.reuse, R2, R7 ;  /* 0x0000000209027224 */ /* 0x040fe400078e0207 */
[----:B0-----:R-:W-:Y:S02]  /*3740*/  IMAD.MOV.U32 R12, RZ, RZ, R4 ;  /* 0x000000ffff0c7224 */ /* 0x001fe400078e0004 */
[----:B------:R-:W-:Y:S01]  /*3750*/  @!P4 IMAD.IADD R18, R18, 0x1, -R9 ;  /* 0x000000011212c824 */ /* 0x000fe200078e0a09 */
[----:B------:R-:W-:Y:S01]  /*3760*/  ISETP.GT.U32.AND P4, PT, R9, R8, PT ;  /* 0x000000080900720c */ /* 0x000fe20003f84070 */
[----:B-1----:R-:W-:-:S04]  /*3770*/  IMAD.HI.U32 R3, R10, R11, RZ ;  /* 0x0000000b0a037227 */ /* 0x002fc800078e00ff */
[----:B------:R-:W-:Y:S02]  /*3780*/  IMAD.MOV R4, RZ, RZ, -R3 ;  /* 0x000000ffff047224 */ /* 0x000fe400078e0a03 */
[----:B------:R-:W-:Y:S02]  /*3790*/  IMAD.MOV.U32 R3, RZ, RZ, R6 ;  /* 0x000000ffff037224 */ /* 0x000fe400078e0006 */
[----:B------:R-:W-:Y:S01]  /*37a0*/  @!P6 IMAD.IADD R20, R20, 0x1, -R9 ;  /* 0x000000011414e824 */ /* 0x000fe200078e0a09 */
[C---:B------:R-:W-:Y:S01]  /*37b0*/  ISETP.GT.U32.AND P6, PT, R9.reuse, R18, PT ;  /* 0x000000120900720c */ /* 0x040fe20003fc4070 */
[----:B------:R-:W-:Y:S01]  /*37c0*/  @!P1 IMAD.MOV R3, RZ, RZ, -R3 ;  /* 0x000000ffff039224 */ /* 0x000fe200078e0a03 */
[C---:B------:R-:W-:Y:S01]  /*37d0*/  ISETP.GT.U32.AND P1, PT, R9.reuse, R2, PT ;  /* 0x000000020900720c */ /* 0x040fe20003f24070 */
[----:B------:R-:W-:Y:S01]  /*37e0*/  @!P2 IMAD.MOV R12, RZ, RZ, -R12 ;  /* 0x000000ffff0ca224 */ /* 0x000fe200078e0a0c */
[----:B------:R-:W-:Y:S01]  /*37f0*/  ISETP.GT.U32.AND P2, PT, R9, R20, PT ;  /* 0x000000140900720c */ /* 0x000fe20003f44070 */
[----:B------:R-:W-:Y:S01]  /*3800*/  @!P4 IMAD.IADD R8, R8, 0x1, -R9 ;  /* 0x000000010808c824 */ /* 0x000fe200078e0a09 */
[----:B------:R-:W-:Y:S01]  /*3810*/  ISETP.GE.AND P4, PT, R13, RZ, PT ;  /* 0x000000ff0d00720c */ /* 0x000fe20003f86270 */
[----:B------:R-:W-:Y:S01]  /*3820*/  VIADD R14, R0, 0x3c ;  /* 0x0000003c000e7836 */ /* 0x000fe20000000000 */
[----:B------:R0:W-:Y:S01]  /*3830*/  STL [R1+0x1c8], R12 ;  /* 0x0001c80c01007387 */ /* 0x0001e20000100800 */
[----:B------:R-:W-:-:S02]  /*3840*/  IMAD R4, R9, R4, R11 ;  /* 0x0000000409047224 */ /* 0x000fc400078e020b */
[----:B------:R-:W-:Y:S01]  /*3850*/  IMAD.MOV.U32 R16, RZ, RZ, R8 ;  /* 0x000000ffff107224 */ /* 0x000fe200078e0008 */
[----:B------:R-:W-:Y:S01]  /*3860*/  IABS R11, R14 ;  /* 0x0000000e000b7213 */ /* 0x000fe20000000000 */
[----:B------:R1:W-:Y:S01]  /*3870*/  STL [R1+0x2c8], R3 ;  /* 0x0002c80301007387 */ /* 0x0003e20000100800 */
[--C-:B------:R-:W-:Y:S01]  /*3880*/  @!P6 IMAD.IADD R18, R18, 0x1, -R9.reuse ;  /* 0x000000011212e824 */ /* 0x100fe200078e0a09 */
[----:B------:R-:W-:Y:S01]  /*3890*/  ISETP.GT.U32.AND P6, PT, R9, R4, PT ;  /* 0x000000040900720c */ /* 0x000fe20003fc4070 */
[--C-:B------:R-:W-:Y:S02]  /*38a0*/  @!P1 IMAD.IADD R2, R2, 0x1, -R9.reuse ;  /* 0x0000000102029824 */ /* 0x100fe400078e0a09 */
[----:B0-----:R-:W-:Y:S02]  /*38b0*/  VIADD R12, R0, 0x3b ;  /* 0x0000003b000c7836 */ /* 0x001fe40000000000 */
[----:B------:R-:W-:Y:S01]  /*38c0*/  @!P2 IMAD.IADD R20, R20, 0x1, -R9 ;  /* 0x000000011414a824 */ /* 0x000fe200078e0a09 */
[----:B------:R-:W-:Y:S01]  /*38d0*/  ISETP.GE.AND P2, PT, R15, RZ, PT ;  /* 0x000000ff0f00720c */ /* 0x000fe20003f46270 */
[----:B------:R-:W-:Y:S01]  /*38e0*/  VIADD R15, R0, 0x3d ;  /* 0x0000003d000f7836 */ /* 0x000fe20000000000 */
[----:B------:R-:W-:Y:S01]  /*38f0*/  IABS R7, R12 ;  /* 0x0000000c00077213 */ /* 0x000fe20000000000 */
[----:B------:R-:W-:Y:S01]  /*3900*/  @!P5 IMAD.MOV R16, RZ, RZ, -R16 ;  /* 0x000000ffff10d224 */ /* 0x000fe200078e0a10 */
[----:B------:R-:W-:Y:S01]  /*3910*/  ISETP.GT.U32.AND P5, PT, R9, R2, PT ;  /* 0x000000020900720c */ /* 0x000fe20003fa4070 */
[----:B------:R-:W-:Y:S01]  /*3920*/  IMAD.HI.U32 R6, R10, R11, RZ ;  /* 0x0000000b0a067227 */ /* 0x000fe200078e00ff */
[----:B------:R-:W-:-:S02]  /*3930*/  IABS R13, R15 ;  /* 0x0000000f000d7213 */ /* 0x000fc40000000000 */
[----:B------:R-:W-:Y:S01]  /*3940*/  ISETP.GE.AND P1, PT, R12, RZ, PT ;  /* 0x000000ff0c00720c */ /* 0x000fe20003f26270 */
[----:B-1----:R-:W-:Y:S01]  /*3950*/  IMAD.HI.U32 R3, R10, R7, RZ ;  /* 0x000000070a037227 */ /* 0x002fe200078e00ff */
[----:B------:R0:W-:Y:S03]  /*3960*/  STL [R1+0x2cc], R16 ;  /* 0x0002cc1001007387 */ /* 0x0001e60000100800 */
[----:B------:R-:W-:Y:S02]  /*3970*/  IMAD.MOV R8, RZ, RZ, -R3 ;  /* 0x000000ffff087224 */ /* 0x000fe400078e0a03 */
[----:B------:R-:W-:Y:S02]  /*3980*/  IMAD.MOV R12, RZ, RZ, -R6 ;  /* 0x000000ffff0c7224 */ /* 0x000fe400078e0a06 */
[----:B------:R-:W-:Y:S02]  /*3990*/  IMAD R6, R9, R8, R7 ;  /* 0x0000000809067224 */ /* 0x000fe400078e0207 */
[----:B------:R-:W-:-:S02]  /*39a0*/  IMAD.MOV.U32 R17, RZ, RZ, R18 ;  /* 0x000000ffff117224 */ /* 0x000fc400078e0012 */
[----:B------:R-:W-:-:S04]  /*39b0*/  IMAD.HI.U32 R3, R10, R13, RZ ;  /* 0x0000000d0a037227 */ /* 0x000fc800078e00ff */
[----:B------:R-:W-:Y:S01]  /*39c0*/  @!P0 IMAD.MOV R17, RZ, RZ, -R17 ;  /* 0x000000ffff118224 */ /* 0x000fe200078e0a11 */
[C---:B------:R-:W-:Y:S01]  /*39d0*/  ISETP.GT.U32.AND P0, PT, R9.reuse, R6, PT ;  /* 0x000000060900720c */ /* 0x040fe20003f04070 */
[C---:B------:R-:W-:Y:S02]  /*39e0*/  IMAD R8, R9.reuse, R12, R11 ;  /* 0x0000000c09087224 */ /* 0x040fe400078e020b */
[----:B------:R-:W-:Y:S01]  /*39f0*/  @!P6 IMAD.IADD R4, R4, 0x1, -R9 ;  /* 0x000000010404e824 */ /* 0x000fe200078e0a09 */
[----:B------:R1:W-:Y:S01]  /*3a00*/  STL [R1+0x2d0], R17 ;  /* 0x0002d01101007387 */ /* 0x0003e20000100800 */
[----:B------:R-:W-:Y:S02]  /*3a10*/  IMAD.MOV R12, RZ, RZ, -R3 ;  /* 0x000000ffff0c7224 */ /* 0x000fe400078e0a03 */
[----:B------:R-:W-:Y:S01]  /*3a20*/  @!P5 IMAD.IADD R2, R2, 0x1, -R9 ;  /* 0x000000010202d824 */ /* 0x000fe200078e0a09 */
[C---:B------:R-:W-:Y:S01]  /*3a30*/  ISETP.GT.U32.AND P6, PT, R9.reuse, R4, PT ;  /* 0x000000040900720c */ /* 0x040fe20003fc4070 */
[C---:B------:R-:W-:Y:S01]  /*3a40*/  IMAD R12, R9.reuse, R12, R13 ;  /* 0x0000000c090c7224 */ /* 0x040fe200078e020d */
[----:B------:R-:W-:Y:S01]  /*3a50*/  ISETP.GT.U32.AND P5, PT, R9, R8, PT ;  /* 0x000000080900720c */ /* 0x000fe20003fa4070 */
[----:B0-----:R-:W-:-:S02]  /*3a60*/  IMAD.MOV.U32 R16, RZ, RZ, R20 ;  /* 0x000000ffff107224 */ /* 0x001fc400078e0014 */
[----:B------:R-:W-:Y:S02]  /*3a70*/  @!P0 IMAD.IADD R6, R6, 0x1, -R9 ;  /* 0x0000000106068824 */ /* 0x000fe400078e0a09 */
[----:B-1----:R-:W-:Y:S02]  /*3a80*/  IMAD.MOV.U32 R17, RZ, RZ, R2 ;  /* 0x000000ffff117224 */ /* 0x002fe400078e0002 */
[----:B------:R-:W-:Y:S01]  /*3a90*/  @!P3 IMAD.MOV R16, RZ, RZ, -R16 ;  /* 0x000000ffff10b224 */ /* 0x000fe200078e0a10 */
[----:B------:R-:W-:Y:S01]  /*3aa0*/  ISETP.GE.AND P3, PT, R14, RZ, PT ;  /* 0x000000ff0e00720c */ /* 0x000fe20003f66270 */
[----:B------:R-:W-:Y:S01]  /*3ab0*/  @!P4 IMAD.MOV R17, RZ, RZ, -R17 ;  /* 0x000000ffff11c224 */ /* 0x000fe200078e0a11 */
[C---:B------:R-:W-:Y:S01]  /*3ac0*/  ISETP.GT.U32.AND P4, PT, R9.reuse, R12, PT ;  /* 0x0000000c0900720c */ /* 0x040fe20003f84070 */
[----:B------:R-:W-:Y:S01]  /*3ad0*/  @!P6 IMAD.IADD R4, R4, 0x1, -R9 ;  /* 0x000000010404e824 */ /* 0x000fe200078e0a09 */
[----:B------:R-:W-:Y:S01]  /*3ae0*/  ISETP.GT.U32.AND P0, PT, R9, R6, PT ;  /* 0x000000060900720c */ /* 0x000fe20003f04070 */
[C---:B------:R-:W-:Y:S01]  /*3af0*/  VIADD R14, R0.reuse, 0x3f ;  /* 0x0000003f000e7836 */ /* 0x040fe20000000000 */
[----:B------:R-:W-:Y:S01]  /*3b00*/  ISETP.GE.AND P6, PT, R15, RZ, PT ;  /* 0x000000ff0f00720c */ /* 0x000fe20003fc6270 */
[----:B------:R0:W-:Y:S01]  /*3b10*/  STL [R1+0x1c4], R16 ;  /* 0x0001c41001007387 */ /* 0x0001e20000100800 */
[----:B------:R-:W-:-:S02]  /*3b20*/  VIADD R15, R0, 0x40 ;  /* 0x00000040000f7836 */ /* 0x000fc40000000000 */
[----:B------:R-:W-:Y:S01]  /*3b30*/  VIADD R3, R0, 0x3e ;  /* 0x0000003e00037836 */ /* 0x000fe20000000000 */
[----:B------:R-:W-:Y:S01]  /*3b40*/  IABS R11, R14 ;  /* 0x0000000e000b7213 */ /* 0x000fe20000000000 */
[--C-:B------:R-:W-:Y:S01]  /*3b50*/  @!P5 IMAD.IADD R8, R8, 0x1, -R9.reuse ;  /* 0x000000010808d824 */ /* 0x100fe200078e0a09 */
[----:B------:R-:W-:Y:S01]  /*3b60*/  IABS R13, R15 ;  /* 0x0000000f000d7213 */ /* 0x000fe20000000000 */
[----:B------:R-:W-:Y:S01]  /*3b70*/  STL [R1+0x1c0], R17 ;  /* 0x0001c01101007387 */ /* 0x000fe20000100800 */
[--C-:B------:R-:W-:Y:S01]  /*3b80*/  @!P4 IMAD.IADD R12, R12, 0x1, -R9.reuse ;  /* 0x000000010c0cc824 */ /* 0x100fe200078e0a09 */
[----:B------:R-:W-:Y:S01]  /*3b90*/  IABS R7, R3 ;  /* 0x0000000300077213 */ /* 0x000fe20000000000 */
[----:B0-----:R-:W-:Y:S01]  /*3ba0*/  IMAD.MOV.U32 R16, RZ, RZ, R4 ;  /* 0x000000ffff107224 */ /* 0x001fe200078e0004 */
[C---:B------:R-:W-:Y:S01]  /*3bb0*/  ISETP.GT.U32.AND P5, PT, R9.reuse, R8, PT ;  /* 0x000000080900720c */ /* 0x040fe20003fa4070 */
[----:B------:R-:W-:Y:S01]  /*3bc0*/  @!P0 IMAD.IADD R6, R6, 0x1, -R9 ;  /* 0x0000000106068824 */ /* 0x000fe200078e0a09 */
[----:B------:R-:W-:Y:S01]  /*3bd0*/  ISETP.GT.U32.AND P4, PT, R9, R12, PT ;  /* 0x0000000c0900720c */ /* 0x000fe20003f84070 */
[----:B------:R-:W-:Y:S01]  /*3be0*/  @!P2 IMAD.MOV R16, RZ, RZ, -R16 ;  /* 0x000000ffff10a224 */ /* 0x000fe200078e0a10 */
[----:B------:R-:W-:Y:S01]  /*3bf0*/  ISETP.GE.AND P2, PT, R3, RZ, PT ;  /* 0x000000ff0300720c */ /* 0x000fe20003f46270 */
[----:B------:R-:W-:Y:S01]  /*3c00*/  IMAD.HI.U32 R3, R10, R11, RZ ;  /* 0x0000000b0a037227 */ /* 0x000fe200078e00ff */
[----:B------:R-:W-:-:S02]  /*3c10*/  ISETP.GE.AND P0, PT, R14, RZ, PT ;  /* 0x000000ff0e00720c */ /* 0x000fc40003f06270 */
[----:B------:R0:W-:Y:S01]  /*3c20*/  STL [R1+0x1bc], R16 ;  /* 0x0001bc1001007387 */ /* 0x0001e20000100800 */
[----:B------:R-:W-:-:S04]  /*3c30*/  IMAD.HI.U32 R4, R10, R13, RZ ;  /* 0x0000000d0a047227 */ /* 0x000fc800078e00ff */
[----:B------:R-:W-:Y:S02]  /*3c40*/  IMAD.MOV R14, RZ, RZ, -R3 ;  /* 0x000000ffff0e7224 */ /* 0x000fe400078e0a03 */
[----:B------:R-:W-:-:S04]  /*3c50*/  IMAD.HI.U32 R2, R10, R7, RZ ;  /* 0x000000070a027227 */ /* 0x000fc800078e00ff */
[----:B0-----:R-:W-:Y:S02]  /*3c60*/  IMAD.MOV R16, RZ, RZ, -R4 ;  /* 0x000000ffff107224 */ /* 0x001fe400078e0a04 */
[C---:B------:R-:W-:Y:S02]  /*3c70*/  IMAD R4, R9.reuse, R14, R11 ;  /* 0x0000000e09047224 */ /* 0x040fe400078e020b */
[--C-:B------:R-:W-:Y:S02]  /*3c80*/  @!P4 IMAD.IADD R12, R12, 0x1, -R9.reuse ;  /* 0x000000010c0cc824 */ /* 0x100fe400078e0a09 */
[----:B------:R-:W-:Y:S01]  /*3c90*/  IMAD.MOV R2, RZ, RZ, -R2 ;  /* 0x000000ffff027224 */ /* 0x000fe200078e0a02 */
[----:B------:R-:W-:Y:S01]  /*3ca0*/  ISETP.GT.U32.AND P4, PT, R9, R4, PT ;  /* 0x000000040900720c */ /* 0x000fe20003f84070 */
[----:B------:R-:W-:Y:S01]  /*3cb0*/  @!P5 IMAD.IADD R8, R8, 0x1, -R9 ;  /* 0x000000010808d824 */ /* 0x000fe200078e0a09 */
[----:B------:R-:W-:Y:S01]  /*3cc0*/  ISETP.GE.AND P5, PT, R15, RZ, PT ;  /* 0x000000ff0f00720c */ /* 0x000fe20003fa6270 */
[----:B------:R-:W-:-:S02]  /*3cd0*/  IMAD R2, R9, R2, R7 ;  /* 0x0000000209027224 */ /* 0x000fc400078e0207 */
[----:B------:R-:W-:Y:S02]  /*3ce0*/  IMAD.MOV.U32 R18, RZ, RZ, R6 ;  /* 0x000000ffff127224 */ /* 0x000fe400078e0006 */
[----:B------:R-:W-:Y:S02]  /*3cf0*/  IMAD.MOV.U32 R17, RZ, RZ, R8 ;  /* 0x000000ffff117224 */ /* 0x000fe400078e0008 */
[----:B------:R-:W-:Y:S01]  /*3d00*/  @!P1 IMAD.MOV R18, RZ, RZ, -R18 ;  /* 0x000000ffff129224 */ /* 0x000fe200078e0a12 */
[----:B------:R-:W-:Y:S01]  /*3d10*/  ISETP.GT.U32.AND P1, PT, R9, R2, PT ;  /* 0x000000020900720c */ /* 0x000fe20003f24070 */
[C---:B------:R-:W-:Y:S02]  /*3d20*/  VIADD R3, R0.reuse, 0x41 ;  /* 0x0000004100037836 */ /* 0x040fe40000000000 */
[C---:B------:R-:W-:Y:S01]  /*3d30*/  VIADD R19, R0.reuse, 0x42 ;  /* 0x0000004200137836 */ /* 0x040fe20000000000 */
[----:B------:R-:W-:Y:S01]  /*3d40*/  STL [R1+0x1b8], R18 ;  /* 0x0001b81201007387 */ /* 0x000fe20000100800 */
[----:B------:R-:W-:Y:S01]  /*3d50*/  @!P3 IMAD.MOV R17, RZ, RZ, -R17 ;  /* 0x000000ffff11b224 */ /* 0x000fe200078e0a11 */
[----:B------:R-:W-:Y:S01]  /*3d60*/  IABS R11, R3 ;  /* 0x00000003000b7213 */ /* 0x000fe20000000000 */
[----:B------:R-:W-:Y:S01]  /*3d70*/  VIADD R22, R0, 0x44 ;  /* 0x0000004400167836 */ /* 0x000fe20000000000 */
[----:B------:R-:W-:Y:S01]  /*3d80*/  ISETP.GE.AND P3, PT, R3, RZ, PT ;  /* 0x000000ff0300720c */ /* 0x000fe20003f66270 */
[----:B------:R-:W-:Y:S01]  /*3d90*/  IMAD R14, R9, R16, R13 ;  /* 0x00000010090e7224 */ /* 0x000fe200078e020d */
[----:B------:R-:W-:Y:S01]  /*3da0*/  IABS R13, R19 ;  /* 0x00000013000d7213 */ /* 0x000fe20000000000 */
[----:B------:R-:W-:Y:S01]  /*3db0*/  @!P4 IMAD.IADD R4, R4, 0x1, -R9 ;  /* 0x000000010404c824 */ /* 0x000fe200078e0a09 */
[----:B------:R0:W-:Y:S01]  /*3dc0*/  STL [R1+0x2d4], R17 ;  /* 0x0002d41101007387 */ /* 0x0001e20000100800 */
[----:B------:R-:W-:-:S02]  /*3dd0*/  IMAD.MOV.U32 R23, RZ, RZ, R12 ;  /* 0x000000ffff177224 */ /* 0x000fc400078e000c */
[----:B------:R-:W-:Y:S01]  /*3de0*/  IMAD.HI.U32 R3, R10, R11, RZ ;  /* 0x0000000b0a037227 */ /* 0x000fe200078e00ff */
[----:B------:R-:W-:-:S03]  /*3df0*/  ISETP.GT.U32.AND P4, PT, R9, R4, PT ;  /* 0x000000040900720c */ /* 0x000fc60003f84070 */
[----:B------:R-:W-:Y:S01]  /*3e00*/  @!P6 IMAD.MOV R23, RZ, RZ, -R23 ;  /* 0x000000ffff17e224 */ /* 0x000fe200078e0a17 */
[----:B------:R-:W-:Y:S01]  /*3e10*/  ISETP.GT.U32.AND P6, PT, R9, R14, PT ;  /* 0x0000000e0900720c */ /* 0x000fe20003fc4070 */
[----:B------:R-:W-:Y:S01]  /*3e20*/  IMAD.HI.U32 R6, R10, R13, RZ ;  /* 0x0000000d0a067227 */ /* 0x000fe200078e00ff */
[----:B0-----:R-:W-:Y:S02]  /*3e30*/  IABS R17, R22 ;  /* 0x0000001600117213 */ /* 0x001fe40000000000 */
[----:B------:R0:W-:Y:S01]  /*3e40*/  STL [R1+0x2d8], R23 ;  /* 0x0002d81701007387 */ /* 0x0001e20000100800 */
[----:B------:R-:W-:Y:S02]  /*3e50*/  VIADD R21, R0, 0x43 ;  /* 0x0000004300157836 */ /* 0x000fe40000000000 */
[----:B------:R-:W-:Y:S02]  /*3e60*/  @!P1 IMAD.IADD R2, R2, 0x1, -R9 ;  /* 0x0000000102029824 */ /* 0x000fe400078e0a09 */
[----:B------:R-:W-:Y:S01]  /*3e70*/  IMAD.HI.U32 R8, R10, R17, RZ ;  /* 0x000000110a087227 */ /* 0x000fe200078e00ff */
[----:B------:R-:W-:-:S02]  /*3e80*/  IABS R15, R21 ;  /* 0x00000015000f7213 */ /* 0x000fc40000000000 */
[C---:B------:R-:W-:Y:S01]  /*3e90*/  ISETP.GT.U32.AND P1, PT, R9.reuse, R2, PT ;  /* 0x000000020900720c */ /* 0x040fe20003f24070 */
[----:B------:R-:W-:Y:S02]  /*3ea0*/  IMAD.MOV R16, RZ, RZ, -R3 ;  /* 0x000000ffff107224 */ /* 0x000fe400078e0a03 */
[----:B------:R-:W-:Y:S02]  /*3eb0*/  IMAD.MOV R18, RZ, RZ, -R6 ;  /* 0x000000ffff127224 */ /* 0x000fe400078e0a06 */
[----:B------:R-:W-:Y:S02]  /*3ec0*/  IMAD.MOV R20, RZ, RZ, -R8 ;  /* 0x000000ffff147224 */ /* 0x000fe400078e0a08 */
[C---:B------:R-:W-:Y:S02]  /*3ed0*/  IMAD R6, R9.reuse, R16, R11 ;  /* 0x0000001009067224 */ /* 0x040fe400078e020b */
[C---:B------:R-:W-:Y:S02]  /*3ee0*/  IMAD R8, R9.reuse, R18, R13 ;  /* 0x0000001209087224 */ /* 0x040fe400078e020d */
[--C-:B------:R-:W-:Y:S01]  /*3ef0*/  @!P4 IMAD.IADD R4, R4, 0x1, -R9.reuse ;  /* 0x000000010404c824 */ /* 0x100fe200078e0a09 */
[C---:B------:R-:W-:Y:S01]  /*3f00*/  ISETP.GT.U32.AND P4, PT, R9.reuse, R6, PT ;  /* 0x000000060900720c */ /* 0x040fe20003f84070 */
[----:B------:R-:W-:Y:S01]  /*3f10*/  @!P6 IMAD.IADD R14, R14, 0x1, -R9 ;  /* 0x000000010e0ee824 */ /* 0x000fe200078e0a09 */
[----:B------:R-:W-:Y:S01]  /*3f20*/  ISETP.GT.U32.AND P6, PT, R9, R8, PT ;  /* 0x000000080900720c */ /* 0x000fe20003fc4070 */
[----:B------:R-:W-:-:S04]  /*3f30*/  IMAD.HI.U32 R7, R10, R15, RZ ;  /* 0x0000000f0a077227 */ /* 0x000fc800078e00ff */
[----:B------:R-:W-:Y:S02]  /*3f40*/  IMAD.MOV R12, RZ, RZ, -R7 ;  /* 0x000000ffff0c7224 */ /* 0x000fe400078e0a07 */
[----:B------:R-:W-:Y:S01]  /*3f50*/  @!P1 IMAD.IADD R2, R2, 0x1, -R9 ;  /* 0x0000000102029824 */ /* 0x000fe200078e0a09 */
[----:B------:R-:W-:Y:S01]  /*3f60*/  ISETP.GE.AND P1, PT, R19, RZ, PT ;  /* 0x000000ff1300720c */ /* 0x000fe20003f26270 */
[C---:B------:R-:W-:Y:S02]  /*3f70*/  IMAD R12, R9.reuse, R12, R15 ;  /* 0x0000000c090c7224 */ /* 0x040fe400078e020f */
[C---:B------:R-:W-:Y:S02]  /*3f80*/  VIADD R13, R0.reuse, 0x45 ;  /* 0x00000045000d7836 */ /* 0x040fe40000000000 */
[----:B------:R-:W-:Y:S02]  /*3f90*/  VIADD R15, R0, 0x46 ;  /* 0x00000046000f7836 */ /* 0x000fe40000000000 */
[----:B0-----:R-:W-:Y:S01]  /*3fa0*/  IMAD.MOV.U32 R23, RZ, RZ, R2 ;  /* 0x000000ffff177224 */ /* 0x001fe200078e0002 */
[----:B------:R-:W-:Y:S01]  /*3fb0*/  IABS R7, R13 ;  /* 0x0000000d00077213 */ /* 0x000fe20000000000 */
[--C-:B------:R-:W-:Y:S01]  /*3fc0*/  @!P4 IMAD.IADD R6, R6, 0x1, -R9.reuse ;  /* 0x000000010606c824 */ /* 0x100fe200078e0a09 */
[----:B------:R-:W-:Y:S01]  /*3fd0*/  IABS R11, R15 ;  /* 0x0000000f000b7213 */ /* 0x000fe20000000000 */
[----:B------:R-:W-:Y:S01]  /*3fe0*/  @!P6 IMAD.IADD R8, R8, 0x1, -R9 ;  /* 0x000000010808e824 */ /* 0x000fe200078e0a09 */
[C---:B------:R-:W-:Y:S01]  /*3ff0*/  ISETP.GT.U32.AND P4, PT, R9.reuse, R14, PT ;  /* 0x0000000e0900720c */ /* 0x040fe20003f84070 */
[----:B------:R-:W-:Y:S01]  /*4000*/  @!P2 IMAD.MOV R23, RZ, RZ, -R23 ;  /* 0x000000ffff17a224 */ /* 0x000fe200078e0a17 */
[C---:B------:R-:W-:Y:S01]  /*4010*/  ISETP.GT.U32.AND P2, PT, R9.reuse, R6, PT ;  /* 0x000000060900720c */ /* 0x040fe20003f44070 */
[----:B------:R-:W-:Y:S01]  /*4020*/  IMAD.HI.U32 R2, R10, R7, RZ ;  /* 0x000000070a027227 */ /* 0x000fe200078e00ff */
[----:B------:R-:W-:-:S02]  /*4030*/  ISETP.GT.U32.AND P6, PT, R9, R8, PT ;  /* 0x000000080900720c */ /* 0x000fc40003fc4070 */
[----:B------:R0:W-:Y:S01]  /*4040*/  STL [R1+0x2dc], R23 ;  /* 0x0002dc1701007387 */ /* 0x0001e20000100800 */
[----:B------:R-:W-:-:S04]  /*4050*/  IMAD.HI.U32 R3, R10, R11, RZ ;  /* 0x0000000b0a037227 */ /* 0x000fc800078e00ff */
[C---:B------:R-:W-:Y:S02]  /*4060*/  IMAD R16, R9.reuse, R20, R17 ;  /* 0x0000001409107224 */ /* 0x040fe400078e0211 */
[----:B------:R-:W-:Y:S02]  /*4070*/  IMAD.MOV R2, RZ, RZ, -R2 ;  /* 0x000000ffff027224 */ /* 0x000fe400078e0a02 */
[----:B------:R-:W-:Y:S01]  /*4080*/  @!P4 IMAD.IADD R14, R14, 0x1, -R9 ;  /* 0x000000010e0ec824 */ /* 0x000fe200078e0a09 */
[C---:B------:R-:W-:Y:S01]  /*4090*/  ISETP.GT.U32.AND P4, PT, R9.reuse, R16, PT ;  /* 0x000000100900720c */ /* 0x040fe20003f84070 */
[----:B0-----:R-:W-:Y:S02]  /*40a0*/  IMAD.MOV.U32 R23, RZ, RZ, R4 ;  /* 0x000000ffff177224 */ /* 0x001fe400078e0004 */
[----:B------:R-:W-:Y:S02]  /*40b0*/  IMAD.MOV R4, RZ, RZ, -R3 ;  /* 0x000000ffff047224 */ /* 0x000fe400078e0a03 */
[----:B------:R-:W-:Y:S01]  /*40c0*/  @!P0 IMAD.MOV R23, RZ, RZ, -R23 ;  /* 0x000000ffff178224 */ /* 0x000fe200078e0a17 */
[C---:B------:R-:W-:Y:S01]  /*40d0*/  ISETP.GT.U32.AND P0, PT, R9.reuse, R12, PT ;  /* 0x0000000c0900720c */ /* 0x040fe20003f04070 */
[----:B------:R-:W-:-:S02]  /*40e0*/  IMAD R2, R9, R2, R7 ;  /* 0x0000000209027224 */ /* 0x000fc400078e0207 */
[C---:B------:R-:W-:Y:S01]  /*40f0*/  IMAD R4, R9.reuse, R4, R11 ;  /* 0x0000000409047224 */ /* 0x040fe200078e020b */
[----:B------:R0:W-:Y:S01]  /*4100*/  STL [R1+0x2e0], R23 ;  /* 0x0002e01701007387 */ /* 0x0001e20000100800 */
[----:B------:R-:W-:Y:S02]  /*4110*/  VIADD R17, R0, 0x47 ;  /* 0x0000004700117836 */ /* 0x000fe40000000000 */
[--C-:B------:R-:W-:Y:S01]  /*4120*/  @!P2 IMAD.IADD R6, R6, 0x1, -R9.reuse ;  /* 0x000000010606a824 */ /* 0x100fe200078e0a09 */
[C---:B------:R-:W-:Y:S01]  /*4130*/  ISETP.GT.U32.AND P2, PT, R9.reuse, R2, PT ;  /* 0x000000020900720c */ /* 0x040fe20003f44070 */
[--C-:B------:R-:W-:Y:S01]  /*4140*/  @!P6 IMAD.IADD R8, R8, 0x1, -R9.reuse ;  /* 0x000000010808e824 */ /* 0x100fe200078e0a09 */
[----:B------:R-:W-:Y:S01]  /*4150*/  ISETP.GT.U32.AND P6, PT, R9, R4, PT ;  /* 0x000000040900720c */ /* 0x000fe20003fc4070 */
[----:B------:R-:W-:Y:S01]  /*4160*/  VIADD R19, R0, 0x48 ;  /* 0x0000004800137836 */ /* 0x000fe20000000000 */
[----:B------:R-:W-:Y:S01]  /*4170*/  IABS R18, R17 ;  /* 0x0000001100127213 */ /* 0x000fe20000000000 */
[--C-:B------:R-:W-:Y:S01]  /*4180*/  @!P0 IMAD.IADD R12, R12, 0x1, -R9.reuse ;  /* 0x000000010c0c8824 */ /* 0x100fe200078e0a09 */
[----:B------:R-:W-:Y:S01]  /*4190*/  ISETP.GE.AND P0, PT, R21, RZ, PT ;  /* 0x000000ff1500720c */ /* 0x000fe20003f06270 */
[----:B------:R-:W-:Y:S01]  /*41a0*/  @!P4 IMAD.IADD R16, R16, 0x1, -R9 ;  /* 0x000000011010c824 */ /* 0x000fe200078e0a09 */
[----:B------:R-:W-:Y:S01]  /*41b0*/  IABS R20, R19 ;  /* 0x0000001300147213 */ /* 0x000fe20000000000 */
[----:B------:R-:W-:Y:S01]  /*41c0*/  IMAD.HI.U32 R3, R10, R18, RZ ;  /* 0x000000120a037227 */ /* 0x000fe200078e00ff */
[----:B------:R-:W-:-:S03]  /*41d0*/  ISETP.GE.AND P4, PT, R22, RZ, PT ;  /* 0x000000ff1600720c */ /* 0x000fc60003f86270 */
[----:B------:R-:W-:Y:S02]  /*41e0*/  IMAD.MOV R3, RZ, RZ, -R3 ;  /* 0x000000ffff037224 */ /* 0x000fe400078e0a03 */
[--C-:B------:R-:W-:Y:S01]  /*41f0*/  @!P2 IMAD.IADD R2, R2, 0x1, -R9.reuse ;  /* 0x000000010202a824 */ /* 0x100fe200078e0a09 */
[C---:B------:R-:W-:Y:S01]  /*4200*/  ISETP.GT.U32.AND P2, PT, R9.reuse, R12, PT ;  /* 0x0000000c0900720c */ /* 0x040fe20003f44070 */
[----:B------:R-:W-:Y:S02]  /*4210*/  IMAD.MOV.U32 R24, RZ, RZ, R14 ;  /* 0x000000ffff187224 */ /* 0x000fe400078e000e */
[----:B------:R-:W-:Y:S01]  /*4220*/  @!P6 IMAD.IADD R4, R4, 0x1, -R9 ;  /* 0x000000010404e824 */ /* 0x000fe200078e0a09 */
[C---:B------:R-:W-:Y:S01]  /*4230*/  ISETP.GT.U32.AND P6, PT, R9.reuse, R16, PT ;  /* 0x000000100900720c */ /* 0x040fe20003fc4070 */
[----:B------:R-:W-:Y:S02]  /*4240*/  IMAD R18, R9, R3, R18 ;  /* 0x0000000309127224 */ /* 0x000fe400078e0212 */
[----:B------:R-:W-:-:S04]  /*4250*/  IMAD.HI.U32 R7, R10, R20, RZ ;  /* 0x000000140a077227 */ /* 0x000fc800078e00ff */
[----:B------:R-:W-:Y:S02]  /*4260*/  IMAD.MOV.U32 R3, RZ, RZ, R8 ;  /* 0x000000ffff037224 */ /* 0x000fe400078e0008 */
[----:B------:R-:W-:Y:S01]  /*4270*/  @!P5 IMAD.MOV R24, RZ, RZ, -R24 ;  /* 0x000000ffff18d224 */ /* 0x000fe200078e0a18 */
[C---:B------:R-:W-:Y:S01]  /*4280*/  ISETP.GT.U32.AND P5, PT, R9.reuse, R2, PT ;  /* 0x000000020900720c */ /* 0x040fe20003fa4070 */
[----:B0-----:R-:W-:Y:S02]  /*4290*/  IMAD.MOV.U32 R23, RZ, RZ, R6 ;  /* 0x000000ffff177224 */ /* 0x001fe400078e0006 */
[----:B------:R-:W-:Y:S01]  /*42a0*/  IMAD.MOV R7, RZ, RZ, -R7 ;  /* 0x000000ffff077224 */ /* 0x000fe200078e0a07 */
[----:B------:R-:W-:Y:S01]  /*42b0*/  STL [R1+0x1b4], R24 ;  /* 0x0001b41801007387 */ /* 0x000fe20000100800 */
[C---:B------:R-:W-:Y:S02]  /*42c0*/  VIADD R21, R0.reuse, 0x49 ;  /* 0x0000004900157836 */ /* 0x040fe40000000000 */
[----:B------:R-:W-:Y:S01]  /*42d0*/  @!P1 IMAD.MOV R3, RZ, RZ, -R3 ;  /* 0x000000ffff039224 */ /* 0x000fe200078e0a03 */
[----:B------:R-:W-:Y:S01]  /*42e0*/  ISETP.GT.U32.AND P1, PT, R9, R18, PT ;  /* 0x000000120900720c */ /* 0x000fe20003f24070 */
[----:B------:R-:W-:-:S02]  /*42f0*/  VIADD R22, R0, 0x4a ;  /* 0x0000004a00167836 */ /* 0x000fc40000000000 */
[----:B------:R-:W-:Y:S01]  /*4300*/  @!P3 IMAD.MOV R23, RZ, RZ, -R23 ;  /* 0x000000ffff17b224 */ /* 0x000fe200078e0a17 */
[C---:B------:R-:W-:Y:S01]  /*4310*/  ISETP.GT.U32.AND P3, PT, R9.reuse, R4, PT ;  /* 0x000000040900720c */ /* 0x040fe20003f64070 */
[----:B------:R-:W-:Y:S01]  /*4320*/  IMAD R20, R9, R7, R20 ;  /* 0x0000000709147224 */ /* 0x000fe200078e0214 */
[----:B------:R-:W-:Y:S01]  /*4330*/  IABS R7, R21 ;  /* 0x0000001500077213 */ /* 0x000fe20000000000 */
[--C-:B------:R-:W-:Y:S01]  /*4340*/  @!P2 IMAD.IADD R12, R12, 0x1, -R9.reuse ;  /* 0x000000010c0ca824 */ /* 0x100fe200078e0a09 */
[----:B------:R-:W-:Y:S01]  /*4350*/  STL [R1+0x1b0], R23 ;  /* 0x0001b01701007387 */ /* 0x000fe20000100800 */
[----:B------:R-:W-:Y:S01]  /*4360*/  IABS R11, R22 ;  /* 0x00000016000b7213 */ /* 0x000fe20000000000 */
[--C-:B------:R-:W-:Y:S01]  /*4370*/  @!P6 IMAD.IADD R16, R16, 0x1, -R9.reuse ;  /* 0x000000011010e824 */ /* 0x100fe200078e0a09 */
[----:B------:R-:W-:Y:S01]  /*4380*/  ISETP.GE.AND P2, PT, R13, RZ, PT ;  /* 0x000000ff0d00720c */ /* 0x000fe20003f46270 */
[----:B------:R0:W-:Y:S01]  /*4390*/  STL [R1+0x1ac], R3 ;  /* 0x0001ac0301007387 */ /* 0x0001e20000100800 */
[----:B------:R-:W-:Y:S01]  /*43a0*/  ISETP.GT.U32.AND P6, PT, R9, R20, PT ;  /* 0x000000140900720c */ /* 0x000fe20003fc4070 */
[----:B------:R-:W-:Y:S01]  /*43b0*/  @!P5 IMAD.IADD R2, R2, 0x1, -R9 ;  /* 0x000000010202d824 */ /* 0x000fe200078e0a09 */
[----:B------:R-:W-:Y:S01]  /*43c0*/  ISETP.GE.AND P5, PT, R15, RZ, PT ;  /* 0x000000ff0f00720c */ /* 0x000fe20003fa6270 */
[----:B------:R-:W-:-:S04]  /*43d0*/  IMAD.HI.U32 R6, R10, R11, RZ ;  /* 0x0000000b0a067227 */ /* 0x000fc800078e00ff */
[----:B------:R-:W-:Y:S01]  /*43e0*/  @!P1 IMAD.IADD R18, R18, 0x1, -R9 ;  /* 0x0000000112129824 */ /* 0x000fe200078e0a09 */
[----:B------:R-:W-:Y:S01]  /*43f0*/  ISETP.GE.AND P1, PT, R19, RZ, PT ;  /* 0x000000ff1300720c */ /* 0x000fe20003f26270 */
[----:B0-----:R-:W-:-:S04]  /*4400*/  IMAD.HI.U32 R3, R10, R7, RZ ;  /* 0x000000070a037227 */ /* 0x001fc800078e00ff */
[----:B------:R-:W-:Y:S02]  /*4410*/  IMAD.MOV R8, RZ, RZ, -R3 ;  /* 0x000000ffff087224 */ /* 0x000fe400078e0a03 */
[----:B------:R-:W-:Y:S02]  /*4420*/  IMAD.MOV.U32 R23, RZ, RZ, R12 ;  /* 0x000000ffff177224 */ /* 0x000fe400078e000c */
[----:B------:R-:W-:Y:S02]  /*4430*/  IMAD.MOV R12, RZ, RZ, -R6 ;  /* 0x000000ffff0c7224 */ /* 0x000fe400078e0a06 */
[----:B------:R-:W-:Y:S01]  /*4440*/  @!P3 IMAD.IADD R4, R4, 0x1, -R9 ;  /* 0x000000010404b824 */ /* 0x000fe200078e0a09 */
[----:B------:R-:W-:Y:S01]  /*4450*/  ISETP.GE.AND P3, PT, R17, RZ, PT ;  /* 0x000000ff1100720c */ /* 0x000fe20003f66270 */
[----:B------:R-:W-:Y:S01]  /*4460*/  @!P0 IMAD.MOV R23, RZ, RZ, -R23 ;  /* 0x000000ffff178224 */ /* 0x000fe200078e0a17 */
[C---:B------:R-:W-:Y:S01]  /*4470*/  ISETP.GT.U32.AND P0, PT, R9.reuse, R18, PT ;  /* 0x000000120900720c */ /* 0x040fe20003f04070 */
[----:B------:R-:W-:-:S02]  /*4480*/  IMAD R6, R9, R8, R7 ;  /* 0x0000000809067224 */ /* 0x000fc400078e0207 */
[----:B------:R-:W-:Y:S01]  /*4490*/  IMAD.MOV.U32 R3, RZ, RZ, R2 ;  /* 0x000000ffff037224 */ /* 0x000fe200078e0002 */
[----:B------:R-:W-:Y:S01]  /*44a0*/  STL [R1+0x1a8], R23 ;  /* 0x0001a81701007387 */ /* 0x000fe20000100800 */
[----:B------:R-:W-:Y:S02]  /*44b0*/  IMAD.MOV.U32 R14, RZ, RZ, R16 ;  /* 0x000000ffff0e7224 */ /* 0x000fe400078e0010 */
[----:B------:R-:W-:Y:S01]  /*44c0*/  @!P6 IMAD.IADD R20, R20, 0x1, -R9 ;  /* 0x000000011414e824 */ /* 0x000fe200078e0a09 */
[----:B------:R-:W-:Y:S01]  /*44d0*/  ISETP.GE.AND P6, PT, R21, RZ, PT ;  /* 0x000000ff1500720c */ /* 0x000fe20003fc6270 */
[C---:B------:R-:W-:Y:S02]  /*44e0*/  IMAD R2, R9.reuse, R12, R11 ;  /* 0x0000000c09027224 */ /* 0x040fe400078e020b */
[----:B------:R-:W-:Y:S02]  /*44f0*/  IMAD.MOV.U32 R13, RZ, RZ, R4 ;  /* 0x000000ffff0d7224 */ /* 0x000fe400078e0004 */
[----:B------:R-:W-:Y:S01]  /*4500*/  @!P2 IMAD.MOV R3, RZ, RZ, -R3 ;  /* 0x000000ffff03a224 */ /* 0x000fe200078e0a03 */
[C---:B------:R-:W-:Y:S01]  /*4510*/  ISETP.GT.U32.AND P2, PT, R9.reuse, R6, PT ;  /* 0x000000060900720c */ /* 0x040fe20003f44070 */
[----:B------:R-:W-:Y:S01]  /*4520*/  @!P4 IMAD.MOV R14, RZ, RZ, -R14 ;  /* 0x000000ffff0ec224 */ /* 0x000fe200078e0a0e */
[C---:B------:R-:W-:Y:S01]  /*4530*/  ISETP.GT.U32.AND P4, PT, R9.reuse, R20, PT ;  /* 0x000000140900720c */ /* 0x040fe20003f84070 */
[----:B------:R-:W-:Y:S01]  /*4540*/  @!P5 IMAD.MOV R13, RZ, RZ, -R13 ;  /* 0x000000ffff0dd224 */ /* 0x000fe200078e0a0d */
[C---:B------:R-:W-:Y:S01]  /*4550*/  ISETP.GT.U32.AND P5, PT, R9.reuse, R2, PT ;  /* 0x000000020900720c */ /* 0x040fe20003fa4070 */
[--C-:B------:R-:W-:Y:S01]  /*4560*/  @!P0 IMAD.IADD R18, R18, 0x1, -R9.reuse ;  /* 0x0000000112128824 */ /* 0x100fe200078e0a09 */
[----:B------:R-:W-:Y:S01]  /*4570*/  STL [R1+0x2e4], R14 ;  /* 0x0002e40e01007387 */ /* 0x000fe20000100800 */
[----:B------:R-:W-:Y:S01]  /*4580*/  VIADD R4, R0, 0x4c ;  /* 0x0000004c00047836 */ /* 0x000fe20000000000 */
[----:B------:R-:W-:Y:S01]  /*4590*/  ISETP.GE.AND P0, PT, R22, RZ, PT ;  /* 0x000000ff1600720c */ /* 0x000fe20003f06270 */
[----:B------:R-:W-:Y:S01]  /*45a0*/  IMAD.MOV.U32 R8, RZ, RZ, R18 ;  /* 0x000000ffff087224 */ /* 0x000fe200078e0012 */
[----:B------:R0:W-:Y:S01]  /*45b0*/  STL [R1+0x2e8], R3 ;  /* 0x0002e80301007387 */ /* 0x0001e20000100800 */
[----:B------:R-:W-:Y:S01]  /*45c0*/  VIADD R18, R0, 0x55 ;  /* 0x0000005500127836 */ /* 0x000fe20000000000 */
[----:B------:R-:W-:Y:S01]  /*45d0*/  IABS R11, R4 ;  /* 0x00000004000b7213 */ /* 0x000fe20000000000 */
[--C-:B------:R-:W-:Y:S01]  /*45e0*/  @!P2 IMAD.IADD R6, R6, 0x1, -R9.reuse ;  /* 0x000000010606a824 */ /* 0x100fe200078e0a09 */
[----:B------:R-:W-:Y:S01]  /*45f0*/  STL [R1+0x2ec], R13 ;  /* 0x0002ec0d01007387 */ /* 0x000fe20000100800 */
[--C-:B------:R-:W-:Y:S01]  /*4600*/  @!P4 IMAD.IADD R20, R20, 0x1, -R9.reuse ;  /* 0x000000011414c824 */ /* 0x100fe200078e0a09 */
[----:B------:R-:W-:Y:S01]  /*4610*/  ISETP.GE.AND P2, PT, R4, RZ, PT ;  /* 0x000000ff0400720c */ /* 0x000fe20003f46270 */
[----:B------:R-:W-:Y:S01]  /*4620*/  @!P5 IMAD.IADD R2, R2, 0x1, -R9 ;  /* 0x000000010202d824 */ /* 0x000fe200078e0a09 */
[----:B------:R-:W-:Y:S01]  /*4630*/  ISETP.GT.U32.AND P5, PT, R9, R6, PT ;  /* 0x000000060900720c */ /* 0x000fe20003fa4070 */
[----:B------:R-:W-:-:S02]  /*4640*/  @!P3 IMAD.MOV R8, RZ, RZ, -R8 ;  /* 0x000000ffff08b224 */ /* 0x000fc400078e0a08 */
[----:B0-----:R-:W-:Y:S01]  /*4650*/  VIADD R3, R0, 0x4b ;  /* 0x0000004b00037836 */ /* 0x001fe20000000000 */
[----:B------:R-:W-:Y:S01]  /*4660*/  ISETP.GT.U32.AND P3, PT, R9, R2, PT ;  /* 0x000000020900720c */ /* 0x000fe20003f64070 */
[C---:B------:R-:W-:Y:S01]  /*4670*/  IMAD.HI.U32 R4, R10.reuse, R11, RZ ;  /* 0x0000000b0a047227 */ /* 0x040fe200078e00ff */
[----:B------:R0:W-:Y:S02]  /*4680*/  STL [R1+0x2f0], R8 ;  /* 0x0002f00801007387 */ /* 0x0001e40000100800 */
[----:B------:R-:W-:Y:S01]  /*4690*/  IABS R7, R3 ;  /* 0x0000000300077213 */ /* 0x000fe20000000000 */
[----:B------:R-:W-:Y:S01]  /*46a0*/  IMAD.MOV R12, RZ, RZ, -R4 ;  /* 0x000000ffff0c7224 */ /* 0x000fe200078e0a04 */
[----:B------:R-:W-:Y:S01]  /*46b0*/  ISETP.GE.AND P4, PT, R3, RZ, PT ;  /* 0x000000ff0300720c */ /* 0x000fe20003f86270 */
[----:B------:R-:W-:Y:S02]  /*46c0*/  IMAD.MOV.U32 R14, RZ, RZ, R20 ;  /* 0x000000ffff0e7224 */ /* 0x000fe400078e0014 */
[----:B------:R-:W-:-:S04]  /*46d0*/  IMAD.HI.U32 R3, R10, R7, RZ ;  /* 0x000000070a037227 */ /* 0x000fc800078e00ff */
[----:B0-----:R-:W-:Y:S02]  /*46e0*/  IMAD.MOV R8, RZ, RZ, -R3 ;  /* 0x000000ffff087224 */ /* 0x001fe400078e0a03 */
[----:B------:R-:W-:Y:S02]  /*46f0*/  @!P5 IMAD.IADD R6, R6, 0x1, -R9 ;  /* 0x000000010606d824 */ /* 0x000fe400078e0a09 */
[C---:B------:R-:W-:Y:S02]  /*4700*/  IMAD R4, R9.reuse, R8, R7 ;  /* 0x0000000809047224 */ /* 0x040fe400078e0207 */
[----:B------:R-:W-:Y:S02]  /*4710*/  VIADD R13, R0, 0x4d ;  /* 0x0000004d000d7836 */ /* 0x000fe40000000000 */
[C---:B------:R-:W-:Y:S01]  /*4720*/  IMAD R8, R9.reuse, R12, R11 ;  /* 0x0000000c09087224 */ /* 0x040fe200078e020b */
[----:B------:R-:W-:Y:S01]  /*4730*/  ISETP.GT.U32.AND P5, PT, R9, R4, PT ;  /* 0x000000040900720c */ /* 0x000fe20003fa4070 */
[----:B------:R-:W-:-:S02]  /*4740*/  IMAD.MOV.U32 R15, RZ, RZ, R6 ;  /* 0x000000ffff0f7224 */ /* 0x000fc400078e0006 */
[----:B------:R-:W-:Y:S01]  /*4750*/  @!P1 IMAD.MOV R14, RZ, RZ, -R14 ;  /* 0x000000ffff0e9224 */ /* 0x000fe200078e0a0e */
[----:B------:R-:W-:Y:S01]  /*4760*/  ISETP.GE.AND P1, PT, R13, RZ, PT ;  /* 0x000000ff0d00720c */ /* 0x000fe20003f26270 */
[----:B------:R-:W-:Y:S01]  /*4770*/  @!P6 IMAD.MOV R15, RZ, RZ, -R15 ;  /* 0x000000ffff0fe224 */ /* 0x000fe200078e0a0f */
[----:B------:R-:W-:Y:S01]  /*4780*/  IABS R13, R13 ;  /* 0x0000000d000d7213 */ /* 0x000fe20000000000 */
[----:B------:R-:W-:Y:S01]  /*4790*/  VIADD R3, R0, 0x4e ;  /* 0x0000004e00037836 */ /* 0x000fe20000000000 */
[----:B------:R-:W-:Y:S01]  /*47a0*/  ISETP.GT.U32.AND P6, PT, R9, R8, PT ;  /* 0x000000080900720c */ /* 0x000fe20003fc4070 */
[----:B------:R-:W-:Y:S01]  /*47b0*/  @!P3 IMAD.IADD R2, R2, 0x1, -R9 ;  /* 0x000000010202b824 */ /* 0x000fe200078e0a09 */
[----:B------:R0:W-:Y:S01]  /*47c0*/  STL [R1+0x1a4], R14 ;  /* 0x0001a40e01007387 */ /* 0x0001e20000100800 */
[----:B------:R-:W-:Y:S01]  /*47d0*/  IMAD.MOV.U32 R7, RZ, RZ, R13 ;  /* 0x000000ffff077224 */ /* 0x000fe200078e000d */
[----:B------:R-:W-:Y:S01]  /*47e0*/  ISETP.GE.AND P3, PT, R3, RZ, PT ;  /* 0x000000ff0300720c */ /* 0x000fe20003f66270 */
[----:B------:R-:W-:Y:S01]  /*47f0*/  @!P5 IMAD.IADD R4, R4, 0x1, -R9 ;  /* 0x000000010404d824 */ /* 0x000fe200078e0a09 */
[----:B------:R-:W-:Y:S01]  /*4800*/  IABS R11, R3 ;  /* 0x00000003000b7213 */ /* 0x000fe20000000000 */
[----:B------:R-:W-:Y:S01]  /*4810*/  VIADD R12, R0, 0x4f ;  /* 0x0000004f000c7836 */ /* 0x000fe20000000000 */
[----:B------:R-:W-:Y:S01]  /*4820*/  STL [R1+0x1a0], R15 ;  /* 0x0001a00f01007387 */ /* 0x000fe20000100800 */
[----:B------:R-:W-:Y:S01]  /*4830*/  IMAD.HI.U32 R3, R10, R7, RZ ;  /* 0x000000070a037227 */ /* 0x000fe200078e00ff */
[----:B------:R-:W-:-:S03]  /*4840*/  ISETP.GT.U32.AND P5, PT, R9, R4, PT ;  /* 0x000000040900720c */ /* 0x000fc60003fa4070 */
[----:B0-----:R-:W-:Y:S02]  /*4850*/  IMAD.MOV.U32 R14, RZ, RZ, R2 ;  /* 0x000000ffff0e7224 */ /* 0x001fe400078e0002 */
[----:B------:R-:W-:Y:S02]  /*4860*/  VIADD R13, R0, 0x50 ;  /* 0x00000050000d7836 */ /* 0x000fe40000000000 */
[----:B------:R-:W-:Y:S01]  /*4870*/  @!P0 IMAD.MOV R14, RZ, RZ, -R14 ;  /* 0x000000ffff0e8224 */ /* 0x000fe200078e0a0e */
[----:B------:R-:W-:Y:S01]  /*4880*/  ISETP.GE.AND P0, PT, R12, RZ, PT ;  /* 0x000000ff0c00720c */ /* 0x000fe20003f06270 */
[----:B------:R-:W-:Y:S01]  /*4890*/  IMAD.MOV R6, RZ, RZ, -R3 ;  /* 0x000000ffff067224 */ /* 0x000fe200078e0a03 */
[----:B------:R-:W-:Y:S01]  /*48a0*/  IABS R12, R12 ;  /* 0x0000000c000c7213 */ /* 0x000fe20000000000 */
[----:B------:R-:W-:Y:S01]  /*48b0*/  @!P6 IMAD.IADD R8, R8, 0x1, -R9 ;  /* 0x000000010808e824 */ /* 0x000fe200078e0a09 */
[----:B------:R-:W-:Y:S01]  /*48c0*/  IABS R139, R13 ;  /* 0x0000000d008b7213 */ /* 0x000fe20000000000 */
[----:B------:R-:W-:Y:S01]  /*48d0*/  IMAD.HI.U32 R3, R10, R11, RZ ;  /* 0x0000000b0a037227 */ /* 0x000fe200078e00ff */
[----:B------:R0:W-:Y:S02]  /*48e0*/  STL [R1+0x19c], R14 ;  /* 0x00019c0e01007387 */ /* 0x0001e40000100800 */
[C---:B------:R-:W-:Y:S01]  /*48f0*/  ISETP.GT.U32.AND P6, PT, R9.reuse, R8, PT ;  /* 0x000000080900720c */ /* 0x040fe20003fc4070 */
[----:B------:R-:W-:-:S02]  /*4900*/  IMAD R2, R9, R6, R7 ;  /* 0x0000000609027224 */ /* 0x000fc400078e0207 */
[----:B------:R-:W-:Y:S02]  /*4910*/  IMAD.MOV R6, RZ, RZ, -R3 ;  /* 0x000000ffff067224 */ /* 0x000fe400078e0a03 */
[----:B------:R-:W-:-:S04]  /*4920*/  IMAD.HI.U32 R3, R10, R12, RZ ;  /* 0x0000000c0a037227 */ /* 0x000fc800078e00ff */
[----:B------:R-:W-:Y:S01]  /*4930*/  @!P5 IMAD.IADD R4, R4, 0x1, -R9 ;  /* 0x000000010404d824 */ /* 0x000fe200078e0a09 */
[----:B------:R-:W-:Y:S01]  /*4940*/  ISETP.GT.U32.AND P5, PT, R9, R2, PT ;  /* 0x000000020900720c */ /* 0x000fe20003fa4070 */
[----:B------:R-:W-:-:S04]  /*4950*/  IMAD.HI.U32 R7, R10, R139, RZ ;  /* 0x0000008b0a077227 */ /* 0x000fc800078e00ff */
[----:B------:R-:W-:Y:S02]  /*4960*/  IMAD.MOV R3, RZ, RZ, -R3 ;  /* 0x000000ffff037224 */ /* 0x000fe400078e0a03 */
[----:B------:R-:W-:Y:S02]  /*4970*/  IMAD.MOV.U32 R16, RZ, RZ, R4 ;  /* 0x000000ffff107224 */ /* 0x000fe400078e0004 */
[----:B0-----:R-:W-:Y:S02]  /*4980*/  IMAD.MOV R14, RZ, RZ, -R7 ;  /* 0x000000ffff0e7224 */ /* 0x001fe400078e0a07 */
[C---:B------:R-:W-:Y:S02]  /*4990*/  IMAD R4, R9.reuse, R3, R12 ;  /* 0x0000000309047224 */ /* 0x040fe400078e020c */
[C---:B------:R-:W-:Y:S02]  /*49a0*/  IMAD R139, R9.reuse, R14, R139 ;  /* 0x0000000e098b7224 */ /* 0x040fe400078e028b */
[----:B------:R-:W-:Y:S01]  /*49b0*/  @!P6 IMAD.IADD R8, R8, 0x1, -R9 ;  /* 0x000000010808e824 */ /* 0x000fe200078e0a09 */
[----:B------:R-:W-:Y:S01]  /*49c0*/  ISETP.GT.U32.AND P6, PT, R9, R4, PT ;  /* 0x000000040900720c */ /* 0x000fe20003fc4070 */
[----:B------:R-:W-:-:S02]  /*49d0*/  VIADD R15, R0, 0x51 ;  /* 0x00000051000f7836 */ /* 0x000fc40000000000 */
[----:B------:R-:W-:Y:S01]  /*49e0*/  @!P5 IMAD.IADD R2, R2, 0x1, -R9 ;  /* 0x000000010202d824 */ /* 0x000fe200078e0a09 */
[C---:B------:R-:W-:Y:S01]  /*49f0*/  ISETP.GT.U32.AND P5, PT, R9.reuse, R139, PT ;  /* 0x0000008b0900720c */ /* 0x040fe20003fa4070 */
[C---:B------:R-:W-:Y:S01]  /*4a00*/  IMAD R6, R9.reuse, R6, R11 ;  /* 0x0000000609067224 */ /* 0x040fe200078e020b */
[----:B------:R-:W-:Y:S01]  /*4a10*/  IABS R138, R15 ;  /* 0x0000000f008a7213 */ /* 0x000fe20000000000 */
[----:B------:R-:W-:Y:S02]  /*4a20*/  @!P4 IMAD.MOV R16, RZ, RZ, -R16 ;  /* 0x000000ffff10c224 */ /* 0x000fe400078e0a10 */
[----:B------:R-:W-:Y:S01]  /*4a30*/  VIADD R14, R0, 0x52 ;  /* 0x00000052000e7836 */ /* 0x000fe20000000000 */
[----:B------:R-:W-:Y:S01]  /*4a40*/  ISETP.GT.U32.AND P4, PT, R9, R6, PT ;  /* 0x000000060900720c */ /* 0x000fe20003f84070 */
[----:B------:R-:W-:Y:S01]  /*4a50*/  IMAD.HI.U32 R3, R10, R138, RZ ;  /* 0x0000008a0a037227 */ /* 0x000fe200078e00ff */
[----:B------:R0:W-:Y:S02]  /*4a60*/  STL [R1+0x198], R16 ;  /* 0x0001981001007387 */ /* 0x0001e40000100800 */
[----:B------:R-:W-:Y:S01]  /*4a70*/  IABS R137, R14 ;  /* 0x0000000e00897213 */ /* 0x000fe20000000000 */
[----:B------:R-:W-:-:S02]  /*4a80*/  @!P6 IMAD.IADD R4, R4, 0x1, -R9 ;  /* 0x000000010404e824 */ /* 0x000fc400078e0a09 */
[----:B------:R-:W-:Y:S02]  /*4a90*/  IMAD.MOV R3, RZ, RZ, -R3 ;  /* 0x000000ffff037224 */ /* 0x000fe400078e0a03 */
[----:B------:R-:W-:Y:S01]  /*4aa0*/  @!P5 IMAD.IADD R139, R139, 0x1, -R9 ;  /* 0x000000018b8bd824 */ /* 0x000fe200078e0a09 */
[C---:B------:R-:W-:Y:S01]  /*4ab0*/  ISETP.GT.U32.AND P5, PT, R9.reuse, R4, PT ;  /* 0x000000040900720c */ /* 0x040fe20003fa4070 */
[----:B------:R-:W-:Y:S02]  /*4ac0*/  IMAD R138, R9, R3, R138 ;  /* 0x00000003098a7224 */ /* 0x000fe400078e028a */
[----:B------:R-:W-:-:S04]  /*4ad0*/  IMAD.HI.U32 R3, R10, R137, RZ ;  /* 0x000000890a037227 */ /* 0x000fc800078e00ff */
[----:B------:R-:W-:Y:S01]  /*4ae0*/  @!P4 IMAD.IADD R6, R6, 0x1, -R9 ;  /* 0x000000010606c824 */ /* 0x000fe200078e0a09 */
[C---:B------:R-:W-:Y:S01]  /*4af0*/  ISETP.GT.U32.AND P4, PT, R9.reuse, R2, PT ;  /* 0x000000020900720c */ /* 0x040fe20003f84070 */
[----:B------:R-:W-:Y:S02]  /*4b00*/  IMAD.MOV.U32 R7, RZ, RZ, R8 ;  /* 0x000000ffff077224 */ /* 0x000fe400078e0008 */
[----:B------:R-:W-:Y:S01]  /*4b10*/  IMAD.MOV R8, RZ, RZ, -R3 ;  /* 0x000000ffff087224 */ /* 0x000fe200078e0a03 */
[C---:B------:R-:W-:Y:S01]  /*4b20*/  ISETP.GT.U32.AND P6, PT, R9.reuse, R6, PT ;  /* 0x000000060900720c */ /* 0x040fe20003fc4070 */
[----:B------:R-:W-:Y:S02]  /*4b30*/  @!P5 IMAD.IADD R4, R4, 0x1, -R9 ;  /* 0x000000010404d824 */ /* 0x000fe400078e0a09 */
[----:B------:R-:W-:Y:S02]  /*4b40*/  IMAD R137, R9, R8, R137 ;  /* 0x0000000809897224 */ /* 0x000fe400078e0289 */
[----:B0-----:R-:W-:-:S02]  /*4b50*/  VIADD R16, R0, 0x53 ;  /* 0x0000005300107836 */ /* 0x001fc40000000000 */
[----:B------:R-:W-:Y:S01]  /*4b60*/  VIADD R17, R0, 0x54 ;  /* 0x0000005400117836 */ /* 0x000fe20000000000 */
[----:B------:R-:W-:Y:S01]  /*4b70*/  ISETP.GT.U32.AND P5, PT, R9, R137, PT ;  /* 0x000000890900720c */ /* 0x000fe20003fa4070 */
[----:B------:R-:W-:Y:S01]  /*4b80*/  @!P4 IMAD.IADD R2, R2, 0x1, -R9 ;  /* 0x000000010202c824 */ /* 0x000fe200078e0a09 */
[----:B------:R-:W-:Y:S01]  /*4b90*/  IABS R135, R16 ;  /* 0x0000001000877213 */ /* 0x000fe20000000000 */
[----:B------:R-:W-:Y:S01]  /*4ba0*/  @!P2 IMAD.MOV R7, RZ, RZ, -R7 ;  /* 0x000000ffff07a224 */ /* 0x000fe200078e0a07 */
[----:B------:R-:W-:Y:S01]  /*4bb0*/  IABS R11, R17 ;  /* 0x00000011000b7213 */ /* 0x000fe20000000000 */
[----:B------:R-:W-:Y:S01]  /*4bc0*/  @!P6 IMAD.IADD R6, R6, 0x1, -R9 ;  /* 0x000000010606e824 */ /* 0x000fe200078e0a09 */
[----:B------:R-:W-:Y:S01]  /*4bd0*/  ISETP.GE.AND P6, PT, R13, RZ, PT ;  /* 0x000000ff0d00720c */ /* 0x000fe20003fc6270 */
[----:B------:R-:W-:Y:S01]  /*4be0*/  IMAD.HI.U32 R3, R10, R135, RZ ;  /* 0x000000870a037227 */ /* 0x000fe200078e00ff */
[----:B------:R-:W-:Y:S01]  /*4bf0*/  IABS R13, R18 ;  /* 0x00000012000d7213 */ /* 0x000fe20000000000 */
[----:B------:R0:W-:Y:S01]  /*4c00*/  STL [R1+0x2f4], R7 ;  /* 0x0002f40701007387 */ /* 0x0001e20000100800 */
[C---:B------:R-:W-:Y:S01]  /*4c10*/  ISETP.GT.U32.AND P2, PT, R9.reuse, R139, PT ;  /* 0x0000008b0900720c */ /* 0x040fe20003f44070 */
[----:B------:R-:W-:Y:S01]  /*4c20*/  IMAD.MOV R8, RZ, RZ, -R3 ;  /* 0x000000ffff087224 */ /* 0x000fe200078e0a03 */
[----:B------:R-:W-:Y:S01]  /*4c30*/  ISETP.GT.U32.AND P4, PT, R9, R138, PT ;  /* 0x0000008a0900720c */ /* 0x000fe20003f84070 */
[----:B------:R-:W-:-:S02]  /*4c40*/  @!P5 IMAD.IADD R137, R137, 0x1, -R9 ;  /* 0x000000018989d824 */ /* 0x000fc400078e0a09 */
[----:B------:R-:W-:Y:S02]  /*4c50*/  IMAD.MOV.U32 R3, RZ, RZ, R13 ;  /* 0x000000ffff037224 */ /* 0x000fe400078e000d */
[----:B------:R-:W-:Y:S01]  /*4c60*/  IMAD.MOV.U32 R20, RZ, RZ, R2 ;  /* 0x000000ffff147224 */ /* 0x000fe200078e0002 */
[----:B------:R-:W-:Y:S01]  /*4c70*/  ISETP.GT.U32.AND P5, PT, R9, R137, PT ;  /* 0x000000890900720c */ /* 0x000fe20003fa4070 */
[----:B------:R-:W-:-:S04]  /*4c80*/  IMAD.HI.U32 R2, R10, R3, RZ ;  /* 0x000000030a027227 */ /* 0x000fc800078e00ff */
[----:B------:R-:W-:Y:S02]  /*4c90*/  IMAD.MOV R2, RZ, RZ, -R2 ;  /* 0x000000ffff027224 */ /* 0x000fe400078e0a02 */
[----:B0-----:R-:W-:-:S04]  /*4ca0*/  IMAD.HI.U32 R7, R10, R11, RZ ;  /* 0x0000000b0a077227 */ /* 0x001fc800078e00ff */
[----:B------:R-:W-:Y:S02]  /*4cb0*/  IMAD R2, R9, R2, R3 ;  /* 0x0000000209027224 */ /* 0x000fe400078e0203 */
[----:B------:R-:W-:Y:S02]  /*4cc0*/  IMAD.MOV.U32 R19, RZ, RZ, R6 ;  /* 0x000000ffff137224 */ /* 0x000fe400078e0006 */
[----:B------:R-:W-:Y:S02]  /*4cd0*/  IMAD.MOV R12, RZ, RZ, -R7 ;  /* 0x000000ffff0c7224 */ /* 0x000fe400078e0a07 */
[----:B------:R-:W-:Y:S01]  /*4ce0*/  @!P5 IMAD.IADD R137, R137, 0x1, -R9 ;  /* 0x000000018989d824 */ /* 0x000fe200078e0a09 */
[C---:B------:R-:W-:Y:S01]  /*4cf0*/  ISETP.GT.U32.AND P5, PT, R9.reuse, R2, PT ;  /* 0x000000020900720c */ /* 0x040fe20003fa4070 */
[----:B------:R-:W-:Y:S02]  /*4d00*/  @!P1 IMAD.MOV R20, RZ, RZ, -R20 ;  /* 0x000000ffff149224 */ /* 0x000fe400078e0a14 */
[----:B------:R-:W-:-:S02]  /*4d10*/  IMAD R135, R9, R8, R135 ;  /* 0x0000000809877224 */ /* 0x000fc400078e0287 */
[----:B------:R-:W-:Y:S01]  /*4d20*/  @!P3 IMAD.MOV R19, RZ, RZ, -R19 ;  /* 0x000000ffff13b224 */ /* 0x000fe200078e0a13 */
[----:B------:R-:W-:Y:S01]  /*4d30*/  STL [R1+0x2f8], R20 ;  /* 0x0002f81401007387 */ /* 0x000fe20000100800 */
[--C-:B------:R-:W-:Y:S01]  /*4d40*/  @!P2 IMAD.IADD R139, R139, 0x1, -R9.reuse ;  /* 0x000000018b8ba824 */ /* 0x100fe200078e0a09 */
[C---:B------:R-:W-:Y:S01]  /*4d50*/  ISETP.GT.U32.AND P3, PT, R9.reuse, R135, PT ;  /* 0x000000870900720c */ /* 0x040fe20003f64070 */
[----:B------:R-:W-:Y:S01]  /*4d60*/  @!P4 IMAD.IADD R138, R138, 0x1, -R9 ;  /* 0x000000018a8ac824 */ /* 0x000fe200078e0a09 */
[----:B------:R-:W-:Y:S01]  /*4d70*/  STL [R1+0x2fc], R19 ;  /* 0x0002fc1301007387 */ /* 0x000fe20000100800 */
[----:B------:R-:W-:Y:S01]  /*4d80*/  IMAD R8, R9, R12, R11 ;  /* 0x0000000c09087224 */ /* 0x000fe200078e020b */
[----:B------:R-:W-:Y:S01]  /*4d90*/  ISETP.GE.AND P2, PT, R15, RZ, PT ;  /* 0x000000ff0f00720c */ /* 0x000fe20003f46270 */
[----:B------:R-:W-:Y:S01]  /*4da0*/  @!P0 IMAD.MOV R4, RZ, RZ, -R4 ;  /* 0x000000ffff048224 */ /* 0x000fe200078e0a04 */
[C---:B------:R-:W-:Y:S01]  /*4db0*/  ISETP.GT.U32.AND P1, PT, R9.reuse, R138, PT ;  /* 0x0000008a0900720c */ /* 0x040fe20003f24070 */
[----:B------:R-:W-:Y:S01]  /*4dc0*/  VIADD R11, R0, 0x56 ;  /* 0x00000056000b7836 */ /* 0x000fe20000000000 */
[----:B------:R-:W-:Y:S01]  /*4dd0*/  ISETP.GE.AND P4, PT, R14, RZ, PT ;  /* 0x000000ff0e00720c */ /* 0x000fe20003f86270 */
[----:B------:R-:W-:Y:S01]  /*4de0*/  @!P6 IMAD.MOV R139, RZ, RZ, -R139 ;  /* 0x000000ffff8be224 */ /* 0x000fe200078e0a8b */
[----:B------:R0:W-:Y:S01]  /*4df0*/  STL [R1+0x300], R4 ;  /* 0x0003000401007387 */ /* 0x0001e20000100800 */
[----:B------:R-:W-:Y:S01]  /*4e00*/  ISETP.GT.U32.AND P6, PT, R9, R8, PT ;  /* 0x000000080900720c */ /* 0x000fe20003fc4070 */
[----:B------:R-:W-:Y:S01]  /*4e10*/  VIADD R13, R0, 0x57 ;  /* 0x00000057000d7836 */ /* 0x000fe20000000000 */
[----:B------:R-:W-:Y:S01]  /*4e20*/  ISETP.GE.AND P0, PT, R16, RZ, PT ;  /* 0x000000ff1000720c */ /* 0x000fe20003f06270 */
[----:B------:R-:W-:-:S02]  /*4e30*/  @!P5 IMAD.IADD R2, R2, 0x1, -R9 ;  /* 0x000000010202d824 */ /* 0x000fc400078e0a09 */
[--C-:B------:R-:W-:Y:S01]  /*4e40*/  @!P3 IMAD.IADD R135, R135, 0x1, -R9.reuse ;  /* 0x000000018787b824 */ /* 0x100fe200078e0a09 */
[----:B------:R-:W-:Y:S01]  /*4e50*/  IABS R7, R13 ;  /* 0x0000000d00077213 */ /* 0x000fe20000000000 */
[----:B------:R-:W-:Y:S01]  /*4e60*/  VIADD R15, R0, 0x58 ;  /* 0x00000058000f7836 */ /* 0x000fe20000000000 */
[C---:B------:R-:W-:Y:S01]  /*4e70*/  ISETP.GT.U32.AND P5, PT, R9.reuse, R2, PT ;  /* 0x000000020900720c */ /* 0x040fe20003fa4070 */
[--C-:B------:R-:W-:Y:S01]  /*4e80*/  @!P1 IMAD.IADD R138, R138, 0x1, -R9.reuse ;  /* 0x000000018a8a9824 */ /* 0x100fe200078e0a09 */
[----:B0-----:R-:W-:Y:S01]  /*4e90*/  IABS R4, R11 ;  /* 0x0000000b00047213 */ /* 0x001fe20000000000 */
[----:B------:R-:W-:Y:S01]  /*4ea0*/  VIADD R16, R0, 0x59 ;  /* 0x0000005900107836 */ /* 0x000fe20000000000 */
[----:B------:R-:W-:Y:S01]  /*4eb0*/  IABS R133, R15 ;  /* 0x0000000f00857213 */ /* 0x000fe20000000000 */
[----:B------:R-:W-:Y:S01]  /*4ec0*/  @!P6 IMAD.IADD R8, R8, 0x1, -R9 ;  /* 0x000000010808e824 */ /* 0x000fe200078e0a09 */
[----:B------:R-:W-:Y:S01]  /*4ed0*/  ISETP.GT.U32.AND P6, PT, R9, R135, PT ;  /* 0x000000870900720c */ /* 0x000fe20003fc4070 */
[----:B------:R-:W-:Y:S01]  /*4ee0*/  IMAD.HI.U32 R3, R10, R4, RZ ;  /* 0x000000040a037227 */ /* 0x000fe200078e00ff */
[----:B------:R-:W-:-:S02]  /*4ef0*/  IABS R131, R16 ;  /* 0x0000001000837213 */ /* 0x000fc40000000000 */
[----:B------:R-:W-:Y:S01]  /*4f00*/  ISETP.GE.AND P3, PT, R18, RZ, PT ;  /* 0x000000ff1200720c */ /* 0x000fe20003f66270 */
[----:B------:R-:W-:Y:S01]  /*4f10*/  IMAD.MOV R6, RZ, RZ, -R3 ;  /* 0x000000ffff067224 */ /* 0x000fe200078e0a03 */
[----:B------:R-:W-:Y:S01]  /*4f20*/  ISETP.GE.AND P1, PT, R17, RZ, PT ;  /* 0x000000ff1100720c */ /* 0x000fe20003f26270 */
[----:B------:R-:W-:-:S04]  /*4f30*/  IMAD.HI.U32 R3, R10, R7, RZ ;  /* 0x000000070a037227 */ /* 0x000fc800078e00ff */
[C---:B------:R-:W-:Y:S02]  /*4f40*/  IMAD R4, R9.reuse, R6, R4 ;  /* 0x0000000609047224 */ /* 0x040fe400078e0204 */
[----:B------:R-:W-:Y:S02]  /*4f50*/  IMAD.MOV R6, RZ, RZ, -R3 ;  /* 0x000000ffff067224 */ /* 0x000fe400078e0a03 */
[----:B------:R-:W-:Y:S01]  /*4f60*/  @!P2 IMAD.MOV R138, RZ, RZ, -R138 ;  /* 0x000000ffff8aa224 */ /* 0x000fe200078e0a8a */
[C---:B------:R-:W-:Y:S01]  /*4f70*/  ISETP.GT.U32.AND P2, PT, R9.reuse, R8, PT ;  /* 0x000000080900720c */ /* 0x040fe20003f44070 */
[----:B------:R-:W-:Y:S02]  /*4f80*/  IMAD R6, R9, R6, R7 ;  /* 0x0000000609067224 */ /* 0x000fe400078e0207 */
[--C-:B------:R-:W-:Y:S02]  /*4f90*/  @!P5 IMAD.IADD R2, R2, 0x1, -R9.reuse ;  /* 0x000000010202d824 */ /* 0x100fe400078e0a09 */
[----:B------:R-:W-:Y:S01]  /*4fa0*/  @!P6 IMAD.IADD R135, R135, 0x1, -R9 ;  /* 0x000000018787e824 */ /* 0x000fe200078e0a09 */
[C---:B------:R-:W-:Y:S01]  /*4fb0*/  ISETP.GT.U32.AND P5, PT, R9.reuse, R6, PT ;  /* 0x000000060900720c */ /* 0x040fe20003fa4070 */
[----:B------:R-:W-:Y:S01]  /*4fc0*/  IMAD.HI.U32 R3, R10, R133, RZ ;  /* 0x000000850a037227 */ /* 0x000fe200078e00ff */
[----:B------:R-:W-:-:S03]  /*4fd0*/  ISETP.GT.U32.AND P6, PT, R9, R4, PT ;  /* 0x000000040900720c */ /* 0x000fc60003fc4070 */
[----:B------:R-:W-:Y:S02]  /*4fe0*/  IMAD.MOV R12, RZ, RZ, -R3 ;  /* 0x000000ffff0c7224 */ /* 0x000fe400078e0a03 */
[----:B------:R-:W-:Y:S01]  /*4ff0*/  @!P2 IMAD.IADD R8, R8, 0x1, -R9 ;  /* 0x000000010808a824 */ /* 0x000fe200078e0a09 */
[----:B------:R-:W-:Y:S01]  /*5000*/  ISETP.GE.AND P2, PT, R11, RZ, PT ;  /* 0x000000ff0b00720c */ /* 0x000fe20003f46270 */
[----:B------:R-:W-:Y:S02]  /*5010*/  VIADD R11, R0, 0x5a ;  /* 0x0000005a000b7836 */ /* 0x000fe40000000000 */
[----:B------:R-:W-:Y:S02]  /*5020*/  IMAD R133, R9, R12, R133 ;  /* 0x0000000c09857224 */ /* 0x000fe400078e0285 */
[--C-:B------:R-:W-:Y:S01]  /*5030*/  @!P5 IMAD.IADD R6, R6, 0x1, -R9.reuse ;  /* 0x000000010606d824 */ /* 0x100fe200078e0a09 */
[----:B------:R-:W-:Y:S01]  /*5040*/  IABS R129, R11 ;  /* 0x0000000b00817213 */ /* 0x000fe20000000000 */
[----:B------:R-:W-:Y:S01]  /*5050*/  @!P6 IMAD.IADD R4, R4, 0x1, -R9 ;  /* 0x000000010404e824 */ /* 0x000fe200078e0a09 */
[----:B------:R-:W-:Y:S01]  /*5060*/  ISETP.GE.AND P6, PT, R13, RZ, PT ;  /* 0x000000ff0d00720c */ /* 0x000fe20003fc6270 */
[----:B------:R-:W-:Y:S01]  /*5070*/  IMAD.HI.U32 R7, R10, R131, RZ ;  /* 0x000000830a077227 */ /* 0x000fe200078e00ff */
[----:B------:R-:W-:-:S03]  /*5080*/  ISETP.GT.U32.AND P5, PT, R9, R6, PT ;  /* 0x000000060900720c */ /* 0x000fc60003fa4070 */
[----:B------:R-:W-:-:S04]  /*5090*/  IMAD.HI.U32 R3, R10, R129, RZ ;  /* 0x000000810a037227 */ /* 0x000fc800078e00ff */
[----:B------:R-:W-:Y:S02]  /*50a0*/  IMAD.MOV R12, RZ, RZ, -R3 ;  /* 0x000000ffff0c7224 */ /* 0x000fe400078e0a03 */
[----:B------:R-:W-:Y:S01]  /*50b0*/  @!P4 IMAD.MOV R137, RZ, RZ, -R137 ;  /* 0x000000ffff89c224 */ /* 0x000fe200078e0a89 */
[C---:B------:R-:W-:Y:S01]  /*50c0*/  ISETP.GT.U32.AND P4, PT, R9.reuse, R4, PT ;  /* 0x000000040900720c */ /* 0x040fe20003f84070 */
[C---:B------:R-:W-:Y:S02]  /*50d0*/  IMAD R129, R9.reuse, R12, R129 ;  /* 0x0000000c09817224 */ /* 0x040fe400078e0281 */
[----:B------:R-:W-:Y:S02]  /*50e0*/  IMAD.MOV R14, RZ, RZ, -R7 ;  /* 0x000000ffff0e7224 */ /* 0x000fe400078e0a07 */
[----:B------:R-:W-:Y:S01]  /*50f0*/  @!P5 IMAD.IADD R6, R6, 0x1, -R9 ;  /* 0x000000010606d824 */ /* 0x000fe200078e0a09 */
[----:B------:R-:W-:Y:S01]  /*5100*/  ISETP.GT.U32.AND P5, PT, R9, R129, PT ;  /* 0x000000810900720c */ /* 0x000fe20003fa4070 */
[----:B------:R-:W-:-:S02]  /*5110*/  VIADD R7, R0, 0x5b ;  /* 0x0000005b00077836 */ /* 0x000fc40000000000 */
[----:B------:R-:W-:Y:S01]  /*5120*/  @!P0 IMAD.MOV R135, RZ, RZ, -R135 ;  /* 0x000000ffff878224 */ /* 0x000fe200078e0a87 */
[C---:B------:R-:W-:Y:S01]  /*5130*/  ISETP.GT.U32.AND P0, PT, R9.reuse, R133, PT ;  /* 0x000000850900720c */ /* 0x040fe20003f04070 */
[C---:B------:R-:W-:Y:S01]  /*5140*/  IMAD R131, R9.reuse, R14, R131 ;  /* 0x0000000e09837224 */ /* 0x040fe200078e0283 */
[----:B------:R-:W-:Y:S01]  /*5150*/  IABS R127, R7 ;  /* 0x00000007007f7213 */ /* 0x000fe20000000000 */
[----:B------:R-:W-:Y:S02]  /*5160*/  IMAD.MOV.U32 R19, RZ, RZ, R2 ;  /* 0x000000ffff137224 */ /* 0x000fe400078e0002 */
[----:B------:R-:W-:Y:S02]  /*5170*/  IMAD.MOV.U32 R20, RZ, RZ, R8 ;  /* 0x000000ffff147224 */ /* 0x000fe400078e0008 */
[----:B------:R-:W-:Y:S01]  /*5180*/  @!P3 IMAD.MOV R19, RZ, RZ, -R19 ;  /* 0x000000ffff13b224 */ /* 0x000fe200078e0a13 */
[----:B------:R-:W-:Y:S01]  /*5190*/  ISETP.GT.U32.AND P3, PT, R9, R131, PT ;  /* 0x000000830900720c */ /* 0x000fe20003f64070 */
[----:B------:R-:W-:-:S02]  /*51a0*/  VIADD R8, R0, 0x5c ;  /* 0x0000005c00087836 */ /* 0x000fc40000000000 */
[----:B------:R-:W-:Y:S01]  /*51b0*/  @!P4 IMAD.IADD R4, R4, 0x1, -R9 ;  /* 0x000000010404c824 */ /* 0x000fe200078e0a09 */
[----:B------:R-:W-:Y:S01]  /*51c0*/  ISETP.GE.AND P4, PT, R16, RZ, PT ;  /* 0x000000ff1000720c */ /* 0x000fe20003f86270 */
[----:B------:R-:W-:Y:S01]  /*51d0*/  IMAD.HI.U32 R2, R10, R127, RZ ;  /* 0x0000007f0a027227 */ /* 0x000fe200078e00ff */
[----:B------:R-:W-:-:S03]  /*51e0*/  IABS R3, R8 ;  /* 0x0000000800037213 */ /* 0x000fc60000000000 */
[--C-:B------:R-:W-:Y:S02]  /*51f0*/  @!P5 IMAD.IADD R129, R129, 0x1, -R9.reuse ;  /* 0x000000018181d824 */ /* 0x100fe400078e0a09 */
[----:B------:R-:W-:Y:S01]  /*5200*/  @!P0 IMAD.IADD R133, R133, 0x1, -R9 ;  /* 0x0000000185858824 */ /* 0x000fe200078e0a09 */
[----:B------:R-:W-:Y:S01]  /*5210*/  ISETP.GE.AND P0, PT, R11, RZ, PT ;  /* 0x000000ff0b00720c */ /* 0x000fe20003f06270 */
[----:B------:R-:W-:Y:S01]  /*5220*/  IMAD.MOV.U32 R13, RZ, RZ, R4 ;  /* 0x000000ffff0d7224 */ /* 0x000fe200078e0004 */
[C---:B------:R-:W-:Y:S01]  /*5230*/  ISETP.GT.U32.AND P5, PT, R9.reuse, R129, PT ;  /* 0x000000810900720c */ /* 0x040fe20003fa4070 */
[----:B------:R-:W-:Y:S02]  /*5240*/  IMAD.MOV R2, RZ, RZ, -R2 ;  /* 0x000000ffff027224 */ /* 0x000fe400078e0a02 */
[----:B------:R-:W-:Y:S01]  /*5250*/  @!P2 IMAD.MOV R13, RZ, RZ, -R13 ;  /* 0x000000ffff0da224 */ /* 0x000fe200078e0a0d */
[C---:B------:R-:W-:Y:S01]  /*5260*/  ISETP.GT.U32.AND P2, PT, R9.reuse, R133, PT ;  /* 0x000000850900720c */ /* 0x040fe20003f44070 */
[----:B------:R-:W-:-:S02]  /*5270*/  IMAD R127, R9, R2, R127 ;  /* 0x00000002097f7224 */ /* 0x000fc400078e027f */
[----:B------:R-:W-:-:S04]  /*5280*/  IMAD.HI.U32 R2, R10, R3, RZ ;  /* 0x000000030a027227 */ /* 0x000fc800078e00ff */
[--C-:B------:R-:W-:Y:S02]  /*5290*/  @!P3 IMAD.IADD R131, R131, 0x1, -R9.reuse ;  /* 0x000000018383b824 */ /* 0x100fe400078e0a09 */
[----:B------:R-:W-:Y:S02]  /*52a0*/  IMAD.MOV R2, RZ, RZ, -R2 ;  /* 0x000000ffff027224 */ /* 0x000fe400078e0a02 */
[----:B------:R-:W-:Y:S01]  /*52b0*/  @!P5 IMAD.IADD R129, R129, 0x1, -R9 ;  /* 0x000000018181d824 */ /* 0x000fe200078e0a09 */
[C---:B------:R-:W-:Y:S01]  /*52c0*/  ISETP.GT.U32.AND P3, PT, R9.reuse, R131, PT ;  /* 0x000000830900720c */ /* 0x040fe20003f64070 */
[----:B------:R-:W-:Y:S02]  /*52d0*/  IMAD R2, R9, R2, R3 ;  /* 0x0000000209027224 */ /* 0x000fe400078e0203 */
[----:B------:R-:W-:Y:S02]  /*52e0*/  VIADD R12, R0, 0x5d ;  /* 0x0000005d000c7836 */ /* 0x000fe40000000000 */
[----:B------:R-:W-:Y:S01]  /*52f0*/  @!P2 IMAD.IADD R133, R133, 0x1, -R9 ;  /* 0x000000018585a824 */ /* 0x000fe200078e0a09 */
[C---:B------:R-:W-:Y:S01]  /*5300*/  ISETP.GT.U32.AND P5, PT, R9.reuse, R2, PT ;  /* 0x000000020900720c */ /* 0x040fe20003fa4070 */
[----:B------:R-:W-:Y:S01]  /*5310*/  @!P1 IMAD.MOV R20, RZ, RZ, -R20 ;  /* 0x000000ffff149224 */ /* 0x000fe200078e0a14 */
[----:B------:R-:W-:Y:S01]  /*5320*/  ISETP.GT.U32.AND P2, PT, R9, R127, PT ;  /* 0x0000007f0900720c */ /* 0x000fe20003f44070 */
[----:B------:R-:W-:Y:S01]  /*5330*/  @!P6 IMAD.MOV R6, RZ, RZ, -R6 ;  /* 0x000000ffff06e224 */ /* 0x000fe200078e0a06 */
[----:B------:R-:W-:Y:S01]  /*5340*/  ISETP.GE.AND P1, PT, R15, RZ, PT ;  /* 0x000000ff0f00720c */ /* 0x000fe20003f26270 */
[----:B------:R-:W-:Y:S01]  /*5350*/  @!P0 IMAD.MOV R129, RZ, RZ, -R129 ;  /* 0x000000ffff818224 */ /* 0x000fe200078e0a81 */
[----:B------:R-:W-:Y:S01]  /*5360*/  IABS R4, R12 ;  /* 0x0000000c00047213 */ /* 0x000fe20000000000 */
[--C-:B------:R-:W-:Y:S01]  /*5370*/  @!P3 IMAD.IADD R131, R131, 0x1, -R9.reuse ;  /* 0x000000018383b824 */ /* 0x100fe200078e0a09 */
[----:B------:R-:W-:Y:S01]  /*5380*/  ISETP.GE.AND P3, PT, R8, RZ, PT ;  /* 0x000000ff0800720c */ /* 0x000fe20003f66270 */
[----:B------:R-:W-:Y:S01]  /*5390*/  STL [R1+0x304], R20 ;  /* 0x0003041401007387 */ /* 0x000fe20000100800 */
[----:B------:R-:W-:Y:S01]  /*53a0*/  VIADD R8, R0, 0x5e ;  /* 0x0000005e00087836 */ /* 0x000fe20000000000 */
[----:B------:R-:W-:Y:S01]  /*53b0*/  ISETP.GE.AND P6, PT, R7, RZ, PT ;  /* 0x000000ff0700720c */ /* 0x000fe20003fc6270 */
[----:B------:R-:W-:Y:S01]  /*53c0*/  IMAD.HI.U32 R3, R10, R4, RZ ;  /* 0x000000040a037227 */ /* 0x000fe200078e00ff */
[----:B------:R-:W-:Y:S02]  /*53d0*/  STL [R1+0x308], R19 ;  /* 0x0003081301007387 */ /* 0x000fe40000100800 */
[----:B------:R-:W-:Y:S01]  /*53e0*/  IABS R7, R8 ;  /* 0x0000000800077213 */ /* 0x000fe20000000000 */
[----:B------:R-:W-:Y:S01]  /*53f0*/  @!P5 IMAD.IADD R2, R2, 0x1, -R9 ;  /* 0x000000010202d824 */ /* 0x000fe200078e0a09 */
[----:B------:R0:W-:Y:S01]  /*5400*/  STL [R1+0x30c], R13 ;  /* 0x00030c0d01007387 */ /* 0x0001e20000100800 */
[----:B------:R-:W-:Y:S01]  /*5410*/  IMAD.MOV R3, RZ, RZ, -R3 ;  /* 0x000000ffff037224 */ /* 0x000fe200078e0a03 */
[----:B------:R-:W-:Y:S01]  /*5420*/  ISETP.GE.AND P0, PT, R8, RZ, PT ;  /* 0x000000ff0800720c */ /* 0x000fe20003f06270 */
[----:B------:R-:W-:Y:S01]  /*5430*/  @!P2 IMAD.IADD R127, R127, 0x1, -R9 ;  /* 0x000000017f7fa824 */ /* 0x000fe200078e0a09 */
[C---:B------:R-:W-:Y:S01]  /*5440*/  ISETP.GT.U32.AND P5, PT, R9.reuse, R2, PT ;  /* 0x000000020900720c */ /* 0x040fe20003fa4070 */
[----:B------:R-:W-:Y:S01]  /*5450*/  @!P1 IMAD.MOV R133, RZ, RZ, -R133 ;  /* 0x000000ffff859224 */ /* 0x000fe200078e0a85 */
[----:B------:R1:W-:Y:S01]  /*5460*/  STL [R1+0x310], R6 ;  /* 0x0003100601007387 */ /* 0x0003e20000100800 */
[C---:B------:R-:W-:Y:S01]  /*5470*/  IMAD R4, R9.reuse, R3, R4 ;  /* 0x0000000309047224 */ /* 0x040fe200078e0204 */
[----:B------:R-:W-:Y:S01]  /*5480*/  ISETP.GT.U32.AND P1, PT, R9, R127, PT ;  /* 0x0000007f0900720c */ /* 0x000fe20003f24070 */
[----:B------:R-:W-:Y:S01]  /*5490*/  IMAD.HI.U32 R3, R10, R7, RZ ;  /* 0x000000070a037227 */ /* 0x000fe200078e00ff */
[----:B------:R-:W-:-:S03]  /*54a0*/  ISETP.GE.AND P2, PT, R12, RZ, PT ;  /* 0x000000ff0c00720c */ /* 0x000fc60003f46270 */
[----:B0-----:R-:W-:Y:S02]  /*54b0*/  VIADD R13, R0, 0x5f ;  /* 0x0000005f000d7836 */ /* 0x001fe40000000000 */
[----:B------:R-:W-:Y:S02]  /*54c0*/  IMAD.MOV R8, RZ, RZ, -R3 ;  /* 0x000000ffff087224 */ /* 0x000fe400078e0a03 */
[----:B------:R-:W-:Y:S01]  /*54d0*/  @!P4 IMAD.MOV R131, RZ, RZ, -R131 ;  /* 0x000000ffff83c224 */ /* 0x000fe200078e0a83 */
[----:B------:R-:W-:Y:S01]  /*54e0*/  IABS R11, R13 ;  /* 0x0000000d000b7213 */ /* 0x000fe20000000000 */
[--C-:B------:R-:W-:Y:S01]  /*54f0*/  @!P5 IMAD.IADD R2, R2, 0x1, -R9.reuse ;  /* 0x000000010202d824 */ /* 0x100fe200078e0a09 */
[----:B------:R-:W-:Y:S01]  /*5500*/  ISETP.GT.U32.AND P4, PT, R9, R4, PT ;  /* 0x000000040900720c */ /* 0x000fe20003f84070 */
[----:B------:R-:W-:Y:S01]  /*5510*/  @!P1 IMAD.IADD R127, R127, 0x1, -R9 ;  /* 0x000000017f7f9824 */ /* 0x000fe200078e0a09 */
[----:B------:R-:W-:Y:S01]  /*5520*/  ISETP.GE.AND P1, PT, R13, RZ, PT ;  /* 0x000000ff0d00720c */ /* 0x000fe20003f26270 */
[----:B-1----:R-:W-:-:S04]  /*5530*/  IMAD.HI.U32 R6, R10, R11, RZ ;  /* 0x0000000b0a067227 */ /* 0x002fc800078e00ff */
[----:B------:R-:W-:Y:S02]  /*5540*/  IMAD.MOV R12, RZ, RZ, -R6 ;  /* 0x000000ffff0c7224 */ /* 0x000fe400078e0a06 */
[C---:B------:R-:W-:Y:S02]  /*5550*/  IMAD R6, R9.reuse, R8, R7 ;  /* 0x0000000809067224 */ /* 0x040fe400078e0207 */
[C---:B------:R-:W-:Y:S02]  /*5560*/  IMAD R8, R9.reuse, R12, R11 ;  /* 0x0000000c09087224 */ /* 0x040fe400078e020b */
[----:B------:R-:W-:Y:S01]  /*5570*/  @!P6 IMAD.MOV R127, RZ, RZ, -R127 ;  /* 0x000000ffff7fe224 */ /* 0x000fe200078e0a7f */
[C---:B------:R-:W-:Y:S01]  /*5580*/  ISETP.GT.U32.AND P5, PT, R9.reuse, R6, PT ;  /* 0x000000060900720c */ /* 0x040fe20003fa4070 */
[----:B------:R-:W-:Y:S01]  /*5590*/  VIADD R3, R0, 0x60 ;  /* 0x0000006000037836 */ /* 0x000fe20000000000 */
[----:B------:R-:W-:Y:S01]  /*55a0*/  ISETP.GT.U32.AND P6, PT, R9, R8, PT ;  /* 0x000000080900720c */ /* 0x000fe20003fc4070 */
[----:B------:R-:W-:-:S02]  /*55b0*/  @!P4 IMAD.IADD R4, R4, 0x1, -R9 ;  /* 0x000000010404c824 */ /* 0x000fc400078e0a09 */
[----:B------:R-:W-:Y:S01]  /*55c0*/  IMAD.MOV.U32 R14, RZ, RZ, R2 ;  /* 0x000000ffff0e7224 */ /* 0x000fe200078e0002 */
[----:B------:R-:W-:Y:S01]  /*55d0*/  IABS R125, R3 ;  /* 0x00000003007d7213 */ /* 0x000fe20000000000 */
[C---:B------:R-:W-:Y:S01]  /*55e0*/  VIADD R11, R0.reuse, 0x62 ;  /* 0x00000062000b7836 */ /* 0x040fe20000000000 */
[----:B------:R-:W-:Y:S01]  /*55f0*/  ISETP.GT.U32.AND P4, PT, R9, R4, PT ;  /* 0x000000040900720c */ /* 0x000fe20003f84070 */
[----:B------:R-:W-:Y:S02]  /*5600*/  VIADD R7, R0, 0x61 ;  /* 0x0000006100077836 */ /* 0x000fe40000000000 */
[----:B------:R-:W-:Y:S01]  /*5610*/  IMAD.HI.U32 R2, R10, R125, RZ ;  /* 0x0000007d0a027227 */ /* 0x000fe200078e00ff */
[----:B------:R-:W-:Y:S02]  /*5620*/  IABS R121, R11 ;  /* 0x0000000b00797213 */ /* 0x000fe40000000000 */
[----:B------:R-:W-:Y:S01]  /*5630*/  IABS R123, R7 ;  /* 0x00000007007b7213 */ /* 0x000fe20000000000 */
[----:B------:R-:W-:-:S02]  /*5640*/  @!P5 IMAD.IADD R6, R6, 0x1, -R9 ;  /* 0x000000010606d824 */ /* 0x000fc400078e0a09 */
[----:B------:R-:W-:Y:S02]  /*5650*/  @!P6 IMAD.IADD R8, R8, 0x1, -R9 ;  /* 0x000000010808e824 */ /* 0x000fe400078e0a09 */
[----:B------:R-:W-:Y:S01]  /*5660*/  IMAD.MOV R12, RZ, RZ, -R2 ;  /* 0x000000ffff0c7224 */ /* 0x000fe200078e0a02 */
[C---:B------:R-:W-:Y:S01]  /*5670*/  ISETP.GT.U32.AND P5, PT, R9.reuse, R6, PT ;  /* 0x000000060900720c */ /* 0x040fe20003fa4070 */
[----:B------:R-:W-:Y:S01]  /*5680*/  @!P3 IMAD.MOV R14, RZ, RZ, -R14 ;  /* 0x000000ffff0eb224 */ /* 0x000fe200078e0a0e */
[C---:B------:R-:W-:Y:S01]  /*5690*/  ISETP.GT.U32.AND P6, PT, R9.reuse, R8, PT ;  /* 0x000000080900720c */ /* 0x040fe20003fc4070 */
[----:B------:R-:W-:Y:S01]  /*56a0*/  IMAD R125, R9, R12, R125 ;  /* 0x0000000c097d7224 */ /* 0x000fe200078e027d */
[----:B------:R-:W-:Y:S01]  /*56b0*/  ISETP.GE.AND P3, PT, R3, RZ, PT ;  /* 0x000000ff0300720c */ /* 0x000fe20003f66270 */
[----:B------:R-:W-:Y:S01]  /*56c0*/  @!P4 IMAD.IADD R4, R4, 0x1, -R9 ;  /* 0x000000010404c824 */ /* 0x000fe200078e0a09 */
[----:B------:R0:W-:Y:S01]  /*56d0*/  STL [R1+0x314], R14 ;  /* 0x0003140e01007387 */ /* 0x0001e20000100800 */
[----:B------:R-:W-:Y:S01]  /*56e0*/  IMAD.HI.U32 R3, R10, R121, RZ ;  /* 0x000000790a037227 */ /* 0x000fe200078e00ff */
[----:B------:R-:W-:-:S03]  /*56f0*/  ISETP.GE.AND P4, PT, R7, RZ, PT ;  /* 0x000000ff0700720c */ /* 0x000fc60003f86270 */
[----:B------:R-:W-:-:S04]  /*5700*/  IMAD.HI.U32 R2, R10, R123, RZ ;  /* 0x0000007b0a027227 */ /* 0x000fc800078e00ff */
[----:B------:R-:W-:Y:S01]  /*5710*/  @!P5 IMAD.IADD R6, R6, 0x1, -R9 ;  /* 0x000000010606d824 */ /* 0x000fe200078e0a09 */
[C---:B------:R-:W-:Y:S01]  /*5720*/  ISETP.GT.U32.AND P5, PT, R9.reuse, R125, PT ;  /* 0x0000007d0900720c */ /* 0x040fe20003fa4070 */
[----:B------:R-:W-:Y:S02]  /*5730*/  IMAD.MOV.U32 R13, RZ, RZ, R4 ;  /* 0x000000ffff0d7224 */ /* 0x000fe400078e0004 */
[----:B------:R-:W-:Y:S02]  /*5740*/  IMAD.MOV R4, RZ, RZ, -R3 ;  /* 0x000000ffff047224 */ /* 0x000fe400078e0a03 */
[----:B------:R-:W-:Y:S02]  /*5750*/  @!P6 IMAD.IADD R8, R8, 0x1, -R9 ;  /* 0x000000010808e824 */ /* 0x000fe400078e0a09 */
[----:B------:R-:W-:Y:S02]  /*5760*/  IMAD.MOV R2, RZ, RZ, -R2 ;  /* 0x000000ffff027224 */ /* 0x000fe400078e0a02 */
[----:B------:R-:W-:-:S02]  /*5770*/  IMAD R121, R9, R4, R121 ;  /* 0x0000000409797224 */ /* 0x000fc400078e0279 */
[----:B0-----:R-:W-:Y:S02]  /*5780*/  IMAD.MOV.U32 R14, RZ, RZ, R8 ;  /* 0x000000ffff0e7224 */ /* 0x001fe400078e0008 */
[----:B------:R-:W-:Y:S01]  /*5790*/  @!P2 IMAD.MOV R13, RZ, RZ, -R13 ;  /* 0x000000ffff0da224 */ /* 0x000fe200078e0a0d */
[----:B------:R-:W-:Y:S01]  /*57a0*/  ISETP.GE.AND P2, PT, R11, RZ, PT ;  /* 0x000000ff0b00720c */ /* 0x000fe20003f46270 */
[C---:B------:R-:W-:Y:S02]  /*57b0*/  IMAD R123, R9.reuse, R2, R123 ;  /* 0x00000002097b7224 */ /* 0x040fe400078e027b */
[C---:B------:R-:W-:Y:S01]  /*57c0*/  VIADD R2, R0.reuse, 0x63 ;  /* 0x0000006300027836 */ /* 0x040fe20000000000 */
[----:B------:R0:W-:Y:S01]  /*57d0*/  STL [R1+0x318], R13 ;  /* 0x0003180d01007387 */ /* 0x0001e20000100800 */
[----:B------:R-:W-:Y:S01]  /*57e0*/  @!P1 IMAD.MOV R14, RZ, RZ, -R14 ;  /* 0x000000ffff0e9224 */ /* 0x000fe200078e0a0e */
[----:B------:R-:W-:Y:S01]  /*57f0*/  ISETP.GT.U32.AND P1, PT, R9, R121, PT ;  /* 0x000000790900720c */ /* 0x000fe20003f24070 */
[----:B------:R-:W-:Y:S01]  /*5800*/  IMAD.MOV.U32 R3, RZ, RZ, R6 ;  /* 0x000000ffff037224 */ /* 0x000fe200078e0006 */
[----:B------:R-:W-:Y:S01]  /*5810*/  IABS R119, R2 ;  /* 0x0000000200777213 */ /* 0x000fe20000000000 */
[----:B------:R-:W-:Y:S01]  /*5820*/  VIADD R11, R0, 0x64 ;  /* 0x00000064000b7836 */ /* 0x000fe20000000000 */
[----:B------:R-:W-:Y:S01]  /*5830*/  ISETP.GE.AND P6, PT, R2, RZ, PT ;  /* 0x000000ff0200720c */ /* 0x000fe20003fc6270 */
[----:B------:R-:W-:-:S02]  /*5840*/  @!P5 IMAD.IADD R125, R125, 0x1, -R9 ;  /* 0x000000017d7dd824 */ /* 0x000fc400078e0a09 */
[----:B------:R-:W-:Y:S01]  /*5850*/  @!P0 IMAD.MOV R3, RZ, RZ, -R3 ;  /* 0x000000ffff038224 */ /* 0x000fe200078e0a03 */
[----:B------:R-:W-:Y:S01]  /*5860*/  IABS R4, R11 ;  /* 0x0000000b00047213 */ /* 0x000fe20000000000 */
[----:B0-----:R-:W-:Y:S01]  /*5870*/  VIADD R13, R0, 0x66 ;  /* 0x00000066000d7836 */ /* 0x001fe20000000000 */
[C---:B------:R-:W-:Y:S01]  /*5880*/  ISETP.GT.U32.AND P5, PT, R9.reuse, R125, PT ;  /* 0x0000007d0900720c */ /* 0x040fe20003fa4070 */
[----:B------:R-:W-:Y:S01]  /*5890*/  IMAD.HI.U32 R2, R10, R119, RZ ;  /* 0x000000770a027227 */ /* 0x000fe200078e00ff */
[----:B------:R-:W-:Y:S01]  /*58a0*/  ISETP.GT.U32.AND P0, PT, R9, R123, PT ;  /* 0x0000007b0900720c */ /* 0x000fe20003f04070 */
[----:B------:R0:W-:Y:S01]  /*58b0*/  STL [R1+0x31c], R3 ;  /* 0x00031c0301007387 */ /* 0x0001e20000100800 */
[----:B------:R-:W-:Y:S01]  /*58c0*/  IABS R6, R13 ;  /* 0x0000000d00067213 */ /* 0x000fe20000000000 */
[----:B------:R-:W-:Y:S02]  /*58d0*/  VIADD R12, R0, 0x65 ;  /* 0x00000065000c7836 */ /* 0x000fe40000000000 */
[----:B------:R-:W-:Y:S01]  /*58e0*/  IMAD.MOV R2, RZ, RZ, -R2 ;  /* 0x000000ffff027224 */ /* 0x000fe200078e0a02 */
[----:B------:R1:W-:Y:S01]  /*58f0*/  STL [R1+0x320], R14 ;  /* 0x0003200e01007387 */ /* 0x0003e20000100800 */
[----:B------:R-:W-:Y:S01]  /*5900*/  IMAD.MOV.U32 R8, RZ, RZ, R6 ;  /* 0x000000ffff087224 */ /* 0x000fe200078e0006 */
[----:B------:R-:W-:Y:S01]  /*5910*/  IABS R7, R12 ;  /* 0x0000000c00077213 */ /* 0x000fe20000000000 */
[----:B------:R-:W-:-:S02]  /*5920*/  @!P1 IMAD.IADD R121, R121, 0x1, -R9 ;  /* 0x0000000179799824 */ /* 0x000fc400078e0a09 */
[----:B0-----:R-:W-:-:S03]  /*5930*/  IMAD.HI.U32 R3, R10, R4, RZ ;  /* 0x000000040a037227 */ /* 0x001fc600078e00ff */
[C---:B------:R-:W-:Y:S01]  /*5940*/  ISETP.GT.U32.AND P1, PT, R9.reuse, R121, PT ;  /* 0x000000790900720c */ /* 0x040fe20003f24070 */
[----:B------:R-:W-:Y:S02]  /*5950*/  IMAD.MOV R6, RZ, RZ, -R3 ;  /* 0x000000ffff067224 */ /* 0x000fe400078e0a03 */
[----:B------:R-:W-:Y:S02]  /*5960*/  IMAD R119, R9, R2, R119 ;  /* 0x0000000209777224 */ /* 0x000fe400078e0277 */
[--C-:B------:R-:W-:Y:S01]  /*5970*/  @!P5 IMAD.IADD R125, R125, 0x1, -R9.reuse ;  /* 0x000000017d7dd824 */ /* 0x100fe200078e0a09 */
[----:B------:R-:W-:Y:S01]  /*5980*/  ISETP.GE.AND P5, PT, R11, RZ, PT ;  /* 0x000000ff0b00720c */ /* 0x000fe20003fa6270 */
[----:B------:R-:W-:Y:S02]  /*5990*/  IMAD R2, R9, R6, R4 ;  /* 0x0000000609027224 */ /* 0x000fe400078e0204 */
[----:B------:R-:W-:Y:S02]  /*59a0*/  @!P0 IMAD.IADD R123, R123, 0x1, -R9 ;  /* 0x000000017b7b8824 */ /* 0x000fe400078e0a09 */
[----:B------:R-:W-:-:S03]  /*59b0*/  IMAD.HI.U32 R3, R10, R7, RZ ;  /* 0x000000070a037227 */ /* 0x000fc600078e00ff */
[C---:B------:R-:W-:Y:S01]  /*59c0*/  ISETP.GT.U32.AND P0, PT, R9.reuse, R123, PT ;  /* 0x0000007b0900720c */ /* 0x040fe20003f04070 */
[----:B------:R-:W-:Y:S01]  /*59d0*/  @!P3 IMAD.MOV R125, RZ, RZ, -R125 ;  /* 0x000000ffff7db224 */ /* 0x000fe200078e0a7d */
[----:B------:R-:W-:Y:S01]  /*59e0*/  ISETP.GT.U32.AND P3, PT, R9, R2, PT ;  /* 0x000000020900720c */ /* 0x000fe20003f64070 */
[----:B------:R-:W-:-:S04]  /*59f0*/  IMAD.HI.U32 R4, R10, R8, RZ ;  /* 0x000000080a047227 */ /* 0x000fc800078e00ff */
[----:B------:R-:W-:Y:S02]  /*5a00*/  IMAD.MOV R6, RZ, RZ, -R3 ;  /* 0x000000ffff067224 */ /* 0x000fe400078e0a03 */
[----:B------:R-:W-:Y:S02]  /*5a10*/  IMAD.MOV R3, RZ, RZ, -R4 ;  /* 0x000000ffff037224 */ /* 0x000fe400078e0a04 */
[C---:B------:R-:W-:Y:S02]  /*5a20*/  IMAD R4, R9.reuse, R6, R7 ;  /* 0x0000000609047224 */ /* 0x040fe400078e0207 */
[----:B------:R-:W-:Y:S02]  /*5a30*/  IMAD R6, R9, R3, R8 ;  /* 0x0000000309067224 */ /* 0x000fe400078e0208 */
[----:B------:R-:W-:Y:S01]  /*5a40*/  @!P1 IMAD.IADD R121, R121, 0x1, -R9 ;  /* 0x0000000179799824 */ /* 0x000fe200078e0a09 */
[----:B------:R-:W-:Y:S01]  /*5a50*/  ISETP.GT.U32.AND P1, PT, R9, R4, PT ;  /* 0x000000040900720c */ /* 0x000fe20003f24070 */
[----:B------:R-:W-:-:S02]  /*5a60*/  VIADD R11, R0, 0x67 ;  /* 0x00000067000b7836 */ /* 0x000fc40000000000 */
[----:B------:R-:W-:Y:S01]  /*5a70*/  @!P2 IMAD.MOV R121, RZ, RZ, -R121 ;  /* 0x000000ffff79a224 */ /* 0x000fe200078e0a79 */
[----:B------:R-:W-:Y:S01]  /*5a80*/  ISETP.GT.U32.AND P2, PT, R9, R6, PT ;  /* 0x000000060900720c */ /* 0x000fe20003f44070 */
[--C-:B------:R-:W-:Y:S01]  /*5a90*/  @!P3 IMAD.IADD R2, R2, 0x1, -R9.reuse ;  /* 0x000000010202b824 */ /* 0x100fe200078e0a09 */
[----:B------:R-:W-:Y:S01]  /*5aa0*/  IABS R8, R11 ;  /* 0x0000000b00087213 */ /* 0x000fe20000000000 */
[----:B------:R-:W-:Y:S01]  /*5ab0*/  @!P0 IMAD.IADD R123, R123, 0x1, -R9 ;  /* 0x000000017b7b8824 */ /* 0x000fe200078e0a09 */
[C---:B------:R-:W-:Y:S01]  /*5ac0*/  ISETP.GT.U32.AND P0, PT, R9.reuse, R119, PT ;  /* 0x000000770900720c */ /* 0x040fe20003f04070 */
[----:B-1----:R-:W-:Y:S01]  /*5ad0*/  VIADD R14, R0, 0x69 ;  /* 0x00000069000e7836 */ /* 0x002fe20000000000 */
[----:B------:R-:W-:Y:S01]  /*5ae0*/  ISETP.GT.U32.AND P3, PT, R9, R2, PT ;  /* 0x000000020900720c */ /* 0x000fe20003f64070 */
[----:B------:R-:W-:Y:S01]  /*5af0*/  @!P4 IMAD.MOV R123, RZ, RZ, -R123 ;  /* 0x000000ffff7bc224 */ /* 0x000fe200078e0a7b */
[----:B------:R-:W-:Y:S01]  /*5b00*/  ISETP.GE.AND P4, PT, R12, RZ, PT ;  /* 0x000000ff0c00720c */ /* 0x000fe20003f86270 */
[----:B------:R-:W-:Y:S01]  /*5b10*/  VIADD R12, R0, 0x68 ;  /* 0x00000068000c7836 */ /* 0x000fe20000000000 */
[----:B------:R-:W-:Y:S01]  /*5b20*/  IABS R111, R14 ;  /* 0x0000000e006f7213 */ /* 0x000fe20000000000 */
[----:B------:R-:W-:-:S03]  /*5b30*/  IMAD.HI.U32 R3, R10, R8, RZ ;  /* 0x000000080a037227 */ /* 0x000fc600078e00ff */
[----:B------:R-:W-:Y:S01]  /*5b40*/  IABS R113, R12 ;  /* 0x0000000c00717213 */ /* 0x000fe20000000000 */
[----:B------:R-:W-:Y:S02]  /*5b50*/  @!P2 IMAD.IADD R6, R6, 0x1, -R9 ;  /* 0x000000010606a824 */ /* 0x000fe400078e0a09 */
[----:B------:R-:W-:Y:S02]  /*5b60*/  IMAD.MOV R3, RZ, RZ, -R3 ;  /* 0x000000ffff037224 */ /* 0x000fe400078e0a03 */
[----:B------:R-:W-:Y:S01]  /*5b70*/  @!P3 IMAD.IADD R2, R2, 0x1, -R9 ;  /* 0x000000010202b824 */ /* 0x000fe200078e0a09 */
[C---:B------:R-:W-:Y:S01]  /*5b80*/  ISETP.GT.U32.AND P2, PT, R9.reuse, R6, PT ;  /* 0x000000060900720c */ /* 0x040fe20003f44070 */
[----:B------:R-:W-:Y:S02]  /*5b90*/  IMAD R8, R9, R3, R8 ;  /* 0x0000000309087224 */ /* 0x000fe400078e0208 */
[----:B------:R-:W-:-:S03]  /*5ba0*/  IMAD.HI.U32 R3, R10, R113, RZ ;  /* 0x000000710a037227 */ /* 0x000fc600078e00ff */
[----:B------:R-:W-:Y:S01]  /*5bb0*/  ISETP.GT.U32.AND P3, PT, R9, R8, PT ;  /* 0x000000080900720c */ /* 0x000fe20003f64070 */
[--C-:B------:R-:W-:Y:S02]  /*5bc0*/  @!P0 IMAD.IADD R119, R119, 0x1, -R9.reuse ;  /* 0x0000000177778824 */ /* 0x100fe400078e0a09 */
[----:B------:R-:W-:Y:S02]  /*5bd0*/  IMAD.MOV.U32 R15, RZ, RZ, R2 ;  /* 0x000000ffff0f7224 */ /* 0x000fe400078e0002 */
[----:B------:R-:W-:Y:S01]  /*5be0*/  @!P1 IMAD.IADD R4, R4, 0x1, -R9 ;  /* 0x0000000104049824 */ /* 0x000fe200078e0a09 */
[C---:B------:R-:W-:Y:S01]  /*5bf0*/  ISETP.GT.U32.AND P0, PT, R9.reuse, R119, PT ;  /* 0x000000770900720c */ /* 0x040fe20003f04070 */
[----:B------:R-:W-:Y:S02]  /*5c00*/  IMAD.MOV R2, RZ, RZ, -R3 ;  /* 0x000000ffff027224 */ /* 0x000fe400078e0a03 */
[----:B------:R-:W-:Y:S01]  /*5c10*/  @!P2 IMAD.IADD R6, R6, 0x1, -R9 ;  /* 0x000000010606a824 */ /* 0x000fe200078e0a09 */
[C---:B------:R-:W-:Y:S01]  /*5c20*/  ISETP.GT.U32.AND P1, PT, R9.reuse, R4, PT ;  /* 0x000000040900720c */ /* 0x040fe20003f24070 */
[----:B------:R-:W-:-:S02]  /*5c30*/  IMAD R113, R9, R2, R113 ;  /* 0x0000000209717224 */ /* 0x000fc400078e0271 */
[--C-:B------:R-:W-:Y:S02]  /*5c40*/  @!P3 IMAD.IADD R8, R8, 0x1, -R9.reuse ;  /* 0x000000010808b824 */ /* 0x100fe400078e0a09 */
[C---:B------:R-:W-:Y:S01]  /*5c50*/  VIADD R2, R0.reuse, 0x6a ;  /* 0x0000006a00027836 */ /* 0x040fe20000000000 */
[C---:B------:R-:W-:Y:S01]  /*5c60*/  ISETP.GT.U32.AND P2, PT, R9.reuse, R113, PT ;  /* 0x000000710900720c */ /* 0x040fe20003f44070 */
[----:B------:R-:W-:Y:S01]  /*5c70*/  VIADD R3, R0, 0x6b ;  /* 0x0000006b00037836 */ /* 0x000fe20000000000 */
[----:B------:R-:W-:Y:S01]  /*5c80*/  ISETP.GT.U32.AND P3, PT, R9, R8, PT ;  /* 0x000000080900720c */ /* 0x000fe20003f64070 */
[--C-:B------:R-:W-:Y:S01]  /*5c90*/  @!P0 IMAD.IADD R119, R119, 0x1, -R9.reuse ;  /* 0x0000000177778824 */ /* 0x100fe200078e0a09 */
[----:B------:R-:W-:Y:S01]  /*5ca0*/  ISETP.GE.AND P0, PT, R13, RZ, PT ;  /* 0x000000ff0d00720c */ /* 0x000fe20003f06270 */
[----:B------:R-:W-:Y:S01]  /*5cb0*/  IMAD.HI.U32 R7, R10, R111, RZ ;  /* 0x0000006f0a077227 */ /* 0x000fe200078e00ff */
[----:B------:R-:W-:Y:S02]  /*5cc0*/  IABS R109, R2 ;  /* 0x00000002006d7213 */ /* 0x000fe40000000000 */
[----:B------:R-:W-:Y:S01]  /*5cd0*/  IABS R107, R3 ;  /* 0x00000003006b7213 */ /* 0x000fe20000000000 */
[----:B------:R-:W-:Y:S01]  /*5ce0*/  @!P1 IMAD.IADD R4, R4, 0x1, -R9 ;  /* 0x0000000104049824 */ /* 0x000fe200078e0a09 */
[----:B------:R-:W-:Y:S01]  /*5cf0*/  ISETP.GE.AND P1, PT, R14, RZ, PT ;  /* 0x000000ff0e00720c */ /* 0x000fe20003f26270 */
[----:B------:R-:W-:Y:S01]  /*5d00*/  @!P6 IMAD.MOV R119, RZ, RZ, -R119 ;  /* 0x000000ffff77e224 */ /* 0x000fe200078e0a77 */
[----:B------:R-:W-:Y:S01]  /*5d10*/  ISETP.GE.AND P6, PT, R11, RZ, PT ;  /* 0x000000ff0b00720c */ /* 0x000fe20003fc6270 */
[----:B------:R-:W-:-:S02]  /*5d20*/  IMAD.MOV.U32 R13, RZ, RZ, R4 ;  /* 0x000000ffff0d7224 */ /* 0x000fc400078e0004 */
[----:B------:R-:W-:Y:S02]  /*5d30*/  @!P2 IMAD.IADD R113, R113, 0x1, -R9 ;  /* 0x000000017171a824 */ /* 0x000fe400078e0a09 */
[----:B------:R-:W-:Y:S02]  /*5d40*/  IMAD.MOV.U32 R11, RZ, RZ, R6 ;  /* 0x000000ffff0b7224 */ /* 0x000fe400078e0006 */
[----:B------:R-:W-:Y:S01]  /*5d50*/  @!P4 IMAD.MOV R13, RZ, RZ, -R13 ;  /* 0x000000ffff0dc224 */ /* 0x000fe200078e0a0d */
[----:B------:R-:W-:Y:S01]  /*5d60*/  ISETP.GE.AND P4, PT, R2, RZ, PT ;  /* 0x000000ff0200720c */ /* 0x000fe20003f86270 */
[----:B------:R-:W-:Y:S01]  /*5d70*/  IMAD.HI.U32 R2, R10, R109, RZ ;  /* 0x0000006d0a027227 */ /* 0x000fe200078e00ff */
[----:B------:R-:W-:-:S03]  /*5d80*/  ISETP.GT.U32.AND P2, PT, R9, R113, PT ;  /* 0x000000710900720c */ /* 0x000fc60003f44070 */
[----:B------:R-:W-:Y:S01]  /*5d90*/  @!P5 IMAD.MOV R15, RZ, RZ, -R15 ;  /* 0x000000ffff0fd224 */ /* 0x000fe200078e0a0f */
[----:B------:R-:W-:Y:S01]  /*5da0*/  ISETP.GE.AND P5, PT, R12, RZ, PT ;  /* 0x000000ff0c00720c */ /* 0x000fe20003fa6270 */
[----:B------:R-:W-:Y:S01]  /*5db0*/  @!P0 IMAD.MOV R11, RZ, RZ, -R11 ;  /* 0x000000ffff0b8224 */ /* 0x000fe200078e0a0b */
[----:B------:R-:W-:Y:S01]  /*5dc0*/  ISETP.GE.AND P0, PT, R3, RZ, PT ;  /* 0x000000ff0300720c */ /* 0x000fe20003f06270 */
[----:B------:R-:W-:Y:S01]  /*5dd0*/  IMAD.MOV R12, RZ, RZ, -R7 ;  /* 0x000000ffff0c7224 */ /* 0x000fe200078e0a07 */
[----:B------:R-:W-:Y:S01]  /*5de0*/  STL [R1+0x324], R15 ;  /* 0x0003240f01007387 */ /* 0x000fe20000100800 */
[----:B------:R-:W-:-:S03]  /*5df0*/  IMAD.HI.U32 R3, R10, R107, RZ ;  /* 0x0000006b0a037227 */ /* 0x000fc600078e00ff */
[----:B------:R0:W-:Y:S01]  /*5e00*/  STL [R1+0x328], R13 ;  /* 0x0003280d01007387 */ /* 0x0001e20000100800 */
[----:B------:R-:W-:Y:S02]  /*5e10*/  IMAD.MOV R2, RZ, RZ, -R2 ;  /* 0x000000ffff027224 */ /* 0x000fe400078e0a02 */
[C---:B------:R-:W-:Y:S01]  /*5e20*/  IMAD R111, R9.reuse, R12, R111 ;  /* 0x0000000c096f7224 */ /* 0x040fe200078e026f */
[----:B------:R1:W-:Y:S01]  /*5e30*/  STL [R1+0x32c], R11 ;  /* 0x00032c0b01007387 */ /* 0x0003e20000100800 */
[----:B------:R-:W-:Y:S02]  /*5e40*/  @!P3 IMAD.IADD R8, R8, 0x1, -R9 ;  /* 0x000000010808b824 */ /* 0x000fe400078e0a09 */
[----:B------:R-:W-:Y:S01]  /*5e50*/  IMAD.MOV R4, RZ, RZ, -R3 ;  /* 0x000000ffff047224 */ /* 0x000fe200078e0a03 */
[C---:B------:R-:W-:Y:S01]  /*5e60*/  ISETP.GT.U32.AND P3, PT, R9.reuse, R111, PT ;  /* 0x0000006f0900720c */ /* 0x040fe20003f64070 */
[C---:B------:R-:W-:Y:S02]  /*5e70*/  IMAD R109, R9.reuse, R2, R109 ;  /* 0x00000002096d7224 */ /* 0x040fe400078e026d */
[----:B------:R-:W-:-:S02]  /*5e80*/  IMAD R107, R9, R4, R107 ;  /* 0x00000004096b7224 */ /* 0x000fc400078e026b */
[----:B------:R-:W-:Y:S01]  /*5e90*/  @!P2 IMAD.IADD R113, R113, 0x1, -R9 ;  /* 0x000000017171a824 */ /* 0x000fe200078e0a09 */
[C---:B------:R-:W-:Y:S01]  /*5ea0*/  ISETP.GT.U32.AND P2, PT, R9.reuse, R109, PT ;  /* 0x0000006d0900720c */ /* 0x040fe20003f44070 */
[----:B0-----:R-:W-:Y:S02]  /*5eb0*/  IMAD.MOV.U32 R13, RZ, RZ, R8 ;  /* 0x000000ffff0d7224 */ /* 0x001fe400078e0008 */
[C---:B-1----:R-:W-:Y:S02]  /*5ec0*/  VIADD R11, R0.reuse, 0x6c ;  /* 0x0000006c000b7836 */ /* 0x042fe40000000000 */
[----:B------:R-:W-:Y:S01]  /*5ed0*/  @!P6 IMAD.MOV R13, RZ, RZ, -R13 ;  /* 0x000000ffff0de224 */ /* 0x000fe200078e0a0d */
[----:B------:R-:W-:Y:S01]  /*5ee0*/  ISETP.GT.U32.AND P6, PT, R9, R107, PT ;  /* 0x0000006b0900720c */ /* 0x000fe20003fc4070 */
[--C-:B------:R-:W-:Y:S01]  /*5ef0*/  @!P3 IMAD.IADD R111, R111, 0x1, -R9.reuse ;  /* 0x000000016f6fb824 */ /* 0x100fe200078e0a09 */
[----:B------:R-:W-:Y:S01]  /*5f00*/  IABS R6, R11 ;  /* 0x0000000b00067213 */ /* 0x000fe20000000000 */
[C---:B------:R-:W-:Y:S01]  /*5f10*/  VIADD R12, R0.reuse, 0x6d ;  /* 0x0000006d000c7836 */ /* 0x040fe20000000000 */
[----:B------:R0:W-:Y:S01]  /*5f20*/  STL [R1+0x330], R13 ;  /* 0x0003300d01007387 */ /* 0x0001e20000100800 */
[----:B------:R-:W-:Y:S01]  /*5f30*/  VIADD R15, R0, 0x6e ;  /* 0x0000006e000f7836 */ /* 0x000fe20000000000 */
[----:B------:R-:W-:Y:S01]  /*5f40*/  ISETP.GT.U32.AND P3, PT, R9, R111, PT ;  /* 0x0000006f0900720c */ /* 0x000fe20003f64070 */
[----:B------:R-:W-:Y:S01]  /*5f50*/  @!P2 IMAD.IADD R109, R109, 0x1, -R9 ;  /* 0x000000016d6da824 */ /* 0x000fe200078e0a09 */
[----:B------:R-:W-:Y:S01]  /*5f60*/  IABS R7, R12 ;  /* 0x0000000c00077213 */ /* 0x000fe20000000000 */
[----:B------:R-:W-:-:S03]  /*5f70*/  IMAD.HI.U32 R2, R10, R6, RZ ;  /* 0x000000060a027227 */ /* 0x000fc600078e00ff */
[----:B------:R-:W-:Y:S01]  /*5f80*/  ISETP.GT.U32.AND P2, PT, R9, R109, PT ;  /* 0x0000006d0900720c */ /* 0x000fe20003f44070 */
[----:B------:R-:W-:Y:S02]  /*5f90*/  @!P6 IMAD.IADD R107, R107, 0x1, -R9 ;  /* 0x000000016b6be824 */ /* 0x000fe400078e0a09 */
[----:B------:R-:W-:Y:S02]  /*5fa0*/  IMAD.MOV R2, RZ, RZ, -R2 ;  /* 0x000000ffff027224 */ /* 0x000fe400078e0a02 */
[----:B------:R-:W-:Y:S01]  /*5fb0*/  IMAD.HI.U32 R3, R10, R7, RZ ;  /* 0x000000070a037227 */ /* 0x000fe200078e00ff */
[----:B------:R-:W-:-:S03]  /*5fc0*/  ISETP.GT.U32.AND P6, PT, R9, R107, PT ;  /* 0x0000006b0900720c */ /* 0x000fc60003fc4070 */
[----:B------:R-:W-:Y:S01]  /*5fd0*/  IMAD R2, R9, R2, R6 ;  /* 0x0000000209027224 */ /* 0x000fe200078e0206 */
[----:B------:R-:W-:Y:S01]  /*5fe0*/  IABS R6, R15 ;  /* 0x0000000f00067213 */ /* 0x000fe20000000000 */
[----:B------:R-:W-:Y:S02]  /*5ff0*/  IMAD.MOV R4, RZ, RZ, -R3 ;  /* 0x000000ffff047224 */ /* 0x000fe400078e0a03 */
[----:B------:R-:W-:Y:S02]  /*6000*/  VIADD R16, R0, 0x6f ;  /* 0x0000006f00107836 */ /* 0x000fe40000000000 */
[----:B------:R-:W-:Y:S01]  /*6010*/  @!P3 IMAD.IADD R111, R111, 0x1, -R9 ;  /* 0x000000016f6fb824 */ /* 0x000fe200078e0a09 */
[----:B------:R-:W-:Y:S01]  /*6020*/  ISETP.GE.AND P3, PT, R12, RZ, PT ;  /* 0x000000ff0c00720c */ /* 0x000fe20003f66270 */
[----:B------:R-:W-:Y:S01]  /*6030*/  IMAD R4, R9, R4, R7 ;  /* 0x0000000409047224 */ /* 0x000fe200078e0207 */
[----:B------:R-:W-:Y:S01]  /*6040*/  IABS R12, R16 ;  /* 0x00000010000c7213 */ /* 0x000fe20000000000 */
[----:B------:R-:W-:Y:S01]  /*6050*/  @!P2 IMAD.IADD R109, R109, 0x1, -R9 ;  /* 0x000000016d6da824 */ /* 0x000fe200078e0a09 */
[----:B------:R-:W-:Y:S01]  /*6060*/  ISETP.GT.U32.AND P2, PT, R9, R2, PT ;  /* 0x000000020900720c */ /* 0x000fe20003f44070 */
[----:B------:R-:W-:-:S04]  /*6070*/  IMAD.HI.U32 R3, R10, R6, RZ ;  /* 0x000000060a037227 */ /* 0x000fc800078e00ff */
[----:B------:R-:W-:Y:S01]  /*6080*/  @!P6 IMAD.IADD R107, R107, 0x1, -R9 ;  /* 0x000000016b6be824 */ /* 0x000fe200078e0a09 */
[----:B------:R-:W-:Y:S01]  /*6090*/  ISETP.GT.U32.AND P6, PT, R9, R4, PT ;  /* 0x000000040900720c */ /* 0x000fe20003fc4070 */
[----:B------:R-:W-:Y:S02]  /*60a0*/  IMAD.MOV R8, RZ, RZ, -R3 ;  /* 0x000000ffff087224 */ /* 0x000fe400078e0a03 */
[----:B------:R-:W-:-:S04]  /*60b0*/  IMAD.HI.U32 R3, R10, R12, RZ ;  /* 0x0000000c0a037227 */ /* 0x000fc800078e00ff */
[C---:B------:R-:W-:Y:S02]  /*60c0*/  IMAD R6, R9.reuse, R8, R6 ;  /* 0x0000000809067224 */ /* 0x040fe400078e0206 */
[----:B------:R-:W-:Y:S02]  /*60d0*/  IMAD.MOV R8, RZ, RZ, -R3 ;  /* 0x000000ffff087224 */ /* 0x000fe400078e0a03 */
[--C-:B------:R-:W-:Y:S01]  /*60e0*/  @!P2 IMAD.IADD R2, R2, 0x1, -R9.reuse ;  /* 0x000000010202a824 */ /* 0x100fe200078e0a09 */
[C---:B------:R-:W-:Y:S01]  /*60f0*/  ISETP.GT.U32.AND P2, PT, R9.reuse, R6, PT ;  /* 0x000000060900720c */ /* 0x040fe20003f44070 */
[C---:B------:R-:W-:Y:S02]  /*6100*/  IMAD R8, R9.reuse, R8, R12 ;  /* 0x0000000809087224 */ /* 0x040fe400078e020c */
[----:B------:R-:W-:Y:S02]  /*6110*/  VIADD R17, R0, 0x70 ;  /* 0x0000007000117836 */ /* 0x000fe40000000000 */
[----:B------:R-:W-:Y:S01]  /*6120*/  @!P6 IMAD.IADD R4, R4, 0x1, -R9 ;  /* 0x000000010404e824 */ /* 0x000fe200078e0a09 */
[C---:B------:R-:W-:Y:S01]  /*6130*/  ISETP.GT.U32.AND P6, PT, R9.reuse, R8, PT ;  /* 0x000000080900720c */ /* 0x040fe20003fc4070 */
[C---:B0-----:R-:W-:Y:S01]  /*6140*/  VIADD R13, R0.reuse, 0x72 ;  /* 0x00000072000d7836 */ /* 0x041fe20000000000 */
[----:B------:R-:W-:Y:S01]  /*6150*/  IABS R105, R17 ;  /* 0x0000001100697213 */ /* 0x000fe20000000000 */
[----:B------:R-:W-:Y:S01]  /*6160*/  @!P1 IMAD.MOV R111, RZ, RZ, -R111 ;  /* 0x000000ffff6f9224 */ /* 0x000fe200078e0a6f */
[----:B------:R-:W-:Y:S01]  /*6170*/  ISETP.GT.U32.AND P1, PT, R9, R4, PT ;  /* 0x000000040900720c */ /* 0x000fe20003f24070 */
[----:B------:R-:W-:Y:S01]  /*6180*/  VIADD R18, R0, 0x71 ;  /* 0x0000007100127836 */ /* 0x000fe20000000000 */
[----:B------:R-:W-:Y:S01]  /*6190*/  IABS R101, R13 ;  /* 0x0000000d00657213 */ /* 0x000fe20000000000 */
[----:B------:R-:W-:-:S03]  /*61a0*/  IMAD.HI.U32 R7, R10, R105, RZ ;  /* 0x000000690a077227 */ /* 0x000fc600078e00ff */
[----:B------:R-:W-:Y:S01]  /*61b0*/  IABS R103, R18 ;  /* 0x0000001200677213 */ /* 0x000fe20000000000 */
[----:B------:R-:W-:Y:S01]  /*61c0*/  @!P2 IMAD.IADD R6, R6, 0x1, -R9 ;  /* 0x000000010606a824 */ /* 0x000fe200078e0a09 */
[C---:B------:R-:W-:Y:S01]  /*61d0*/  ISETP.GT.U32.AND P2, PT, R9.reuse, R2, PT ;  /* 0x000000020900720c */ /* 0x040fe20003f44070 */
[----:B------:R-:W-:Y:S02]  /*61e0*/  IMAD.MOV R14, RZ, RZ, -R7 ;  /* 0x000000ffff0e7224 */ /* 0x000fe400078e0a07 */
[----:B------:R-:W-:Y:S01]  /*61f0*/  @!P6 IMAD.IADD R8, R8, 0x1, -R9 ;  /* 0x000000010808e824 */ /* 0x000fe200078e0a09 */
[----:B------:R-:W-:Y:S01]  /*6200*/  ISETP.GT.U32.AND P6, PT, R9, R6, PT ;  /* 0x000000060900720c */ /* 0x000fe20003fc4070 */
[----:B------:R-:W-:-:S04]  /*6210*/  IMAD.HI.U32 R3, R10, R101, RZ ;  /* 0x000000650a037227 */ /* 0x000fc800078e00ff */
[C---:B------:R-:W-:Y:S02]  /*6220*/  IMAD R105, R9.reuse, R14, R105 ;  /* 0x0000000e09697224 */ /* 0x040fe400078e0269 */
[----:B------:R-:W-:Y:S01]  /*6230*/  @!P4 IMAD.MOV R109, RZ, RZ, -R109 ;  /* 0x000000ffff6dc224 */ /* 0x000fe200078e0a6d */
[C---:B------:R-:W-:Y:S01]  /*6240*/  ISETP.GT.U32.AND P4, PT, R9.reuse, R8, PT ;  /* 0x000000080900720c */ /* 0x040fe20003f84070 */
[----:B------:R-:W-:Y:S02]  /*6250*/  IMAD.MOV R14, RZ, RZ, -R3 ;  /* 0x000000ffff0e7224 */ /* 0x000fe400078e0a03 */
[----:B------:R-:W-:Y:S01]  /*6260*/  @!P0 IMAD.MOV R107, RZ, RZ, -R107 ;  /* 0x000000ffff6b8224 */ /* 0x000fe200078e0a6b */
[----:B------:R-:W-:Y:S01]  /*6270*/  ISETP.GT.U32.AND P0, PT, R9, R105, PT ;  /* 0x000000690900720c */ /* 0x000fe20003f04070 */
[----:B------:R-:W-:Y:S01]  /*6280*/  @!P5 IMAD.MOV R113, RZ, RZ, -R113 ;  /* 0x000000ffff71d224 */ /* 0x000fe200078e0a71 */
[----:B------:R-:W-:Y:S01]  /*6290*/  ISETP.GE.AND P5, PT, R11, RZ, PT ;  /* 0x000000ff0b00720c */ /* 0x000fe20003fa6270 */
[----:B------:R-:W-:-:S04]  /*62a0*/  IMAD.HI.U32 R11, R10, R103, RZ ;  /* 0x000000670a0b7227 */ /* 0x000fc800078e00ff */
[----:B------:R-:W-:Y:S02]  /*62b0*/  VIADD R19, R0, 0x73 ;  /* 0x0000007300137836 */ /* 0x000fe40000000000 */
[----:B------:R-:W-:Y:S02]  /*62c0*/  IMAD R101, R9, R14, R101 ;  /* 0x0000000e09657224 */ /* 0x000fe400078e0265 */
[----:B------:R-:W-:Y:S01]  /*62d0*/  @!P1 IMAD.IADD R4, R4, 0x1, -R9 ;  /* 0x0000000104049824 */ /* 0x000fe200078e0a09 */
[----:B------:R-:W-:Y:S01]  /*62e0*/  ISETP.GE.AND P1, PT, R15, RZ, PT ;  /* 0x000000ff0f00720c */ /* 0x000fe20003f26270 */
[----:B------:R-:W-:Y:S01]  /*62f0*/  IMAD.MOV R12, RZ, RZ, -R11 ;  /* 0x000000ffff0c7224 */ /* 0x000fe200078e0a0b */
[----:B------:R-:W-:Y:S01]  /*6300*/  IABS R99, R19 ;  /* 0x0000001300637213 */ /* 0x000fe20000000000 */
[----:B------:R-:W-:Y:S01]  /*6310*/  @!P6 IMAD.IADD R6, R6, 0x1, -R9 ;  /* 0x000000010606e824 */ /* 0x000fe200078e0a09 */
[----:B------:R-:W-:Y:S01]  /*6320*/  ISETP.GT.U32.AND P6, PT, R9, R101, PT ;  /* 0x000000650900720c */ /* 0x000fe20003fc4070 */
[----:B------:R-:W-:-:S02]  /*6330*/  VIADD R20, R0, 0x74 ;  /* 0x0000007400147836 */ /* 0x000fc40000000000 */
[----:B------:R-:W-:Y:S02]  /*6340*/  @!P2 IMAD.IADD R2, R2, 0x1, -R9 ;  /* 0x000000010202a824 */ /* 0x000fe400078e0a09 */
[C---:B------:R-:W-:Y:S01]  /*6350*/  IMAD R103, R9.reuse, R12, R103 ;  /* 0x0000000c09677224 */ /* 0x040fe200078e0267 */
[----:B------:R-:W-:Y:S01]  /*6360*/  IABS R11, R20 ;  /* 0x00000014000b7213 */ /* 0x000fe20000000000 */
[----:B------:R-:W-:Y:S01]  /*6370*/  @!P4 IMAD.IADD R8, R8, 0x1, -R9 ;  /* 0x000000010808c824 */ /* 0x000fe200078e0a09 */
[----:B------:R-:W-:Y:S01]  /*6380*/  ISETP.GE.AND P4, PT, R16, RZ, PT ;  /* 0x000000ff1000720c */ /* 0x000fe20003f86270 */
[----:B------:R-:W-:Y:S01]  /*6390*/  IMAD.HI.U32 R3, R10, R99, RZ ;  /* 0x000000630a037227 */ /* 0x000fe200078e00ff */
[----:B------:R-:W-:-:S03]  /*63a0*/  ISETP.GT.U32.AND P2, PT, R9, R103, PT ;  /* 0x000000670900720c */ /* 0x000fc60003f44070 */
[----:B------:R-:W-:Y:S01]  /*63b0*/  @!P0 IMAD.IADD R105, R105, 0x1, -R9 ;  /* 0x0000000169698824 */ /* 0x000fe200078e0a09 */
[----:B------:R-:W-:Y:S01]  /*63c0*/  ISETP.GE.AND P0, PT, R17, RZ, PT ;  /* 0x000000ff1100720c */ /* 0x000fe20003f06270 */
[----:B------:R-:W-:Y:S02]  /*63d0*/  IMAD.MOV.U32 R22, RZ, RZ, R2 ;  /* 0x000000ffff167224 */ /* 0x000fe400078e0002 */
[----:B------:R-:W-:Y:S02]  /*63e0*/  IMAD.MOV.U32 R21, RZ, RZ, R4 ;  /* 0x000000ffff157224 */ /* 0x000fe400078e0004 */
[----:B------:R-:W-:Y:S02]  /*63f0*/  IMAD.MOV.U32 R4, RZ, RZ, R6 ;  /* 0x000000ffff047224 */ /* 0x000fe400078e0006 */
[----:B------:R-:W-:Y:S02]  /*6400*/  IMAD.MOV R12, RZ, RZ, -R3 ;  /* 0x000000ffff0c7224 */ /* 0x000fe400078e0a03 */
[----:B------:R-:W-:Y:S01]  /*6410*/  @!P5 IMAD.MOV R22, RZ, RZ, -R22 ;  /* 0x000000ffff16d224 */ /* 0x000fe200078e0a16 */
[----:B------:R-:W-:Y:S01]  /*6420*/  ISETP.GT.U32.AND P5, PT, R9, R105, PT ;  /* 0x000000690900720c */ /* 0x000fe20003fa4070 */
[----:B------:R-:W-:-:S02]  /*6430*/  @!P3 IMAD.MOV R21, RZ, RZ, -R21 ;  /* 0x000000ffff15b224 */ /* 0x000fc400078e0a15 */
[----:B------:R-:W-:Y:S01]  /*6440*/  IMAD.HI.U32 R7, R10, R11, RZ ;  /* 0x0000000b0a077227 */ /* 0x000fe200078e00ff */
[----:B------:R-:W-:Y:S03]  /*6450*/  STL [R1+0x334], R22 ;  /* 0x0003341601007387 */ /* 0x000fe60000100800 */
[----:B------:R-:W-:Y:S01]  /*6460*/  @!P1 IMAD.MOV R4, RZ, RZ, -R4 ;  /* 0x000000ffff049224 */ /* 0x000fe200078e0a04 */
[----:B------:R-:W-:Y:S01]  /*6470*/  STL [R1+0x338], R21 ;  /* 0x0003381501007387 */ /* 0x000fe20000100800 */
[----:B------:R-:W-:Y:S02]  /*6480*/  IMAD R99, R9, R12, R99 ;  /* 0x0000000c09637224 */ /* 0x000fe400078e0263 */
[----:B------:R-:W-:Y:S01]  /*6490*/  VIADD R3, R0, 0x75 ;  /* 0x0000007500037836 */ /* 0x000fe20000000000 */
[----:B------:R0:W-:Y:S01]  /*64a0*/  STL [R1+0x33c], R4 ;  /* 0x00033c0401007387 */ /* 0x0001e20000100800 */
[----:B------:R-:W-:Y:S01]  /*64b0*/  @!P6 IMAD.IADD R101, R101, 0x1, -R9 ;  /* 0x000000016565e824 */ /* 0x000fe200078e0a09 */
[----:B------:R-:W-:Y:S01]  /*64c0*/  ISETP.GT.U32.AND P1, PT, R9, R99, PT ;  /* 0x000000630900720c */ /* 0x000fe20003f24070 */
[----:B------:R-:W-:-:S02]  /*64d0*/  IMAD.MOV.U32 R2, RZ, RZ, R8 ;  /* 0x000000ffff027224 */ /* 0x000fc400078e0008 */
[----:B------:R-:W-:Y:S01]  /*64e0*/  IMAD.MOV R14, RZ, RZ, -R7 ;  /* 0x000000ffff0e7224 */ /* 0x000fe200078e0a07 */
[----:B------:R-:W-:Y:S01]  /*64f0*/  ISETP.GT.U32.AND P6, PT, R9, R101, PT ;  /* 0x000000650900720c */ /* 0x000fe20003fc4070 */
[----:B------:R-:W-:Y:S01]  /*6500*/  @!P4 IMAD.MOV R2, RZ, RZ, -R2 ;  /* 0x000000ffff02c224 */ /* 0x000fe200078e0a02 */
[----:B------:R-:W-:Y:S01]  /*6510*/  ISETP.GE.AND P4, PT, R13, RZ, PT ;  /* 0x000000ff0d00720c */ /* 0x000fe20003f86270 */
[----:B------:R-:W-:Y:S01]  /*6520*/  IMAD R12, R9, R14, R11 ;  /* 0x0000000e090c7224 */ /* 0x000fe200078e020b */
[----:B0-----:R-:W-:Y:S01]  /*6530*/  IABS R4, R3 ;  /* 0x0000000300047213 */ /* 0x001fe20000000000 */
[--C-:B------:R-:W-:Y:S01]  /*6540*/  @!P2 IMAD.IADD R103, R103, 0x1, -R9.reuse ;  /* 0x000000016767a824 */ /* 0x100fe200078e0a09 */
[----:B------:R0:W-:Y:S01]  /*6550*/  STL [R1+0x340], R2 ;  /* 0x0003400201007387 */ /* 0x0001e20000100800 */
[--C-:B------:R-:W-:Y:S01]  /*6560*/  @!P5 IMAD.IADD R105, R105, 0x1, -R9.reuse ;  /* 0x000000016969d824 */ /* 0x100fe200078e0a09 */
[C---:B------:R-:W-:Y:S01]  /*6570*/  ISETP.GT.U32.AND P5, PT, R9.reuse, R12, PT ;  /* 0x0000000c0900720c */ /* 0x040fe20003fa4070 */
[----:B------:R-:W-:Y:S01]  /*6580*/  VIADD R7, R0, 0x76 ;  /* 0x0000007600077836 */ /* 0x000fe20000000000 */
[----:B------:R-:W-:Y:S01]  /*6590*/  ISETP.GT.U32.AND P3, PT, R9, R103, PT ;  /* 0x000000670900720c */ /* 0x000fe20003f64070 */
[--C-:B------:R-:W-:Y:S01]  /*65a0*/  @!P1 IMAD.IADD R99, R99, 0x1, -R9.reuse ;  /* 0x0000000163639824 */ /* 0x100fe200078e0a09 */
[----:B------:R-:W-:Y:S01]  /*65b0*/  ISETP.GE.AND P1, PT, R3, RZ, PT ;  /* 0x000000ff0300720c */ /* 0x000fe20003f26270 */
[----:B------:R-:W-:Y:S01]  /*65c0*/  @!P6 IMAD.IADD R101, R101, 0x1, -R9 ;  /* 0x000000016565e824 */ /* 0x000fe200078e0a09 */
[----:B------:R-:W-:Y:S01]  /*65d0*/  IABS R6, R7 ;  /* 0x0000000700067213 */ /* 0x000fe20000000000 */
[----:B------:R-:W-:Y:S01]  /*65e0*/  @!P0 IMAD.MOV R105, RZ, RZ, -R105 ;  /* 0x000000ffff698224 */ /* 0x000fe200078e0a69 */
[----:B------:R-:W-:Y:S01]  /*65f0*/  ISETP.GT.U32.AND P0, PT, R9, R99, PT ;  /* 0x000000630900720c */ /* 0x000fe20003f04070 */
[----:B0-----:R-:W-:Y:S01]  /*6600*/  IMAD.HI.U32 R2, R10, R4, RZ ;  /* 0x000000040a027227 */ /* 0x001fe200078e00ff */
[----:B------:R-:W-:-:S02]  /*6610*/  ISETP.GE.AND P2, PT, R18, RZ, PT ;  /* 0x000000ff1200720c */ /* 0x000fc40003f46270 */
[----:B------:R-:W-:Y:S01]  /*6620*/  ISETP.GE.AND P6, PT, R20, RZ, PT ;  /* 0x000000ff1400720c */ /* 0x000fe20003fc6270 */
[----:B------:R-:W-:Y:S02]  /*6630*/  IMAD.MOV R2, RZ, RZ, -R2 ;  /* 0x000000ffff027224 */ /* 0x000fe400078e0a02 */
[----:B------:R-:W-:Y:S02]  /*6640*/  @!P4 IMAD.MOV R101, RZ, RZ, -R101 ;  /* 0x000000ffff65c224 */ /* 0x000fe400078e0a65 */
[----:B------:R-:W-:Y:S02]  /*6650*/  IMAD R2, R9, R2, R4 ;  /* 0x0000000209027224 */ /* 0x000fe400078e0204 */
[--C-:B------:R-:W-:Y:S02]  /*6660*/  @!P5 IMAD.IADD R12, R12, 0x1, -R9.reuse ;  /* 0x000000010c0cd824 */ /* 0x100fe400078e0a09 */
[----:B------:R-:W-:Y:S01]  /*6670*/  @!P3 IMAD.IADD R103, R103, 0x1, -R9 ;  /* 0x000000016767b824 */ /* 0x000fe200078e0a09 */
[----:B------:R-:W-:Y:S01]  /*6680*/  ISETP.GT.U32.AND P4, PT, R9, R2, PT ;  /* 0x000000020900720c */ /* 0x000fe20003f84070 */
[----:B------:R-:W-:Y:S01]  /*6690*/  IMAD.HI.U32 R3, R10, R6, RZ ;  /* 0x000000060a037227 */ /* 0x000fe200078e00ff */
[----:B------:R-:W-:-:S02]  /*66a0*/  ISETP.GE.AND P3, PT, R19, RZ, PT ;  /* 0x000000ff1300720c */ /* 0x000fc40003f66270 */
[----:B------:R-:W-:Y:S01]  /*66b0*/  ISETP.GT.U32.AND P5, PT, R9, R12, PT ;  /* 0x0000000c0900720c */ /* 0x000fe20003fa4070 */
[----:B------:R-:W-:Y:S02]  /*66c0*/  IMAD.MOV R3, RZ, RZ, -R3 ;  /* 0x000000ffff037224 */ /* 0x000fe400078e0a03 */
[--C-:B------:R-:W-:Y:S02]  /*66d0*/  @!P0 IMAD.IADD R99, R99, 0x1, -R9.reuse ;  /* 0x0000000163638824 */ /* 0x100fe400078e0a09 */
[----:B------:R-:W-:Y:S02]  /*66e0*/  IMAD R4, R9, R3, R6 ;  /* 0x0000000309047224 */ /* 0x000fe400078e0206 */
[----:B------:R-:W-:Y:S02]  /*66f0*/  VIADD R3, R0, 0x77 ;  /* 0x0000007700037836 */ /* 0x000fe40000000000 */
[----:B------:R-:W-:Y:S02]  /*6700*/  @!P4 IMAD.IADD R2, R2, 0x1, -R9 ;  /* 0x000000010202c824 */ /* 0x000fe400078e0a09 */
[C---:B------:R-:W-:Y:S01]  /*6710*/  VIADD R6, R0.reuse, 0x78 ;  /* 0x0000007800067836 */ /* 0x040fe20000000000 */
[----:B------:R-:W-:Y:S01]  /*6720*/  IABS R8, R3 ;  /* 0x0000000300087213 */ /* 0x000fe20000000000 */
[----:B------:R-:W-:Y:S01]  /*6730*/  VIADD R11, R0, 0x79 ;  /* 0x00000079000b7836 */ /* 0x000fe20000000000 */
[----:B------:R-:W-:Y:S01]  /*6740*/  ISETP.GE.AND P0, PT, R3, RZ, PT ;  /* 0x000000ff0300720c */ /* 0x000fe20003f06270 */
[----:B------:R-:W-:Y:S01]  /*6750*/  @!P3 IMAD.MOV R99, RZ, RZ, -R99 ;  /* 0x000000ffff63b224 */ /* 0x000fe200078e0a63 */
[C---:B------:R-:W-:Y:S01]  /*6760*/  ISETP.GT.U32.AND P3, PT, R9.reuse, R2, PT ;  /* 0x000000020900720c */ /* 0x040fe20003f64070 */
[----:B------:R-:W-:Y:S01]  /*6770*/  @!P5 IMAD.IADD R12, R12, 0x1, -R9 ;  /* 0x000000010c0cd824 */ /* 0x000fe200078e0a09 */
[----:B------:R-:W-:Y:S01]  /*6780*/  IABS R97, R6 ;  /* 0x0000000600617213 */ /* 0x000fe20000000000 */
[----:B------:R-:W-:Y:S01]  /*6790*/  IMAD.HI.U32 R3, R10, R8, RZ ;  /* 0x000000080a037227 */ /* 0x000fe200078e00ff */
[----:B------:R-:W-:-:S02]  /*67a0*/  ISETP.GT.U32.AND P5, PT, R9, R4, PT ;  /* 0x000000040900720c */ /* 0x000fc40003fa4070 */
[----:B------:R-:W-:Y:S01]  /*67b0*/  IABS R94, R11 ;  /* 0x0000000b005e7213 */ /* 0x000fe20000000000 */
[----:B------:R-:W-:Y:S01]  /*67c0*/  @!P2 IMAD.MOV R103, RZ, RZ, -R103 ;  /* 0x000000ffff67a224 */ /* 0x000fe200078e0a67 */
[----:B------:R-:W-:Y:S01]  /*67d0*/  ISETP.GE.AND P4, PT, R6, RZ, PT ;  /* 0x000000ff0600720c */ /* 0x000fe20003f86270 */
[----:B------:R-:W-:Y:S01]  /*67e0*/  IMAD.HI.U32 R6, R10, R97, RZ ;  /* 0x000000610a067227 */ /* 0x000fe200078e00ff */
[----:B------:R-:W-:-:S03]  /*67f0*/  ISETP.GE.AND P2, PT, R7, RZ, PT ;  /* 0x000000ff0700720c */ /* 0x000fc60003f46270 */
[----:B------:R-:W-:Y:S02]  /*6800*/  IMAD.MOV R3, RZ, RZ, -R3 ;  /* 0x000000ffff037224 */ /* 0x000fe400078e0a03 */
[----:B------:R-:W-:-:S04]  /*6810*/  IMAD.HI.U32 R7, R10, R94, RZ ;  /* 0x0000005e0a077227 */ /* 0x000fc800078e00ff */
[----:B------:R-:W-:Y:S02]  /*6820*/  IMAD.MOV.U32 R14, RZ, RZ, R12 ;  /* 0x000000ffff0e7224 */ /* 0x000fe400078e000c */
[----:B------:R-:W-:Y:S02]  /*6830*/  IMAD.MOV R12, RZ, RZ, -R6 ;  /* 0x000000ffff0c7224 */ /* 0x000fe400078e0a06 */
[C---:B------:R-:W-:Y:S02]  /*6840*/  IMAD R6, R9.reuse, R3, R8 ;  /* 0x0000000309067224 */ /* 0x040fe400078e0208 */
[----:B------:R-:W-:Y:S02]  /*6850*/  IMAD.MOV R7, RZ, RZ, -R7 ;  /* 0x000000ffff077224 */ /* 0x000fe400078e0a07 */
[--C-:B------:R-:W-:Y:S01]  /*6860*/  @!P3 IMAD.IADD R2, R2, 0x1, -R9.reuse ;  /* 0x000000010202b824 */ /* 0x100fe200078e0a09 */
[----:B------:R-:W-:Y:S01]  /*6870*/  ISETP.GT.U32.AND P3, PT, R9, R6, PT ;  /* 0x000000060900720c */ /* 0x000fe20003f64070 */
[----:B------:R-:W-:-:S02]  /*6880*/  @!P5 IMAD.IADD R4, R4, 0x1, -R9 ;  /* 0x000000010404d824 */ /* 0x000fc400078e0a09 */
[C---:B------:R-:W-:Y:S02]  /*6890*/  IMAD R94, R9.reuse, R7, R94 ;  /* 0x00000007095e7224 */ /* 0x040fe400078e025e */
[----:B------:R-:W-:Y:S01]  /*68a0*/  IMAD.MOV.U32 R15, RZ, RZ, R2 ;  /* 0x000000ffff0f7224 */ /* 0x000fe200078e0002 */
[C---:B------:R-:W-:Y:S01]  /*68b0*/  ISETP.GT.U32.AND P5, PT, R9.reuse, R4, PT ;  /* 0x000000040900720c */ /* 0x040fe20003fa4070 */
[C---:B------:R-:W-:Y:S02]  /*68c0*/  VIADD R3, R0.reuse, 0x7a ;  /* 0x0000007a00037836 */ /* 0x040fe40000000000 */
[----:B------:R-:W-:Y:S01]  /*68d0*/  @!P1 IMAD.MOV R15, RZ, RZ, -R15 ;  /* 0x000000ffff0f9224 */ /* 0x000fe200078e0a0f */
[C---:B------:R-:W-:Y:S01]  /*68e0*/  ISETP.GT.U32.AND P1, PT, R9.reuse, R94, PT ;  /* 0x0000005e0900720c */ /* 0x040fe20003f24070 */
[----:B------:R-:W-:Y:S01]  /*68f0*/  @!P6 IMAD.MOV R14, RZ, RZ, -R14 ;  /* 0x000000ffff0ee224 */ /* 0x000fe200078e0a0e */
[----:B------:R-:W-:Y:S01]  /*6900*/  IABS R93, R3 ;  /* 0x00000003005d7213 */ /* 0x000fe20000000000 */
[----:B------:R-:W-:Y:S01]  /*6910*/  IMAD R97, R9, R12, R97 ;  /* 0x0000000c09617224 */ /* 0x000fe200078e0261 */
[----:B------:R-:W-:Y:S01]  /*6920*/  ISETP.GE.AND P6, PT, R11, RZ, PT ;  /* 0x000000ff0b00720c */ /* 0x000fe20003fc6270 */
[----:B------:R-:W-:Y:S01]  /*6930*/  VIADD R12, R0, 0x7b ;  /* 0x0000007b000c7836 */ /* 0x000fe20000000000 */
[----:B------:R0:W-:Y:S01]  /*6940*/  STL [R1+0x344], R14 ;  /* 0x0003440e01007387 */ /* 0x0001e20000100800 */
[----:B------:R-:W-:-:S02]  /*6950*/  @!P3 IMAD.IADD R6, R6, 0x1, -R9 ;  /* 0x000000010606b824 */ /* 0x000fc400078e0a09 */
[----:B------:R-:W-:Y:S01]  /*6960*/  IMAD.HI.U32 R2, R10, R93, RZ ;  /* 0x0000005d0a027227 */ /* 0x000fe200078e00ff */
[----:B------:R-:W-:Y:S01]  /*6970*/  IABS R92, R12 ;  /* 0x0000000c005c7213 */ /* 0x000fe20000000000 */
[----:B------:R-:W-:Y:S01]  /*6980*/  STL [R1+0x348], R15 ;  /* 0x0003480f01007387 */ /* 0x000fe20000100800 */
[C---:B------:R-:W-:Y:S01]  /*6990*/  ISETP.GT.U32.AND P3, PT, R9.reuse, R6, PT ;  /* 0x000000060900720c */ /* 0x040fe20003f64070 */
[----:B------:R-:W-:Y:S02]  /*69a0*/  VIADD R13, R0, 0x7c ;  /* 0x0000007c000d7836 */ /* 0x000fe40000000000 */
[----:B------:R-:W-:Y:S01]  /*69b0*/  @!P5 IMAD.IADD R4, R4, 0x1, -R9 ;  /* 0x000000010404d824 */ /* 0x000fe200078e0a09 */
[----:B------:R-:W-:Y:S01]  /*69c0*/  ISETP.GT.U32.AND P5, PT, R9, R97, PT ;  /* 0x000000610900720c */ /* 0x000fe20003fa4070 */
[----:B0-----:R-:W-:Y:S01]  /*69d0*/  VIADD R14, R0, 0x7d ;  /* 0x0000007d000e7836 */ /* 0x001fe20000000000 */
[----:B------:R-:W-:Y:S01]  /*69e0*/  IABS R7, R13 ;  /* 0x0000000d00077213 */ /* 0x000fe20000000000 */
[----:B------:R-:W-:-:S02]  /*69f0*/  IMAD.MOV R2, RZ, RZ, -R2 ;  /* 0x000000ffff027224 */ /* 0x000fc400078e0a02 */
[----:B------:R-:W-:Y:S01]  /*6a00*/  @!P1 IMAD.IADD R94, R94, 0x1, -R9 ;  /* 0x000000015e5e9824 */ /* 0x000fe200078e0a09 */
[----:B------:R-:W-:Y:S01]  /*6a10*/  IABS R11, R14 ;  /* 0x0000000e000b7213 */ /* 0x000fe20000000000 */
[----:B------:R-:W-:Y:S01]  /*6a20*/  @!P2 IMAD.MOV R4, RZ, RZ, -R4 ;  /* 0x000000ffff04a224 */ /* 0x000fe200078e0a04 */
[----:B------:R-:W-:Y:S01]  /*6a30*/  ISETP.GE.AND P2, PT, R3, RZ, PT ;  /* 0x000000ff0300720c */ /* 0x000fe20003f46270 */
[C---:B------:R-:W-:Y:S01]  /*6a40*/  IMAD R93, R9.reuse, R2, R93 ;  /* 0x00000002095d7224 */ /* 0x040fe200078e025d */
[----:B------:R-:W-:Y:S01]  /*6a50*/  ISETP.GT.U32.AND P1, PT, R9, R94, PT ;  /* 0x0000005e0900720c */ /* 0x000fe20003f24070 */
[C---:B------:R-:W-:Y:S01]  /*6a60*/  IMAD.HI.U32 R2, R10.reuse, R92, RZ ;  /* 0x0000005c0a027227 */ /* 0x040fe200078e00ff */
[----:B------:R0:W-:Y:S03]  /*6a70*/  STL [R1+0x34c], R4 ;  /* 0x00034c0401007387 */ /* 0x0001e60000100800 */
[----:B------:R-:W-:-:S04]  /*6a80*/  IMAD.HI.U32 R3, R10, R7, RZ ;  /* 0x000000070a037227 */ /* 0x000fc800078e00ff */
[----:B------:R-:W-:Y:S02]  /*6a90*/  IMAD.MOV R2, RZ, RZ, -R2 ;  /* 0x000000ffff027224 */ /* 0x000fe400078e0a02 */
[----:B------:R-:W-:Y:S02]  /*6aa0*/  IMAD.MOV R8, RZ, RZ, -R3 ;  /* 0x000000ffff087224 */ /* 0x000fe400078e0a03 */
[----:B0-----:R-:W-:-:S04]  /*6ab0*/  IMAD.HI.U32 R4, R10, R11, RZ ;  /* 0x0000000b0a047227 */ /* 0x001fc800078e00ff */
[C---:B------:R-:W-:Y:S02]  /*6ac0*/  IMAD R92, R9.reuse, R2, R92 ;  /* 0x00000002095c7224 */ /* 0x040fe400078e025c */
[----:B------:R-:W-:Y:S01]  /*6ad0*/  @!P3 IMAD.IADD R6, R6, 0x1, -R9 ;  /* 0x000000010606b824 */ /* 0x000fe200078e0a09 */
[C---:B------:R-:W-:Y:S01]  /*6ae0*/  ISETP.GT.U32.AND P3, PT, R9.reuse, R93, PT ;  /* 0x0000005d0900720c */ /* 0x040fe20003f64070 */
[----:B------:R-:W-:Y:S02]  /*6af0*/  IMAD.MOV R2, RZ, RZ, -R4 ;  /* 0x000000ffff027224 */ /* 0x000fe400078e0a04 */
[C---:B------:R-:W-:Y:S02]  /*6b00*/  IMAD R4, R9.reuse, R8, R7 ;  /* 0x0000000809047224 */ /* 0x040fe400078e0207 */
[----:B------:R-:W-:Y:S02]  /*6b10*/  IMAD.MOV.U32 R15, RZ, RZ, R6 ;  /* 0x000000ffff0f7224 */ /* 0x000fe400078e0006 */
[----:B------:R-:W-:-:S02]  /*6b20*/  IMAD R6, R9, R2, R11 ;  /* 0x0000000209067224 */ /* 0x000fc400078e020b */
[----:B------:R-:W-:Y:S01]  /*6b30*/  @!P1 IMAD.IADD R94, R94, 0x1, -R9 ;  /* 0x000000015e5e9824 */ /* 0x000fe200078e0a09 */
[C---:B------:R-:W-:Y:S01]  /*6b40*/  ISETP.GT.U32.AND P1, PT, R9.reuse, R4, PT ;  /* 0x000000040900720c */ /* 0x040fe20003f24070 */
[C---:B------:R-:W-:Y:S02]  /*6b50*/  VIADD R7, R0.reuse, 0x7e ;  /* 0x0000007e00077836 */ /* 0x040fe40000000000 */
[----:B------:R-:W-:Y:S01]  /*6b60*/  @!P0 IMAD.MOV R15, RZ, RZ, -R15 ;  /* 0x000000ffff0f8224 */ /* 0x000fe200078e0a0f */
[C---:B------:R-:W-:Y:S01]  /*6b70*/  ISETP.GT.U32.AND P0, PT, R9.reuse, R92, PT ;  /* 0x0000005c0900720c */ /* 0x040fe20003f04070 */
[----:B------:R-:W-:Y:S01]  /*6b80*/  @!P6 IMAD.MOV R94, RZ, RZ, -R94 ;  /* 0x000000ffff5ee224 */ /* 0x000fe200078e0a5e */
[----:B------:R-:W-:Y:S01]  /*6b90*/  ISETP.GT.U32.AND P6, PT, R9, R6, PT ;  /* 0x000000060900720c */ /* 0x000fe20003fc4070 */
[----:B------:R-:W-:Y:S01]  /*6ba0*/  VIADD R11, R0, 0x7f ;  /* 0x0000007f000b7836 */ /* 0x000fe20000000000 */
[----:B------:R-:W-:Y:S01]  /*6bb0*/  IABS R8, R7 ;  /* 0x0000000700087213 */ /* 0x000fe20000000000 */
[--C-:B------:R-:W-:Y:S01]  /*6bc0*/  @!P5 IMAD.IADD R97, R97, 0x1, -R9.reuse ;  /* 0x000000016161d824 */ /* 0x100fe200078e0a09 */
[----:B------:R0:W-:Y:S01]  /*6bd0*/  STL [R1+0x354], R15 ;  /* 0x0003540f01007387 */ /* 0x0001e20000100800 */
[----:B------:R-:W-:Y:S01]  /*6be0*/  @!P3 IMAD.IADD R93, R93, 0x1, -R9 ;  /* 0x000000015d5db824 */ /* 0x000fe200078e0a09 */
[----:B------:R-:W-:Y:S01]  /*6bf0*/  IABS R3, R11 ;  /* 0x0000000b00037213 */ /* 0x000fe20000000000 */
[----:B------:R-:W-:Y:S01]  /*6c00*/  IMAD.HI.U32 R2, R10, R8, RZ ;  /* 0x000000080a027227 */ /* 0x000fe200078e00ff */
[----:B------:R-:W-:-:S02]  /*6c10*/  ISETP.GT.U32.AND P5, PT, R9, R97, PT ;  /* 0x000000610900720c */ /* 0x000fc40003fa4070 */
[----:B------:R-:W-:Y:S01]  /*6c20*/  ISETP.GT.U32.AND P3, PT, R9, R93, PT ;  /* 0x0000005d0900720c */ /* 0x000fe20003f64070 */
[--C-:B------:R-:W-:Y:S02]  /*6c30*/  @!P1 IMAD.IADD R4, R4, 0x1, -R9.reuse ;  /* 0x0000000104049824 */ /* 0x100fe400078e0a09 */
[----:B------:R-:W-:Y:S02]  /*6c40*/  IMAD.MOV R2, RZ, RZ, -R2 ;  /* 0x000000ffff027224 */ /* 0x000fe400078e0a02 */
[--C-:B------:R-:W-:Y:S01]  /*6c50*/  @!P0 IMAD.IADD R92, R92, 0x1, -R9.reuse ;  /* 0x000000015c5c8824 */ /* 0x100fe200078e0a09 */
[----:B------:R-:W-:Y:S01]  /*6c60*/  ISETP.GE.AND P0, PT, R7, RZ, PT ;  /* 0x000000ff0700720c */ /* 0x000fe20003f06270 */
[----:B------:R-:W-:Y:S01]  /*6c70*/  @!P6 IMAD.IADD R6, R6, 0x1, -R9 ;  /* 0x000000010606e824 */ /* 0x000fe200078e0a09 */
[C---:B------:R-:W-:Y:S01]  /*6c80*/  ISETP.GT.U32.AND P6, PT, R9.reuse, R4, PT ;  /* 0x000000040900720c */ /* 0x040fe20003fc4070 */
[C---:B------:R-:W-:Y:S01]  /*6c90*/  IMAD R8, R9.reuse, R2, R8 ;  /* 0x0000000209087224 */ /* 0x040fe200078e0208 */
[----:B------:R-:W-:Y:S01]  /*6ca0*/  ISETP.GT.U32.AND P1, PT, R9, R92, PT ;  /* 0x0000005c0900720c */ /* 0x000fe20003f24070 */
[----:B------:R-:W-:-:S04]  /*6cb0*/  IMAD.HI.U32 R2, R10, R3, RZ ;  /* 0x000000030a027227 */ /* 0x000fc800078e00ff */
[----:B------:R-:W-:Y:S02]  /*6cc0*/  IMAD.MOV R2, RZ, RZ, -R2 ;  /* 0x000000ffff027224 */ /* 0x000fe400078e0a02 */
[----:B------:R-:W-:Y:S01]  /*6cd0*/  @!P5 IMAD.IADD R97, R97, 0x1, -R9 ;  /* 0x000000016161d824 */ /* 0x000fe200078e0a09 */
[----:B------:R-:W-:Y:S01]  /*6ce0*/  ISETP.GE.AND P5, PT, R12, RZ, PT ;  /* 0x000000ff0c00720c */ /* 0x000fe20003fa6270 */
[----:B------:R-:W-:Y:S02]  /*6cf0*/  IMAD R2, R9, R2, R3 ;  /* 0x0000000209027224 */ /* 0x000fe400078e0203 */
[--C-:B------:R-:W-:Y:S01]  /*6d00*/  @!P3 IMAD.IADD R93, R93, 0x1, -R9.reuse ;  /* 0x000000015d5db824 */ /* 0x100fe200078e0a09 */
[----:B------:R-:W-:Y:S01]  /*6d10*/  ISETP.GE.AND P3, PT, R14, RZ, PT ;  /* 0x000000ff0e00720c */ /* 0x000fe20003f66270 */
[----:B------:R-:W-:Y:S01]  /*6d20*/  @!P6 IMAD.IADD R4, R4, 0x1, -R9 ;  /* 0x000000010404e824 */ /* 0x000fe200078e0a09 */
[----:B------:R-:W-:Y:S01]  /*6d30*/  ISETP.GT.U32.AND P6, PT, R9, R2, PT ;  /* 0x000000020900720c */ /* 0x000fe20003fc4070 */
[----:B------:R-:W-:-:S02]  /*6d40*/  VIADD R12, R0, 0x80 ;  /* 0x00000080000c7836 */ /* 0x000fc40000000000 */
[----:B------:R-:W-:Y:S01]  /*6d50*/  @!P4 IMAD.MOV R97, RZ, RZ, -R97 ;  /* 0x000000ffff61c224 */ /* 0x000fe200078e0a61 */
[----:B------:R-:W-:Y:S01]  /*6d60*/  ISETP.GE.AND P4, PT, R13, RZ, PT ;  /* 0x000000ff0d00720c */ /* 0x000fe20003f86270 */
[----:B------:R-:W-:Y:S01]  /*6d70*/  @!P2 IMAD.MOV R93, RZ, RZ, -R93 ;  /* 0x000000ffff5da224 */ /* 0x000fe200078e0a5d */
[C---:B------:R-:W-:Y:S01]  /*6d80*/  ISETP.GT.U32.AND P2, PT, R9.reuse, R6, PT ;  /* 0x000000060900720c */ /* 0x040fe20003f44070 */
[--C-:B------:R-:W-:Y:S01]  /*6d90*/  @!P1 IMAD.IADD R92, R92, 0x1, -R9.reuse ;  /* 0x000000015c5c9824 */ /* 0x100fe200078e0a09 */
[----:B------:R-:W-:Y:S01]  /*6da0*/  ISETP.GT.U32.AND P1, PT, R9, R8, PT ;  /* 0x000000080900720c */ /* 0x000fe20003f24070 */
[C---:B------:R-:W-:Y:S01]  /*6db0*/  VIADD R13, R0.reuse, 0x81 ;  /* 0x00000081000d7836 */ /* 0x040fe20000000000 */
[----:B------:R-:W-:Y:S01]  /*6dc0*/  IABS R90, R12 ;  /* 0x0000000c005a7213 */ /* 0x000fe20000000000 */
[----:B------:R-:W-:Y:S02]  /*6dd0*/  VIADD R14, R0, 0x82 ;  /* 0x00000082000e7836 */ /* 0x000fe40000000000 */
[----:B------:R-:W-:Y:S01]  /*6de0*/  @!P6 IMAD.IADD R2, R2, 0x1, -R9 ;  /* 0x000000010202e824 */ /* 0x000fe200078e0a09 */
[----:B------:R-:W-:Y:S01]  /*6df0*/  IABS R89, R13 ;  /* 0x0000000d00597213 */ /* 0x000fe20000000000 */
[----:B------:R-:W-:Y:S01]  /*6e00*/  IMAD.HI.U32 R3, R10, R90, RZ ;  /* 0x0000005a0a037227 */ /* 0x000fe200078e00ff */
[----:B------:R-:W-:-:S02]  /*6e10*/  IABS R88, R14 ;  /* 0x0000000e00587213 */ /* 0x000fc40000000000 */
[----:B------:R-:W-:Y:S01]  /*6e20*/  ISETP.GT.U32.AND P6, PT, R9, R2, PT ;  /* 0x000000020900720c */ /* 0x000fe20003fc4070 */
[----:B------:R-:W-:-:S04]  /*6e30*/  IMAD.HI.U32 R7, R10, R89, RZ ;  /* 0x000000590a077227 */ /* 0x000fc800078e00ff */
[----:B------:R-:W-:Y:S02]  /*6e40*/  IMAD.MOV R3, RZ, RZ, -R3 ;  /* 0x000000ffff037224 */ /* 0x000fe400078e0a03 */
[--C-:B------:R-:W-:Y:S01]  /*6e50*/  @!P2 IMAD.IADD R6, R6, 0x1, -R9.reuse ;  /* 0x000000010606a824 */ /* 0x100fe200078e0a09 */
[----:B------:R-:W-:Y:S01]  /*6e60*/  ISETP.GE.AND P2, PT, R11, RZ, PT ;  /* 0x000000ff0b00720c */ /* 0x000fe20003f46270 */
[----:B------:R-:W-:Y:S01]  /*6e70*/  @!P1 IMAD.IADD R8, R8, 0x1, -R9 ;  /* 0x0000000108089824 */ /* 0x000fe200078e0a09 */
[----:B------:R-:W-:Y:S01]  /*6e80*/  ISETP.GE.AND P1, PT, R12, RZ, PT ;  /* 0x000000ff0c00720c */ /* 0x000fe20003f26270 */
[----:B------:R-:W-:-:S04]  /*6e90*/  IMAD.HI.U32 R11, R10, R88, RZ ;  /* 0x000000580a0b7227 */ /* 0x000fc800078e00ff */
[----:B------:R-:W-:Y:S02]  /*6ea0*/  IMAD.MOV R12, RZ, RZ, -R7 ;  /* 0x000000ffff0c7224 */ /* 0x000fe400078e0a07 */
[C---:B------:R-:W-:Y:S02]  /*6eb0*/  IMAD R90, R9.reuse, R3, R90 ;  /* 0x00000003095a7224 */ /* 0x040fe400078e025a */
[----:B------:R-:W-:Y:S02]  /*6ec0*/  IMAD.MOV.U32 R16, RZ, RZ, R4 ;  /* 0x000000ffff107224 */ /* 0x000fe400078e0004 */
[----:B------:R-:W-:Y:S01]  /*6ed0*/  @!P5 IMAD.MOV R92, RZ, RZ, -R92 ;  /* 0x000000ffff5cd224 */ /* 0x000fe200078e0a5c */
[C---:B------:R-:W-:Y:S01]  /*6ee0*/  ISETP.GT.U32.AND P5, PT, R9.reuse, R8, PT ;  /* 0x000000080900720c */ /* 0x040fe20003fa4070 */
[----:B------:R-:W-:Y:S02]  /*6ef0*/  IMAD.MOV R11, RZ, RZ, -R11 ;  /* 0x000000ffff0b7224 */ /* 0x000fe400078e0a0b */
[----:B------:R-:W-:-:S02]  /*6f00*/  IMAD R89, R9, R12, R89 ;  /* 0x0000000c09597224 */ /* 0x000fc400078e0259 */
[----:B0-----:R-:W-:Y:S02]  /*6f10*/  IMAD.MOV.U32 R15, RZ, RZ, R6 ;  /* 0x000000ffff0f7224 */ /* 0x001fe400078e0006 */
[----:B------:R-:W-:Y:S01]  /*6f20*/  @!P4 IMAD.MOV R16, RZ, RZ, -R16 ;  /* 0x000000ffff10c224 */ /* 0x000fe200078e0a10 */
[C---:B------:R-:W-:Y:S01]  /*6f30*/  ISETP.GT.U32.AND P4, PT, R9.reuse, R90, PT ;  /* 0x0000005a0900720c */ /* 0x040fe20003f84070 */
[C---:B------:R-:W-:Y:S02]  /*6f40*/  IMAD R88, R9.reuse, R11, R88 ;  /* 0x0000000b09587224 */ /* 0x040fe400078e0258 */
[----:B------:R-:W-:Y:S01]  /*6f50*/  @!P3 IMAD.MOV R15, RZ, RZ, -R15 ;  /* 0x000000ffff0fb224 */ /* 0x000fe200078e0a0f */
[C---:B------:R-:W-:Y:S01]  /*6f60*/  ISETP.GT.U32.AND P3, PT, R9.reuse, R89, PT ;  /* 0x000000590900720c */ /* 0x040fe20003f64070 */
[--C-:B------:R-:W-:Y:S01]  /*6f70*/  @!P6 IMAD.IADD R2, R2, 0x1, -R9.reuse ;  /* 0x000000010202e824 */ /* 0x100fe200078e0a09 */
[----:B------:R-:W-:Y:S01]  /*6f80*/  ISETP.GT.U32.AND P6, PT, R9, R88, PT ;  /* 0x000000580900720c */ /* 0x000fe20003fc4070 */
[----:B------:R-:W-:Y:S01]  /*6f90*/  VIADD R11, R0, 0x83 ;  /* 0x00000083000b7836 */ /* 0x000fe20000000000 */
[----:B------:R-:W-:Y:S01]  /*6fa0*/  STL [R1+0x358], R16 ;  /* 0x0003581001007387 */ /* 0x000fe20000100800 */
[--C-:B------:R-:W-:Y:S01]  /*6fb0*/  @!P5 IMAD.IADD R8, R8, 0x1, -R9.reuse ;  /* 0x000000010808d824 */ /* 0x100fe200078e0a09 */
[----:B------:R-:W-:Y:S01]  /*6fc0*/  ISETP.GE.AND P5, PT, R13, RZ, PT ;  /* 0x000000ff0d00720c */ /* 0x000fe20003fa6270 */
[----:B------:R-:W-:Y:S01]  /*6fd0*/  VIADD R13, R0, 0x84 ;  /* 0x00000084000d7836 */ /* 0x000fe20000000000 */
[----:B------:R-:W-:Y:S01]  /*6fe0*/  IABS R86, R11 ;  /* 0x0000000b00567213 */ /* 0x000fe20000000000 */
[--C-:B------:R-:W-:Y:S01]  /*6ff0*/  @!P4 IMAD.IADD R90, R90, 0x1, -R9.reuse ;  /* 0x000000015a5ac824 */ /* 0x100fe200078e0a09 */
[----:B------:R-:W-:Y:S01]  /*7000*/  ISETP.GE.AND P4, PT, R14, RZ, PT ;  /* 0x000000ff0e00720c */ /* 0x000fe20003f86270 */
[----:B------:R-:W-:Y:S01]  /*7010*/  IMAD.MOV.U32 R7, RZ, RZ, R8 ;  /* 0x000000ffff077224 */ /* 0x000fe200078e0008 */
[----:B------:R-:W-:Y:S01]  /*7020*/  IABS R6, R13 ;  /* 0x0000000d00067213 */ /* 0x000fe20000000000 */
[--C-:B------:R-:W-:Y:S01]  /*7030*/  @!P3 IMAD.IADD R89, R89, 0x1, -R9.reuse ;  /* 0x000000015959b824 */ /* 0x100fe200078e0a09 */
[C---:B------:R-:W-:Y:S01]  /*7040*/  ISETP.GT.U32.AND P3, PT, R9.reuse, R90, PT ;  /* 0x0000005a0900720c */ /* 0x040fe20003f64070 */
[----:B------:R-:W-:Y:S01]  /*7050*/  IMAD.HI.U32 R3, R10, R86, RZ ;  /* 0x000000560a037227 */ /* 0x000fe200078e00ff */
[----:B------:R-:W-:Y:S03]  /*7060*/  STL [R1+0x35c], R15 ;  /* 0x00035c0f01007387 */ /* 0x000fe60000100800 */
[----:B------:R-:W-:Y:S01]  /*7070*/  @!P6 IMAD.IADD R88, R88, 0x1, -R9 ;  /* 0x000000015858e824 */ /* 0x000fe200078e0a09 */
[----:B------:R-:W-:Y:S01]  /*7080*/  ISETP.GT.U32.AND P6, PT, R9, R89, PT ;  /* 0x000000590900720c */ /* 0x000fe20003fc4070 */
[----:B------:R-:W-:-:S02]  /*7090*/  IMAD.MOV R4, RZ, RZ, -R3 ;  /* 0x000000ffff047224 */ /* 0x000fc400078e0a03 */
[----:B------:R-:W-:-:S04]  /*70a0*/  IMAD.HI.U32 R3, R10, R6, RZ ;  /* 0x000000060a037227 */ /* 0x000fc800078e00ff */
[C---:B------:R-:W-:Y:S02]  /*70b0*/  IMAD R86, R9.reuse, R4, R86 ;  /* 0x0000000409567224 */ /* 0x040fe400078e0256 */
[----:B------:R-:W-:Y:S02]  /*70c0*/  IMAD.MOV R3, RZ, RZ, -R3 ;  /* 0x000000ffff037224 */ /* 0x000fe400078e0a03 */
[--C-:B------:R-:W-:Y:S01]  /*70d0*/  @!P3 IMAD.IADD R90, R90, 0x1, -R9.reuse ;  /* 0x000000015a5ab824 */ /* 0x100fe200078e0a09 */
[C---:B------:R-:W-:Y:S01]  /*70e0*/  ISETP.GT.U32.AND P3, PT, R9.reuse, R86, PT ;  /* 0x000000560900720c */ /* 0x040fe20003f64070 */
[----:B------:R-:W-:Y:S02]  /*70f0*/  IMAD R8, R9, R3, R6 ;  /* 0x0000000309087224 */ /* 0x000fe400078e0206 */
[----:B------:R-:W-:Y:S02]  /*7100*/  @!P6 IMAD.IADD R89, R89, 0x1, -R9 ;  /* 0x000000015959e824 */ /* 0x000fe400078e0a09 */
[C---:B------:R-:W-:Y:S01]  /*7110*/  VIADD R12, R0.reuse, 0x85 ;  /* 0x00000085000c7836 */ /* 0x040fe20000000000 */
[C---:B------:R-:W-:Y:S01]  /*7120*/  ISETP.GT.U32.AND P6, PT, R9.reuse, R8, PT ;  /* 0x000000080900720c */ /* 0x040fe20003fc4070 */
[----:B------:R-:W-:Y:S01]  /*7130*/  @!P0 IMAD.MOV R7, RZ, RZ, -R7 ;  /* 0x000000ffff078224 */ /* 0x000fe200078e0a07 */
[----:B------:R-:W-:Y:S01]  /*7140*/  ISETP.GT.U32.AND P0, PT, R9, R88, PT ;  /* 0x000000580900720c */ /* 0x000fe20003f04070 */
[----:B------:R-:W-:Y:S01]  /*7150*/  VIADD R14, R0, 0x86 ;  /* 0x00000086000e7836 */ /* 0x000fe20000000000 */
[----:B------:R-:W-:Y:S01]  /*7160*/  IABS R4, R12 ;  /* 0x0000000c00047213 */ /* 0x000fe20000000000 */
[----:B------:R-:W-:Y:S01]  /*7170*/  @!P2 IMAD.MOV R2, RZ, RZ, -R2 ;  /* 0x000000ffff02a224 */ /* 0x000fe200078e0a02 */
[----:B------:R0:W-:Y:S01]  /*7180*/  STL [R1+0x364], R7 ;  /* 0x0003640701007387 */ /* 0x0001e20000100800 */
[--C-:B------:R-:W-:Y:S01]  /*7190*/  @!P3 IMAD.IADD R86, R86, 0x1, -R9.reuse ;  /* 0x000000015656b824 */ /* 0x100fe200078e0a09 */
[----:B------:R-:W-:Y:S01]  /*71a0*/  ISETP.GE.AND P3, PT, R13, RZ, PT ;  /* 0x000000ff0d00720c */ /* 0x000fe20003f66270 */
[----:B------:R-:W-:Y:S01]  /*71b0*/  IMAD.HI.U32 R3, R10, R4, RZ ;  /* 0x000000040a037227 */ /* 0x000fe200078e00ff */
[----:B------:R1:W-:Y:S03]  /*71c0*/  STL [R1+0x368], R2 ;  /* 0x0003680201007387 */ /* 0x0003e60000100800 */
[----:B------:R-:W-:Y:S01]  /*71d0*/  @!P6 IMAD.IADD R8, R8, 0x1, -R9 ;  /* 0x000000010808e824 */ /* 0x000fe200078e0a09 */
[C---:B------:R-:W-:Y:S01]  /*71e0*/  ISETP.GT.U32.AND P6, PT, R9.reuse, R86, PT ;  /* 0x000000560900720c */ /* 0x040fe20003fc4070 */
[----:B------:R-:W-:Y:S01]  /*71f0*/  IMAD.MOV R6, RZ, RZ, -R3 ;  /* 0x000000ffff067224 */ /* 0x000fe200078e0a03 */
[----:B0-----:R-:W-:Y:S01]  /*7200*/  IABS R7, R14 ;  /* 0x0000000e00077213 */ /* 0x001fe20000000000 */
[----:B------:R-:W-:Y:S01]  /*7210*/  @!P1 IMAD.MOV R90, RZ, RZ, -R90 ;  /* 0x000000ffff5a9224 */ /* 0x000fe200078e0a5a */
[C---:B------:R-:W-:Y:S01]  /*7220*/  ISETP.GT.U32.AND P1, PT, R9.reuse, R8, PT ;  /* 0x000000080900720c */ /* 0x040fe20003f24070 */
[----:B------:R-:W-:-:S02]  /*7230*/  IMAD R4, R9, R6, R4 ;  /* 0x0000000609047224 */ /* 0x000fc400078e0204 */
[----:B------:R-:W-:-:S03]  /*7240*/  IMAD.HI.U32 R3, R10, R7, RZ ;  /* 0x000000070a037227 */ /* 0x000fc600078e00ff */
[C---:B------:R-:W-:Y:S01]  /*7250*/  ISETP.GT.U32.AND P2, PT, R9.reuse, R4, PT ;  /* 0x000000040900720c */ /* 0x040fe20003f44070 */
[----:B------:R-:W-:Y:S02]  /*7260*/  IMAD.MOV R6, RZ, RZ, -R3 ;  /* 0x000000ffff067224 */ /* 0x000fe400078e0a03 */
[----:B------:R-:W-:Y:S02]  /*7270*/  @!P6 IMAD.IADD R86, R86, 0x1, -R9 ;  /* 0x000000015656e824 */ /* 0x000fe400078e0a09 */
[C---:B------:R-:W-:Y:S02]  /*7280*/  IMAD R6, R9.reuse, R6, R7 ;  /* 0x0000000609067224 */ /* 0x040fe400078e0207 */
[----:B------:R-:W-:Y:S02]  /*7290*/  VIADD R15, R0, 0x87 ;  /* 0x00000087000f7836 */ /* 0x000fe40000000000 */
[--C-:B------:R-:W-:Y:S01]  /*72a0*/  @!P0 IMAD.IADD R88, R88, 0x1, -R9.reuse ;  /* 0x0000000158588824 */ /* 0x100fe200078e0a09 */
[----:B------:R-:W-:Y:S01]  /*72b0*/  ISETP.GT.U32.AND P6, PT, R9, R6, PT ;  /* 0x000000060900720c */ /* 0x000fe20003fc4070 */
[----:B------:R-:W-:Y:S01]  /*72c0*/  VIADD R3, R0, 0x88 ;  /* 0x0000008800037836 */ /* 0x000fe20000000000 */
[----:B------:R-:W-:Y:S01]  /*72d0*/  ISETP.GE.AND P0, PT, R11, RZ, PT ;  /* 0x000000ff0b00720c */ /* 0x000fe20003f06270 */
[--C-:B------:R-:W-:Y:S01]  /*72e0*/  @!P2 IMAD.IADD R4, R4, 0x1, -R9.reuse ;  /* 0x000000010404a824 */ /* 0x100fe200078e0a09 */
[----:B------:R-:W-:Y:S01]  /*72f0*/  IABS R11, R15 ;  /* 0x0000000f000b7213 */ /* 0x000fe20000000000 */
[----:B------:R-:W-:Y:S01]  /*7300*/  @!P1 IMAD.IADD R8, R8, 0x1, -R9 ;  /* 0x0000000108089824 */ /* 0x000fe200078e0a09 */
[----:B------:R-:W-:Y:S01]  /*7310*/  IABS R85, R3 ;  /* 0x0000000300557213 */ /* 0x000fe20000000000 */
[----:B------:R-:W-:Y:S01]  /*7320*/  @!P5 IMAD.MOV R89, RZ, RZ, -R89 ;  /* 0x000000ffff59d224 */ /* 0x000fe200078e0a59 */
[----:B------:R-:W-:Y:S01]  /*7330*/  ISETP.GE.AND P2, PT, R3, RZ, PT ;  /* 0x000000ff0300720c */ /* 0x000fe20003f46270 */
[----:B-1----:R-:W-:Y:S01]  /*7340*/  IMAD.HI.U32 R2, R10, R11, RZ ;  /* 0x0000000b0a027227 */ /* 0x002fe200078e00ff */
[----:B------:R-:W-:-:S02]  /*7350*/  ISETP.GE.AND P5, PT, R12, RZ, PT ;  /* 0x000000ff0c00720c */ /* 0x000fc40003fa6270 */
[----:B------:R-:W-:Y:S01]  /*7360*/  ISETP.GE.AND P1, PT, R15, RZ, PT ;  /* 0x000000ff0f00720c */ /* 0x000fe20003f26270 */
[----:B------:R-:W-:Y:S01]  /*7370*/  @!P6 IMAD.IADD R6, R6, 0x1, -R9 ;  /* 0x000000010606e824 */ /* 0x000fe200078e0a09 */
[----:B------:R-:W-:Y:S01]  /*7380*/  ISETP.GT.U32.AND P6, PT, R9, R4, PT ;  /* 0x000000040900720c */ /* 0x000fe20003fc4070 */
[----:B------:R-:W-:Y:S02]  /*7390*/  IMAD.MOV R2, RZ, RZ, -R2 ;  /* 0x000000ffff027224 */ /* 0x000fe400078e0a02 */
[----:B------:R-:W-:-:S04]  /*73a0*/  IMAD.HI.U32 R3, R10, R85, RZ ;  /* 0x000000550a037227 */ /* 0x000fc800078e00ff */
[----:B------:R-:W-:Y:S02]  /*73b0*/  IMAD.MOV.U32 R16, RZ, RZ, R8 ;  /* 0x000000ffff107224 */ /* 0x000fe400078e0008 */
[C---:B------:R-:W-:Y:S02]  /*73c0*/  IMAD R2, R9.reuse, R2, R11 ;  /* 0x0000000209027224 */ /* 0x040fe400078e020b */
[----:B------:R-:W-:Y:S02]  /*73d0*/  IMAD.MOV R8, RZ, RZ, -R3 ;  /* 0x000000ffff087224 */ /* 0x000fe400078e0a03 */
[----:B------:R-:W-:Y:S01]  /*73e0*/  @!P3 IMAD.MOV R16, RZ, RZ, -R16 ;  /* 0x000000ffff10b224 */ /* 0x000fe200078e0a10 */
[C---:B------:R-:W-:Y:S01]  /*73f0*/  ISETP.GT.U32.AND P3, PT, R9.reuse, R2, PT ;  /* 0x000000020900720c */ /* 0x040fe20003f64070 */
[C---:B------:R-:W-:Y:S02]  /*7400*/  IMAD R85, R9.reuse, R8, R85 ;  /* 0x0000000809557224 */ /* 0x040fe400078e0255 */
[----:B------:R-:W-:Y:S01]  /*7410*/  VIADD R11, R0, 0x89 ;  /* 0x00000089000b7836 */ /* 0x000fe20000000000 */
[----:B------:R0:W-:Y:S01]  /*7420*/  STL [R1+0x36c], R16 ;  /* 0x00036c1001007387 */ /* 0x0001e20000100800 */
[----:B------:R-:W-:Y:S01]  /*7430*/  @!P6 IMAD.IADD R4, R4, 0x1, -R9 ;  /* 0x000000010404e824 */ /* 0x000fe200078e0a09 */
[C---:B------:R-:W-:Y:S01]  /*7440*/  ISETP.GT.U32.AND P6, PT, R9.reuse, R85, PT ;  /* 0x000000550900720c */ /* 0x040fe20003fc4070 */
[----:B------:R-:W-:Y:S01]  /*7450*/  @!P0 IMAD.MOV R86, RZ, RZ, -R86 ;  /* 0x000000ffff568224 */ /* 0x000fe200078e0a56 */
[----:B------:R-:W-:Y:S01]  /*7460*/  ISETP.GT.U32.AND P0, PT, R9, R6, PT ;  /* 0x000000060900720c */ /* 0x000fe20003f04070 */
[C---:B------:R-:W-:Y:S01]  /*7470*/  VIADD R13, R0.reuse, 0x8b ;  /* 0x0000008b000d7836 */ /* 0x040fe20000000000 */
[----:B------:R-:W-:Y:S01]  /*7480*/  IABS R84, R11 ;  /* 0x0000000b00547213 */ /* 0x000fe20000000000 */
[----:B------:R-:W-:-:S02]  /*7490*/  VIADD R12, R0, 0x8a ;  /* 0x0000008a000c7836 */ /* 0x000fc40000000000 */
[----:B------:R-:W-:Y:S01]  /*74a0*/  @!P4 IMAD.MOV R88, RZ, RZ, -R88 ;  /* 0x000000ffff58c224 */ /* 0x000fe200078e0a58 */
[----:B------:R-:W-:Y:S01]  /*74b0*/  IABS R81, R13 ;  /* 0x0000000d00517213 */ /* 0x000fe20000000000 */
[----:B------:R-:W-:Y:S01]  /*74c0*/  IMAD.HI.U32 R3, R10, R84, RZ ;  /* 0x000000540a037227 */ /* 0x000fe200078e00ff */
[----:B------:R-:W-:Y:S02]  /*74d0*/  ISETP.GE.AND P4, PT, R14, RZ, PT ;  /* 0x000000ff0e00720c */ /* 0x000fe40003f86270 */
[----:B------:R-:W-:Y:S01]  /*74e0*/  IABS R82, R12 ;  /* 0x0000000c00527213 */ /* 0x000fe20000000000 */
[----:B------:R-:W-:Y:S01]  /*74f0*/  @!P3 IMAD.IADD R2, R2, 0x1, -R9 ;  /* 0x000000010202b824 */ /* 0x000fe200078e0a09 */
[----:B------:R-:W-:Y:S01]  /*7500*/  ISETP.GE.AND P3, PT, R12, RZ, PT ;  /* 0x000000ff0c00720c */ /* 0x000fe20003f66270 */
[----:B------:R-:W-:Y:S02]  /*7510*/  IMAD.MOV R8, RZ, RZ, -R3 ;  /* 0x000000ffff087224 */ /* 0x000fe400078e0a03 */
[----:B------:R-:W-:Y:S01]  /*7520*/  @!P6 IMAD.IADD R85, R85, 0x1, -R9 ;  /* 0x000000015555e824 */ /* 0x000fe200078e0a09 */
[----:B------:R-:W-:Y:S01]  /*7530*/  ISETP.GT.U32.AND P6, PT, R9, R2, PT ;  /* 0x000000020900720c */ /* 0x000fe20003fc4070 */
[----:B------:R-:W-:-:S04]  /*7540*/  IMAD.HI.U32 R3, R10, R81, RZ ;  /* 0x000000510a037227 */ /* 0x000fc800078e00ff */
[----:B------:R-:W-:-:S04]  /*7550*/  IMAD.HI.U32 R7, R10, R82, RZ ;  /* 0x000000520a077227 */ /* 0x000fc800078e00ff */
[----:B------:R-:W-:Y:S01]  /*7560*/  @!P0 IMAD.IADD R6, R6, 0x1, -R9 ;  /* 0x0000000106068824 */ /* 0x000fe200078e0a09 */
[----:B------:R-:W-:Y:S01]  /*7570*/  ISETP.GE.AND P0, PT, R11, RZ, PT ;  /* 0x000000ff0b00720c */ /* 0x000fe20003f06270 */
[----:B------:R-:W-:Y:S02]  /*7580*/  IMAD.MOV.U32 R14, RZ, RZ, R4 ;  /* 0x000000ffff0e7224 */ /* 0x000fe400078e0004 */
[----:B------:R-:W-:Y:S02]  /*7590*/  IMAD.MOV R4, RZ, RZ, -R3 ;  /* 0x000000ffff047224 */ /* 0x000fe400078e0a03 */
[----:B------:R-:W-:Y:S02]  /*75a0*/  IMAD.MOV R7, RZ, RZ, -R7 ;  /* 0x000000ffff077224 */ /* 0x000fe400078e0a07 */
[----:B------:R-:W-:Y:S02]  /*75b0*/  IMAD R84, R9, R8, R84 ;  /* 0x0000000809547224 */ /* 0x000fe400078e0254 */
[----:B------:R-:W-:-:S02]  /*75c0*/  IMAD.MOV.U32 R3, RZ, RZ, R6 ;  /* 0x000000ffff037224 */ /* 0x000fc400078e0006 */
[C---:B------:R-:W-:Y:S02]  /*75d0*/  IMAD R82, R9.reuse, R7, R82 ;  /* 0x0000000709527224 */ /* 0x040fe400078e0252 */
[----:B------:R-:W-:Y:S01]  /*75e0*/  @!P5 IMAD.MOV R14, RZ, RZ, -R14 ;  /* 0x000000ffff0ed224 */ /* 0x000fe200078e0a0e */
[C---:B------:R-:W-:Y:S01]  /*75f0*/  ISETP.GT.U32.AND P5, PT, R9.reuse, R85, PT ;  /* 0x000000550900720c */ /* 0x040fe20003fa4070 */
[----:B------:R-:W-:Y:S01]  /*7600*/  @!P4 IMAD.MOV R3, RZ, RZ, -R3 ;  /* 0x000000ffff03c224 */ /* 0x000fe200078e0a03 */
[C---:B------:R-:W-:Y:S01]  /*7610*/  ISETP.GT.U32.AND P4, PT, R9.reuse, R84, PT ;  /* 0x000000540900720c */ /* 0x040fe20003f84070 */
[----:B------:R-:W-:Y:S01]  /*7620*/  @!P6 IMAD.IADD R2, R2, 0x1, -R9 ;  /* 0x000000010202e824 */ /* 0x000fe200078e0a09 */
[C---:B------:R-:W-:Y:S01]  /*7630*/  ISETP.GT.U32.AND P6, PT, R9.reuse, R82, PT ;  /* 0x000000520900720c */ /* 0x040fe20003fc4070 */
[----:B------:R-:W-:Y:S01]  /*7640*/  IMAD R81, R9, R4, R81 ;  /* 0x0000000409517224 */ /* 0x000fe200078e0251 */
[----:B------:R1:W-:Y:S01]  /*7650*/  STL [R1+0x374], R14 ;  /* 0x0003740e01007387 */ /* 0x0003e20000100800 */
[----:B0-----:R-:W-:-:S02]  /*7660*/  VIADD R16, R0, 0x8c ;  /* 0x0000008c00107836 */ /* 0x001fc40000000000 */
[C---:B------:R-:W-:Y:S01]  /*7670*/  VIADD R15, R0.reuse, 0x8d ;  /* 0x0000008d000f7836 */ /* 0x040fe20000000000 */
[----:B------:R0:W-:Y:S01]  /*7680*/  STL [R1+0x378], R3 ;  /* 0x0003780301007387 */ /* 0x0001e20000100800 */
[----:B------:R-:W-:Y:S01]  /*7690*/  VIADD R12, R0, 0x8e ;  /* 0x0000008e000c7836 */ /* 0x000fe20000000000 */
[----:B------:R-:W-:Y:S01]  /*76a0*/  IABS R8, R16 ;  /* 0x0000001000087213 */ /* 0x000fe20000000000 */
[--C-:B------:R-:W-:Y:S01]  /*76b0*/  @!P5 IMAD.IADD R85, R85, 0x1, -R9.reuse ;  /* 0x000000015555d824 */ /* 0x100fe200078e0a09 */
[C---:B------:R-:W-:Y:S01]  /*76c0*/  ISETP.GT.U32.AND P5, PT, R9.reuse, R81, PT ;  /* 0x000000510900720c */ /* 0x040fe20003fa4070 */
[--C-:B------:R-:W-:Y:S01]  /*76d0*/  @!P4 IMAD.IADD R84, R84, 0x1, -R9.reuse ;  /* 0x000000015454c824 */ /* 0x100fe200078e0a09 */
[----:B-1----:R-:W-:Y:S01]  /*76e0*/  IABS R14, R15 ;  /* 0x0000000f000e7213 */ /* 0x002fe20000000000 */
[----:B------:R-:W-:Y:S01]  /*76f0*/  @!P6 IMAD.IADD R82, R82, 0x1, -R9 ;  /* 0x000000015252e824 */ /* 0x000fe200078e0a09 */
[----:B------:R-:W-:Y:S01]  /*7700*/  IABS R6, R12 ;  /* 0x0000000c00067213 */ /* 0x000fe20000000000 */
[----:B------:R-:W-:Y:S01]  /*7710*/  IMAD.HI.U32 R4, R10, R8, RZ ;  /* 0x000000080a047227 */ /* 0x000fe200078e00ff */
[----:B------:R-:W-:-:S02]  /*7720*/  ISETP.GT.U32.AND P6, PT, R9, R84, PT ;  /* 0x000000540900720c */ /* 0x000fc40003fc4070 */
[----:B------:R-:W-:Y:S01]  /*7730*/  ISETP.GE.AND P4, PT, R13, RZ, PT ;  /* 0x000000ff0d00720c */ /* 0x000fe20003f86270 */
[----:B------:R-:W-:Y:S02]  /*7740*/  IMAD.MOV R4, RZ, RZ, -R4 ;  /* 0x000000ffff047224 */ /* 0x000fe400078e0a04 */
[----:B------:R-:W-:-:S04]  /*7750*/  IMAD.HI.U32 R7, R10, R14, RZ ;  /* 0x0000000e0a077227 */ /* 0x000fc800078e00ff */
[----:B------:R-:W-:Y:S01]  /*7760*/  @!P5 IMAD.IADD R81, R81, 0x1, -R9 ;  /* 0x000000015151d824 */ /* 0x000fe200078e0a09 */
[C---:B------:R-:W-:Y:S01]  /*7770*/  ISETP.GT.U32.AND P5, PT, R9.reuse, R82, PT ;  /* 0x000000520900720c */ /* 0x040fe20003fa4070 */
[C---:B------:R-:W-:Y:S02]  /*7780*/  IMAD R4, R9.reuse, R4, R8 ;  /* 0x0000000409047224 */ /* 0x040fe400078e0208 */
[----:B------:R-:W-:Y:S02]  /*7790*/  IMAD.MOV R7, RZ, RZ, -R7 ;  /* 0x000000ffff077224 */ /* 0x000fe400078e0a07 */
[----:B------:R-:W-:Y:S02]  /*77a0*/  IMAD.MOV.U32 R17, RZ, RZ, R2 ;  /* 0x000000ffff117224 */ /* 0x000fe400078e0002 */
[----:B------:R-:W-:Y:S01]  /*77b0*/  @!P6 IMAD.IADD R84, R84, 0x1, -R9 ;  /* 0x000000015454e824 */ /* 0x000fe200078e0a09 */
[----:B------:R-:W-:Y:S01]  /*77c0*/  ISETP.GT.U32.AND P6, PT, R9, R4, PT ;  /* 0x000000040900720c */ /* 0x000fe20003fc4070 */
[----:B------:R-:W-:-:S02]  /*77d0*/  VIADD R11, R0, 0x8f ;  /* 0x0000008f000b7836 */ /* 0x000fc40000000000 */
[----:B------:R-:W-:Y:S02]  /*77e0*/  IMAD R2, R9, R7, R14 ;  /* 0x0000000709027224 */ /* 0x000fe400078e020e */
[----:B------:R-:W-:Y:S01]  /*77f0*/  IMAD.HI.U32 R7, R10, R6, RZ ;  /* 0x000000060a077227 */ /* 0x000fe200078e00ff */
[----:B0-----:R-:W-:-:S03]  /*7800*/  IABS R3, R11 ;  /* 0x0000000b00037213 */ /* 0x001fc60000000000 */
[----:B------:R-:W-:Y:S02]  /*7810*/  IMAD.MOV R7, RZ, RZ, -R7 ;  /* 0x000000ffff077224 */ /* 0x000fe400078e0a07 */
[----:B------:R-:W-:Y:S01]  /*7820*/  @!P5 IMAD.IADD R82, R82, 0x1, -R9 ;  /* 0x000000015252d824 */ /* 0x000fe200078e0a09 */
[C---:B------:R-:W-:Y:S01]  /*7830*/  ISETP.GT.U32.AND P5, PT, R9.reuse, R2, PT ;  /* 0x000000020900720c */ /* 0x040fe20003fa4070 */
[----:B------:R-:W-:Y:S02]  /*7840*/  IMAD R6, R9, R7, R6 ;  /* 0x0000000709067224 */ /* 0x000fe400078e0206 */
[----:B------:R-:W-:-:S04]  /*7850*/  IMAD.HI.U32 R8, R10, R3, RZ ;  /* 0x000000030a087227 */ /* 0x000fc800078e00ff */
[----:B------:R-:W-:Y:S01]  /*7860*/  @!P1 IMAD.MOV R17, RZ, RZ, -R17 ;  /* 0x000000ffff119224 */ /* 0x000fe200078e0a11 */
[C---:B------:R-:W-:Y:S01]  /*7870*/  ISETP.GT.U32.AND P1, PT, R9.reuse, R81, PT ;  /* 0x000000510900720c */ /* 0x040fe20003f24070 */
[----:B------:R-:W-:Y:S01]  /*7880*/  @!P6 IMAD.IADD R4, R4, 0x1, -R9 ;  /* 0x000000010404e824 */ /* 0x000fe200078e0a09 */
[C---:B------:R-:W-:Y:S01]  /*7890*/  ISETP.GT.U32.AND P6, PT, R9.reuse, R6, PT ;  /* 0x000000060900720c */ /* 0x040fe20003fc4070 */
[----:B------:R-:W-:Y:S01]  /*78a0*/  IMAD.MOV R8, RZ, RZ, -R8 ;  /* 0x000000ffff087224 */ /* 0x000fe200078e0a08 */
[----:B------:R0:W-:Y:S01]  /*78b0*/  STL [R1+0xac4], R17 ;  /* 0x000ac41101007387 */ /* 0x0001e20000100800 */
[----:B------:R-:W-:Y:S02]  /*78c0*/  VIADD R13, R0, 0x90 ;  /* 0x00000090000d7836 */ /* 0x000fe40000000000 */
[C---:B------:R-:W-:Y:S02]  /*78d0*/  IMAD R8, R9.reuse, R8, R3 ;  /* 0x0000000809087224 */ /* 0x040fe400078e0203 */
[----:B------:R-:W-:Y:S01]  /*78e0*/  @!P3 IMAD.MOV R82, RZ, RZ, -R82 ;  /* 0x000000ffff52b224 */ /* 0x000fe200078e0a52 */
[----:B------:R-:W-:Y:S01]  /*78f0*/  IABS R80, R13 ;  /* 0x0000000d00507213 */ /* 0x000fe20000000000 */
[--C-:B------:R-:W-:Y:S01]  /*7900*/  @!P5 IMAD.IADD R2, R2, 0x1, -R9.reuse ;  /* 0x000000010202d824 */ /* 0x100fe200078e0a09 */
[----:B------:R-:W-:Y:S01]  /*7910*/  ISETP.GT.U32.AND P3, PT, R9, R8, PT ;  /* 0x000000080900720c */ /* 0x000fe20003f64070 */
[--C-:B------:R-:W-:Y:S01]  /*7920*/  @!P1 IMAD.IADD R81, R81, 0x1, -R9.reuse ;  /* 0x0000000151519824 */ /* 0x100fe200078e0a09 */
[----:B------:R-:W-:Y:S01]  /*7930*/  ISETP.GE.AND P1, PT, R15, RZ, PT ;  /* 0x000000ff0f00720c */ /* 0x000fe20003f26270 */
[----:B------:R-:W-:Y:S01]  /*7940*/  VIADD R7, R0, 0x91 ;  /* 0x0000009100077836 */ /* 0x000fe20000000000 */
[----:B------:R-:W-:Y:S01]  /*7950*/  ISETP.GT.U32.AND P5, PT, R9, R2, PT ;  /* 0x000000020900720c */ /* 0x000fe20003fa4070 */
[----:B------:R-:W-:Y:S01]  /*7960*/  @!P6 IMAD.IADD R6, R6, 0x1, -R9 ;  /* 0x000000010606e824 */ /* 0x000fe200078e0a09 */
[----:B------:R-:W-:Y:S01]  /*7970*/  ISETP.GE.AND P6, PT, R12, RZ, PT ;  /* 0x000000ff0c00720c */ /* 0x000fe20003fc6270 */
[----:B------:R-:W-:Y:S01]  /*7980*/  IMAD.HI.U32 R3, R10, R80, RZ ;  /* 0x000000500a037227 */ /* 0x000fe200078e00ff */
[----:B------:R-:W-:-:S03]  /*7990*/  IABS R78, R7 ;  /* 0x00000007004e7213 */ /* 0x000fc60000000000 */
[----:B------:R-:W-:Y:S01]  /*79a0*/  @!P4 IMAD.MOV R81, RZ, RZ, -R81 ;  /* 0x000000ffff51c224 */ /* 0x000fe200078e0a51 */
[C---:B------:R-:W-:Y:S01]  /*79b0*/  ISETP.GT.U32.AND P4, PT, R9.reuse, R6, PT ;  /* 0x000000060900720c */ /* 0x040fe20003f84070 */
[----:B------:R-:W-:Y:S02]  /*79c0*/  IMAD.MOV R3, RZ, RZ, -R3 ;  /* 0x000000ffff037224 */ /* 0x000fe400078e0a03 */
[----:B------:R-:W-:Y:S01]  /*79d0*/  @!P0 IMAD.MOV R84, RZ, RZ, -R84 ;  /* 0x000000ffff548224 */ /* 0x000fe200078e0a54 */
[C---:B------:R-:W-:Y:S01]  /*79e0*/  ISETP.GT.U32.AND P0, PT, R9.reuse, R4, PT ;  /* 0x000000040900720c */ /* 0x040fe20003f04070 */
[----:B------:R-:W-:Y:S02]  /*79f0*/  IMAD R80, R9, R3, R80 ;  /* 0x0000000309507224 */ /* 0x000fe400078e0250 */
[----:B------:R-:W-:Y:S02]  /*7a00*/  @!P3 IMAD.IADD R8, R8, 0x1, -R9 ;  /* 0x000000010808b824 */ /* 0x000fe400078e0a09 */
[----:B------:R-:W-:-:S03]  /*7a10*/  IMAD.HI.U32 R3, R10, R78, RZ ;  /* 0x0000004e0a037227 */ /* 0x000fc600078e00ff */
[C---:B------:R-:W-:Y:S01]  /*7a20*/  ISETP.GT.U32.AND P3, PT, R9.reuse, R8, PT ;  /* 0x000000080900720c */ /* 0x040fe20003f64070 */
[----:B------:R-:W-:Y:S01]  /*7a30*/  @!P2 IMAD.MOV R85, RZ, RZ, -R85 ;  /* 0x000000ffff55a224 */ /* 0x000fe200078e0a55 */
[----:B------:R-:W-:Y:S01]  /*7a40*/  ISETP.GE.AND P2, PT, R16, RZ, PT ;  /* 0x000000ff1000720c */ /* 0x000fe20003f46270 */
[----:B------:R-:W-:Y:S01]  /*7a50*/  @!P5 IMAD.IADD R2, R2, 0x1, -R9 ;  /* 0x000000010202d824 */ /* 0x000fe200078e0a09 */
[----:B------:R-:W-:Y:S01]  /*7a60*/  ISETP.GT.U32.AND P5, PT, R9, R80, PT ;  /* 0x000000500900720c */ /* 0x000fe20003fa4070 */
[----:B------:R-:W-:Y:S02]  /*7a70*/  IMAD.MOV R3, RZ, RZ, -R3 ;  /* 0x000000ffff037224 */ /* 0x000fe400078e0a03 */
[--C-:B------:R-:W-:Y:S01]  /*7a80*/  @!P4 IMAD.IADD R6, R6, 0x1, -R9.reuse ;  /* 0x000000010606c824 */ /* 0x100fe200078e0a09 */
[----:B------:R-:W-:Y:S01]  /*7a90*/  ISETP.GE.AND P4, PT, R7, RZ, PT ;  /* 0x000000ff0700720c */ /* 0x000fe20003f86270 */
[----:B------:R-:W-:Y:S02]  /*7aa0*/  IMAD R78, R9, R3, R78 ;  /* 0x00000003094e7224 */ /* 0x000fe400078e024e */
[----:B------:R-:W-:Y:S01]  /*7ab0*/  @!P0 IMAD.IADD R4, R4, 0x1, -R9 ;  /* 0x0000000104048824 */ /* 0x000fe200078e0a09 */
[----:B------:R-:W-:Y:S01]  /*7ac0*/  ISETP.GE.AND P0, PT, R11, RZ, PT ;  /* 0x000000ff0b00720c */ /* 0x000fe20003f06270 */
[----:B------:R-:W-:Y:S01]  /*7ad0*/  @!P6 IMAD.MOV R6, RZ, RZ, -R6 ;  /* 0x000000ffff06e224 */ /* 0x000fe200078e0a06 */
[----:B------:R-:W-:Y:S01]  /*7ae0*/  ISETP.GT.U32.AND P6, PT, R9, R78, PT ;  /* 0x0000004e0900720c */ /* 0x000fe20003fc4070 */
[----:B0-----:R-:W-:-:S02]  /*7af0*/  IMAD.MOV.U32 R17, RZ, RZ, R4 ;  /* 0x000000ffff117224 */ /* 0x001fc400078e0004 */
[----:B------:R-:W-:Y:S02]  /*7b00*/  IMAD.MOV.U32 R12, RZ, RZ, R2 ;  /* 0x000000ffff0c7224 */ /* 0x000fe400078e0002 */
[----:B------:R-:W-:Y:S02]  /*7b10*/  VIADD R3, R0, 0x92 ;  /* 0x0000009200037836 */ /* 0x000fe40000000000 */
[----:B------:R-:W-:Y:S02]  /*7b20*/  @!P3 IMAD.IADD R8, R8, 0x1, -R9 ;  /* 0x000000010808b824 */ /* 0x000fe400078e0a09 */
[----:B------:R-:W-:Y:S01]  /*7b30*/  @!P2 IMAD.MOV R17, RZ, RZ, -R17 ;  /* 0x000000ffff11a224 */ /* 0x000fe200078e0a11 */
[----:B------:R-:W-:Y:S01]  /*7b40*/  IABS R77, R3 ;  /* 0x00000003004d7213 */ /* 0x000fe20000000000 */
[----:B------:R-:W-:Y:S01]  /*7b50*/  @!P5 IMAD.IADD R80, R80, 0x1, -R9 ;  /* 0x000000015050d824 */ /* 0x000fe200078e0a09 */
[----:B------:R-:W-:Y:S01]  /*7b60*/  ISETP.GE.AND P2, PT, R13, RZ, PT ;  /* 0x000000ff0d00720c */ /* 0x000fe20003f46270 */
[----:B------:R-:W-:Y:S01]  /*7b70*/  @!P1 IMAD.MOV R12, RZ, RZ, -R12 ;  /* 0x000000ffff0c9224 */ /* 0x000fe200078e0a0c */
[----:B------:R-:W-:Y:S01]  /*7b80*/  STL [R1+0xad8], R17 ;  /* 0x000ad81101007387 */ /* 0x000fe20000100800 */
[C---:B------:R-:W-:Y:S01]  /*7b90*/  VIADD R2, R0.reuse, 0x94 ;  /* 0x0000009400027836 */ /* 0x040fe20000000000 */
[----:B------:R-:W-:Y:S01]  /*7ba0*/  ISETP.GT.U32.AND P5, PT, R9, R80, PT ;  /* 0x000000500900720c */ /* 0x000fe20003fa4070 */
[----:B------:R-:W-:Y:S01]  /*7bb0*/  IMAD.MOV.U32 R7, RZ, RZ, R8 ;  /* 0x000000ffff077224 */ /* 0x000fe200078e0008 */
[----:B------:R0:W-:Y:S01]  /*7bc0*/  STL [R1+0xae4], R12 ;  /* 0x000ae40c01007387 */ /* 0x0001e20000100800 */
[----:B------:R-:W-:Y:S01]  /*7bd0*/  VIADD R4, R0, 0x93 ;  /* 0x0000009300047836 */ /* 0x000fe20000000000 */
[----:B------:R-:W-:Y:S01]  /*7be0*/  ISETP.GE.AND P1, PT, R3, RZ, PT ;  /* 0x000000ff0300720c */ /* 0x000fe20003f26270 */
[----:B------:R-:W-:Y:S01]  /*7bf0*/  @!P0 IMAD.MOV R7, RZ, RZ, -R7 ;  /* 0x000000ffff078224 */ /* 0x000fe200078e0a07 */
[----:B------:R1:W-:Y:S01]  /*7c00*/  STL [R1+0xaf4], R6 ;  /* 0x000af40601007387 */ /* 0x0003e20000100800 */
[----:B------:R-:W-:Y:S01]  /*7c10*/  ISETP.GE.AND P0, PT, R2, RZ, PT ;  /* 0x000000ff0200720c */ /* 0x000fe20003f06270 */
[--C-:B------:R-:W-:Y:S01]  /*7c20*/  @!P6 IMAD.IADD R78, R78, 0x1, -R9.reuse ;  /* 0x000000014e4ee824 */ /* 0x100fe200078e0a09 */
[----:B------:R-:W-:Y:S01]  /*7c30*/  IABS R76, R4 ;  /* 0x00000004004c7213 */ /* 0x000fe20000000000 */
[----:B------:R-:W-:Y:S01]  /*7c40*/  VIADD R11, R0, 0x95 ;  /* 0x00000095000b7836 */ /* 0x000fe20000000000 */
[----:B------:R2:W-:Y:S01]  /*7c50*/  STL [R1+0xb00], R7 ;  /* 0x000b000701007387 */ /* 0x0005e20000100800 */
[----:B------:R-:W-:Y:S01]  /*7c60*/  ISETP.GE.AND P3, PT, R4, RZ, PT ;  /* 0x000000ff0400720c */ /* 0x000fe20003f66270 */
[----:B------:R-:W-:Y:S01]  /*7c70*/  @!P5 IMAD.IADD R80, R80, 0x1, -R9 ;  /* 0x000000015050d824 */ /* 0x000fe200078e0a09 */
[----:B------:R-:W-:Y:S01]  /*7c80*/  ISETP.GT.U32.AND P6, PT, R9, R78, PT ;  /* 0x0000004e0900720c */ /* 0x000fe20003fc4070 */
[----:B0-----:R-:W-:Y:S01]  /*7c90*/  VIADD R12, R0, 0x97 ;  /* 0x00000097000c7836 */ /* 0x001fe20000000000 */
[----:B-1----:R-:W-:Y:S01]  /*7ca0*/  IABS R6, R2 ;  /* 0x0000000200067213 */ /* 0x002fe20000000000 */
[----:B------:R-:W-:Y:S01]  /*7cb0*/  IMAD.HI.U32 R2, R10, R77, RZ ;  /* 0x0000004d0a027227 */ /* 0x000fe200078e00ff */
[----:B------:R-:W-:-:S03]  /*7cc0*/  ISETP.GE.AND P5, PT, R11, RZ, PT ;  /* 0x000000ff0b00720c */ /* 0x000fc60003fa6270 */
[----:B------:R-:W-:Y:S01]  /*7cd0*/  IMAD.MOV R8, RZ, RZ, -R2 ;  /* 0x000000ffff087224 */ /* 0x000fe200078e0a02 */
[----:B--2---:R-:W-:Y:S01]  /*7ce0*/  IABS R7, R11 ;  /* 0x0000000b00077213 */ /* 0x004fe20000000000 */
[----:B------:R-:W-:Y:S01]  /*7cf0*/  IMAD.HI.U32 R2, R10, R76, RZ ;  /* 0x0000004c0a027227 */ /* 0x000fe200078e00ff */
[----:B------:R-:W-:-:S03]  /*7d00*/  IABS R11, R12 ;  /* 0x0000000c000b7213 */ /* 0x000fc60000000000 */
[C---:B------:R-:W-:Y:S02]  /*7d10*/  IMAD R77, R9.reuse, R8, R77 ;  /* 0x00000008094d7224 */ /* 0x040fe400078e024d */
[----:B------:R-:W-:Y:S02]  /*7d20*/  IMAD.MOV R2, RZ, RZ, -R2 ;  /* 0x000000ffff027224 */ /* 0x000fe400078e0a02 */
[----:B------:R-:W-:Y:S01]  /*7d30*/  @!P2 IMAD.MOV R80, RZ, RZ, -R80 ;  /* 0x000000ffff50a224 */ /* 0x000fe200078e0a50 */
[C---:B------:R-:W-:Y:S01]  /*7d40*/  ISETP.GT.U32.AND P2, PT, R9.reuse, R77, PT ;  /* 0x0000004d0900720c */ /* 0x040fe20003f44070 */
[----:B------:R-:W-:Y:S02]  /*7d50*/  IMAD R76, R9, R2, R76 ;  /* 0x00000002094c7224 */ /* 0x000fe400078e024c */
[----:B------:R-:W-:-:S04]  /*7d60*/  IMAD.HI.U32 R3, R10, R6, RZ ;  /* 0x000000060a037227 */ /* 0x000fc800078e00ff */
[----:B------:R-:W-:Y:S01]  /*7d70*/  @!P6 IMAD.IADD R78, R78, 0x1, -R9 ;  /* 0x000000014e4ee824 */ /* 0x000fe200078e0a09 */
[----:B------:R-:W-:Y:S01]  /*7d80*/  ISETP.GT.U32.AND P6, PT, R9, R76, PT ;  /* 0x0000004c0900720c */ /* 0x000fe20003fc4070 */
[----:B------:R-:W-:Y:S02]  /*7d90*/  IMAD.MOV R3, RZ, RZ, -R3 ;  /* 0x000000ffff037224 */ /* 0x000fe400078e0a03 */
[----:B------:R-:W-:-:S04]  /*7da0*/  IMAD.HI.U32 R4, R10, R7, RZ ;  /* 0x000000070a047227 */ /* 0x000fc800078e00ff */
[----:B------:R-:W-:Y:S02]  /*7db0*/  IMAD R6, R9, R3, R6 ;  /* 0x0000000309067224 */ /* 0x000fe400078e0206 */
[--C-:B------:R-:W-:Y:S02]  /*7dc0*/  @!P2 IMAD.IADD R77, R77, 0x1, -R9.reuse ;  /* 0x000000014d4da824 */ /* 0x100fe400078e0a09 */
[----:B------:R-:W-:Y:S01]  /*7dd0*/  IMAD.MOV R4, RZ, RZ, -R4 ;  /* 0x000000ffff047224 */ /* 0x000fe200078e0a04 */
[C---:B------:R-:W-:Y:S01]  /*7de0*/  ISETP.GT.U32.AND P2, PT, R9.reuse, R6, PT ;  /* 0x000000060900720c */ /* 0x040fe20003f44070 */
[----:B------:R-:W-:Y:S01]  /*7df0*/  @!P6 IMAD.IADD R76, R76, 0x1, -R9 ;  /* 0x000000014c4ce824 */ /* 0x000fe200078e0a09 */
[C---:B------:R-:W-:Y:S01]  /*7e00*/  ISETP.GT.U32.AND P6, PT, R9.reuse, R77, PT ;  /* 0x0000004d0900720c */ /* 0x040fe20003fc4070 */
[----:B------:R-:W-:Y:S02]  /*7e10*/  VIADD R8, R0, 0x96 ;  /* 0x0000009600087836 */ /* 0x000fe40000000000 */
[----:B------:R-:W-:Y:S01]  /*7e20*/  @!P4 IMAD.MOV R78, RZ, RZ, -R78 ;  /* 0x000000ffff4ec224 */ /* 0x000fe200078e0a4e */
[C---:B------:R-:W-:Y:S01]  /*7e30*/  ISETP.GT.U32.AND P4, PT, R9.reuse, R76, PT ;  /* 0x0000004c0900720c */ /* 0x040fe20003f84070 */
[----:B------:R-:W-:Y:S01]  /*7e40*/  IMAD R7, R9, R4, R7 ;  /* 0x0000000409077224 */ /* 0x000fe200078e0207 */
[----:B------:R-:W-:Y:S01]  /*7e50*/  IABS R15, R8 ;  /* 0x00000008000f7213 */ /* 0x000fe20000000000 */
[----:B------:R-:W-:-:S04]  /*7e60*/  IMAD.HI.U32 R4, R10, R11, RZ ;  /* 0x0000000b0a047227 */ /* 0x000fc800078e00ff */
[--C-:B------:R-:W-:Y:S02]  /*7e70*/  @!P2 IMAD.IADD R6, R6, 0x1, -R9.reuse ;  /* 0x000000010606a824 */ /* 0x100fe400078e0a09 */
[----:B------:R-:W-:Y:S01]  /*7e80*/  @!P6 IMAD.IADD R77, R77, 0x1, -R9 ;  /* 0x000000014d4de824 */ /* 0x000fe200078e0a09 */
[C---:B------:R-:W-:Y:S01]  /*7e90*/  ISETP.GT.U32.AND P6, PT, R9.reuse, R7, PT ;  /* 0x000000070900720c */ /* 0x040fe20003fc4070 */
[----:B------:R-:W-:Y:S01]  /*7ea0*/  IMAD.HI.U32 R16, R10, R15, RZ ;  /* 0x0000000f0a107227 */ /* 0x000fe200078e00ff */
[----:B------:R-:W-:-:S03]  /*7eb0*/  ISETP.GT.U32.AND P2, PT, R9, R6, PT ;  /* 0x000000060900720c */ /* 0x000fc60003f44070 */
[C---:B------:R-:W-:Y:S02]  /*7ec0*/  VIADD R13, R0.reuse, 0x98 ;  /* 0x00000098000d7836 */ /* 0x040fe40000000000 */
[----:B------:R-:W-:Y:S02]  /*7ed0*/  VIADD R14, R0, 0x99 ;  /* 0x00000099000e7836 */ /* 0x000fe40000000000 */
[----:B------:R-:W-:Y:S01]  /*7ee0*/  IMAD.MOV R16, RZ, RZ, -R16 ;  /* 0x000000ffff107224 */ /* 0x000fe200078e0a10 */
[----:B------:R-:W-:Y:S01]  /*7ef0*/  IABS R74, R13 ;  /* 0x0000000d004a7213 */ /* 0x000fe20000000000 */
[----:B------:R-:W-:Y:S01]  /*7f00*/  IMAD.MOV R4, RZ, RZ, -R4 ;  /* 0x000000ffff047224 */ /* 0x000fe200078e0a04 */
[----:B------:R-:W-:Y:S01]  /*7f10*/  IABS R73, R14 ;  /* 0x0000000e00497213 */ /* 0x000fe20000000000 */
[----:B------:R-:W-:Y:S01]  /*7f20*/  @!P4 IMAD.IADD R76, R76, 0x1, -R9 ;  /* 0x000000014c4cc824 */ /* 0x000fe200078e0a09 */
[----:B------:R-:W-:Y:S01]  /*7f30*/  ISETP.GE.AND P4, PT, R8, RZ, PT ;  /* 0x000000ff0800720c */ /* 0x000fe20003f86270 */
[----:B------:R-:W-:-:S02]  /*7f40*/  IMAD R8, R9, R16, R15 ;  /* 0x0000001009087224 */ /* 0x000fc400078e020f */
[C---:B------:R-:W-:Y:S02]  /*7f50*/  IMAD R11, R9.reuse, R4, R11 ;  /* 0x00000004090b7224 */ /* 0x040fe400078e020b */
[--C-:B------:R-:W-:Y:S01]  /*7f60*/  @!P2 IMAD.IADD R6, R6, 0x1, -R9.reuse ;  /* 0x000000010606a824 */ /* 0x100fe200078e0a09 */
[----:B------:R-:W-:Y:S01]  /*7f70*/  ISETP.GT.U32.AND P2, PT, R9, R8, PT ;  /* 0x000000080900720c */ /* 0x000fe20003f44070 */
[----:B------:R-:W-:Y:S01]  /*7f80*/  @!P6 IMAD.IADD R7, R7, 0x1, -R9 ;  /* 0x000000010707e824 */ /* 0x000fe200078e0a09 */
[----:B------:R-:W-:Y:S01]  /*7f90*/  ISETP.GT.U32.AND P6, PT, R9, R11, PT ;  /* 0x0000000b0900720c */ /* 0x000fe20003fc4070 */
[----:B------:R-:W-:-:S04]  /*7fa0*/  IMAD.HI.U32 R3, R10, R74, RZ ;  /* 0x0000004a0a037227 */ /* 0x000fc800078e00ff */
[----:B------:R-:W-:-:S04]  /*7fb0*/  IMAD.HI.U32 R2, R10, R73, RZ ;  /* 0x000000490a027227 */ /* 0x000fc800078e00ff */
[----:B------:R-:W-:Y:S02]  /*7fc0*/  IMAD.MOV R3, RZ, RZ, -R3 ;  /* 0x000000ffff037224 */ /* 0x000fe400078e0a03 */
[----:B------:R-:W-:Y:S02]  /*7fd0*/  IMAD.MOV R2, RZ, RZ, -R2 ;  /* 0x000000ffff027224 */ /* 0x000fe400078e0a02 */
[C---:B------:R-:W-:Y:S02]  /*7fe0*/  IMAD R74, R9.reuse, R3, R74 ;  /* 0x00000003094a7224 */ /* 0x040fe400078e024a */
[C---:B------:R-:W-:Y:S02]  /*7ff0*/  IMAD R73, R9.reuse, R2, R73 ;  /* 0x0000000209497224 */ /* 0x040fe400078e0249 */
[--C-:B------:R-:W-:Y:S01]  /*8000*/  @!P2 IMAD.IADD R8, R8, 0x1, -R9.reuse ;  /* 0x000000010808a824 */ /* 0x100fe200078e0a09 */
[----:B------:R-:W-:Y:S01]  /*8010*/  ISETP.GT.U32.AND P2, PT, R9, R74, PT ;  /* 0x0000004a0900720c */ /* 0x000fe20003f44070 */
[----:B------:R-:W-:Y:S01]  /*8020*/  @!P6 IMAD.IADD R11, R11, 0x1, -R9 ;  /* 0x000000010b0be824 */ /* 0x000fe200078e0a09 */
[----:B------:R-:W-:Y:S01]  /*8030*/  ISETP.GT.U32.AND P6, PT, R9, R73, PT ;  /* 0x000000490900720c */ /* 0x000fe20003fc4070 */
[----:B------:R-:W-:-:S02]  /*8040*/  VIADD R15, R0, 0x9a ;  /* 0x0000009a000f7836 */ /* 0x000fc40000000000 */
[C---:B------:R-:W-:Y:S02]  /*8050*/  VIADD R2, R0.reuse, 0x9b ;  /* 0x0000009b00027836 */ /* 0x040fe40000000000 */
[C---:B------:R-:W-:Y:S01]  /*8060*/  VIADD R4, R0.reuse, 0x9d ;  /* 0x0000009d00047836 */ /* 0x040fe20000000000 */
[----:B------:R-:W-:Y:S01]  /*8070*/  IABS R16, R15 ;  /* 0x0000000f00107213 */ /* 0x000fe20000000000 */
[----:B------:R-:W-:Y:S01]  /*8080*/  VIADD R3, R0, 0x9c ;  /* 0x0000009c00037836 */ /* 0x000fe20000000000 */
[----:B------:R-:W-:Y:S01]  /*8090*/  IABS R17, R2 ;  /* 0x0000000200117213 */ /* 0x000fe20000000000 */
[----:B------:R-:W-:Y:S01]  /*80a0*/  @!P1 IMAD.MOV R77, RZ, RZ, -R77 ;  /* 0x000000ffff4d9224 */ /* 0x000fe200078e0a4d */
[----:B------:R-:W-:Y:S01]  /*80b0*/  IABS R19, R4 ;  /* 0x0000000400137213 */ /* 0x000fe20000000000 */
[--C-:B------:R-:W-:Y:S01]  /*80c0*/  @!P2 IMAD.IADD R74, R74, 0x1, -R9.reuse ;  /* 0x000000014a4aa824 */ /* 0x100fe200078e0a09 */
[----:B------:R-:W-:Y:S01]  /*80d0*/  ISETP.GT.U32.AND P2, PT, R9, R7, PT ;  /* 0x000000070900720c */ /* 0x000fe20003f44070 */
[----:B------:R-:W-:Y:S01]  /*80e0*/  @!P6 IMAD.IADD R73, R73, 0x1, -R9 ;  /* 0x000000014949e824 */ /* 0x000fe200078e0a09 */
[----:B------:R-:W-:Y:S01]  /*80f0*/  IABS R18, R3 ;  /* 0x0000000300127213 */ /* 0x000fe20000000000 */
[----:B------:R-:W-:Y:S01]  /*8100*/  IMAD.HI.U32 R20, R10, R16, RZ ;  /* 0x000000100a147227 */ /* 0x000fe200078e00ff */
[----:B------:R-:W-:-:S02]  /*8110*/  ISETP.GT.U32.AND P1, PT, R9, R8, PT ;  /* 0x000000080900720c */ /* 0x000fc40003f24070 */
[----:B------:R-:W-:Y:S01]  /*8120*/  ISETP.GT.U32.AND P6, PT, R9, R73, PT ;  /* 0x000000490900720c */ /* 0x000fe20003fc4070 */
[----:B------:R-:W-:-:S04]  /*8130*/  IMAD.HI.U32 R21, R10, R17, RZ ;  /* 0x000000110a157227 */ /* 0x000fc800078e00ff */
[----:B------:R-:W-:-:S04]  /*8140*/  IMAD.HI.U32 R23, R10, R19, RZ ;  /* 0x000000130a177227 */ /* 0x000fc800078e00ff */
[----:B------:R-:W-:Y:S02]  /*8150*/  IMAD.MOV R20, RZ, RZ, -R20 ;  /* 0x000000ffff147224 */ /* 0x000fe400078e0a14 */
[----:B------:R-:W-:Y:S02]  /*8160*/  IMAD.MOV.U32 R24, RZ, RZ, R6 ;  /* 0x000000ffff187224 */ /* 0x000fe400078e0006 */
[----:B------:R-:W-:Y:S01]  /*8170*/  @!P3 IMAD.MOV R76, RZ, RZ, -R76 ;  /* 0x000000ffff4cb224 */ /* 0x000fe200078e0a4c */
[----:B------:R-:W-:Y:S01]  /*8180*/  ISETP.GT.U32.AND P3, PT, R9, R11, PT ;  /* 0x0000000b0900720c */ /* 0x000fe20003f64070 */
[----:B------:R-:W-:-:S04]  /*8190*/  IMAD.HI.U32 R22, R10, R18, RZ ;  /* 0x000000120a167227 */ /* 0x000fc800078e00ff */
[----:B------:R-:W-:Y:S02]  /*81a0*/  IMAD.MOV R21, RZ, RZ, -R21 ;  /* 0x000000ffff157224 */ /* 0x000fe400078e0a15 */
[----:B------:R-:W-:Y:S02]  /*81b0*/  IMAD.MOV R23, RZ, RZ, -R23 ;  /* 0x000000ffff177224 */ /* 0x000fe400078e0a17 */
[----:B------:R-:W-:Y:S01]  /*81c0*/  @!P0 IMAD.MOV R24, RZ, RZ, -R24 ;  /* 0x000000ffff188224 */ /* 0x000fe200078e0a18 */
[C---:B------:R-:W-:Y:S01]  /*81d0*/  ISETP.GT.U32.AND P0, PT, R9.reuse, R74, PT ;  /* 0x0000004a0900720c */ /* 0x040fe20003f04070 */
[C---:B------:R-:W-:Y:S02]  /*81e0*/  IMAD R16, R9.reuse, R20, R16 ;  /* 0x0000001409107224 */ /* 0x040fe400078e0210 */
[----:B------:R-:W-:Y:S01]  /*81f0*/  IMAD.MOV R22, RZ, RZ, -R22 ;  /* 0x000000ffff167224 */ /* 0x000fe200078e0a16 */
[----:B------:R0:W-:Y:S01]  /*8200*/  STL [R1+0xaf0], R24 ;  /* 0x000af01801007387 */ /* 0x0001e20000100800 */
[----:B------:R-:W-:-:S02]  /*8210*/  IMAD R17, R9, R21, R17 ;  /* 0x0000001509117224 */ /* 0x000fc400078e0211 */
[----:B------:R-:W-:Y:S02]  /*8220*/  IMAD R19, R9, R23, R19 ;  /* 0x0000001709137224 */ /* 0x000fe400078e0213 */
[--C-:B------:R-:W-:Y:S01]  /*8230*/  @!P2 IMAD.IADD R7, R7, 0x1, -R9.reuse ;  /* 0x000000010707a824 */ /* 0x100fe200078e0a09 */
[C---:B------:R-:W-:Y:S01]  /*8240*/  ISETP.GT.U32.AND P2, PT, R9.reuse, R16, PT ;  /* 0x000000100900720c */ /* 0x040fe20003f44070 */
[C---:B------:R-:W-:Y:S02]  /*8250*/  IMAD R18, R9.reuse, R22, R18 ;  /* 0x0000001609127224 */ /* 0x040fe400078e0212 */
[--C-:B------:R-:W-:Y:S01]  /*8260*/  @!P1 IMAD.IADD R8, R8, 0x1, -R9.reuse ;  /* 0x0000000108089824 */ /* 0x100fe200078e0a09 */
[----:B------:R-:W-:Y:S01]  /*8270*/  ISETP.GT.U32.AND P1, PT, R9, R17, PT ;  /* 0x000000110900720c */ /* 0x000fe20003f24070 */
[--C-:B------:R-:W-:Y:S01]  /*8280*/  @!P6 IMAD.IADD R73, R73, 0x1, -R9.reuse ;  /* 0x000000014949e824 */ /* 0x100fe200078e0a09 */
[----:B------:R-:W-:Y:S01]  /*8290*/  ISETP.GT.U32.AND P6, PT, R9, R19, PT ;  /* 0x000000130900720c */ /* 0x000fe20003fc4070 */
[----:B------:R-:W-:Y:S01]  /*82a0*/  @!P3 IMAD.IADD R11, R11, 0x1, -R9 ;  /* 0x000000010b0bb824 */ /* 0x000fe200078e0a09 */
[----:B------:R-:W-:Y:S01]  /*82b0*/  ISETP.GT.U32.AND P3, PT, R9, R18, PT ;  /* 0x000000120900720c */ /* 0x000fe20003f64070 */
[----:B------:R-:W-:-:S02]  /*82c0*/  VIADD R6, R0, 0x9e ;  /* 0x0000009e00067836 */ /* 0x000fc40000000000 */
[--C-:B------:R-:W-:Y:S01]  /*82d0*/  @!P0 IMAD.IADD R74, R74, 0x1, -R9.reuse ;  /* 0x000000014a4a8824 */ /* 0x100fe200078e0a09 */
[----:B------:R-:W-:Y:S01]  /*82e0*/  ISETP.GE.AND P0, PT, R12, RZ, PT ;  /* 0x000000ff0c00720c */ /* 0x000fe20003f06270 */
[----:B------:R-:W-:Y:S01]  /*82f0*/  @!P2 IMAD.IADD R16, R16, 0x1, -R9 ;  /* 0x000000011010a824 */ /* 0x000fe200078e0a09 */
[----:B------:R-:W-:Y:S01]  /*8300*/  IABS R20, R6 ;  /* 0x0000000600147213 */ /* 0x000fe20000000000 */
[----:B------:R-:W-:Y:S01]  /*8310*/  IMAD.MOV.U32 R25, RZ, RZ, R7 ;  /* 0x000000ffff197224 */ /* 0x000fe200078e0007 */
[----:B------:R-:W-:Y:S01]  /*8320*/  ISETP.GE.AND P2, PT, R13, RZ, PT ;  /* 0x000000ff0d00720c */ /* 0x000fe20003f46270 */
[--C-:B------:R-:W-:Y:S01]  /*8330*/  @!P1 IMAD.IADD R17, R17, 0x1, -R9.reuse ;  /* 0x0000000111119824 */ /* 0x100fe200078e0a09 */
[----:B------:R-:W-:Y:S01]  /*8340*/  ISETP.GE.AND P1, PT, R14, RZ, PT ;  /* 0x000000ff0e00720c */ /* 0x000fe20003f26270 */
[----:B------:R-:W-:Y:S01]  /*8350*/  @!P6 IMAD.IADD R19, R19, 0x1, -R9 ;  /* 0x000000011313e824 */ /* 0x000fe200078e0a09 */
[----:B------:R-:W-:Y:S01]  /*8360*/  ISETP.GT.U32.AND P6, PT, R9, R16, PT ;  /* 0x000000100900720c */ /* 0x000fe20003fc4070 */
[----:B------:R-:W-:-:S04]  /*8370*/  IMAD.HI.U32 R14, R10, R20, RZ ;  /* 0x000000140a0e7227 */ /* 0x000fc800078e00ff */
[----:B------:R-:W-:Y:S01]  /*8380*/  @!P3 IMAD.IADD R18, R18, 0x1, -R9 ;  /* 0x000000011212b824 */ /* 0x000fe200078e0a09 */
[----:B------:R-:W-:Y:S01]  /*8390*/  ISETP.GE.AND P3, PT, R15, RZ, PT ;  /* 0x000000ff0f00720c */ /* 0x000fe20003f66270 */
[----:B------:R-:W-:Y:S02]  /*83a0*/  IMAD.MOV.U32 R7, RZ, RZ, R11 ;  /* 0x000000ffff077224 */ /* 0x000fe400078e000b */
[----:B0-----:R-:W-:Y:S02]  /*83b0*/  IMAD.MOV.U32 R24, RZ, RZ, R8 ;  /* 0x000000ffff187224 */ /* 0x001fe400078e0008 */
[----:B------:R-:W-:Y:S02]  /*83c0*/  VIADD R12, R0, 0x9f ;  /* 0x0000009f000c7836 */ /* 0x000fe40000000000 */
[----:B------:R-:W-:Y:S02]  /*83d0*/  IMAD.MOV R14, RZ, RZ, -R14 ;  /* 0x000000ffff0e7224 */ /* 0x000fe400078e0a0e */
[----:B------:R-:W-:Y:S01]  /*83e0*/  @!P0 IMAD.MOV R7, RZ, RZ, -R7 ;  /* 0x000000ffff078224 */ /* 0x000fe200078e0a07 */
[C---:B------:R-:W-:Y:S01]  /*83f0*/  ISETP.GT.U32.AND P0, PT, R9.reuse, R18, PT ;  /* 0x000000120900720c */ /* 0x040fe20003f04070 */
[----:B------:R-:W-:Y:S01]  /*8400*/  @!P4 IMAD.MOV R24, RZ, RZ, -R24 ;  /* 0x000000ffff18c224 */ /* 0x000fe200078e0a18 */
[C---:B------:R-:W-:Y:S01]  /*8410*/  ISETP.GT.U32.AND P4, PT, R9.reuse, R17, PT ;  /* 0x000000110900720c */ /* 0x040fe20003f84070 */
[C---:B------:R-:W-:Y:S01]  /*8420*/  IMAD R14, R9.reuse, R14, R20 ;  /* 0x0000000e090e7224 */ /* 0x040fe200078e0214 */
[----:B------:R-:W-:Y:S01]  /*8430*/  IABS R13, R12 ;  /* 0x0000000c000d7213 */ /* 0x000fe20000000000 */
[----:B------:R-:W-:Y:S01]  /*8440*/  @!P5 IMAD.MOV R25, RZ, RZ, -R25 ;  /* 0x000000ffff19d224 */ /* 0x000fe200078e0a19 */
[----:B------:R-:W-:Y:S01]  /*8450*/  ISETP.GT.U32.AND P5, PT, R9, R19, PT ;  /* 0x000000130900720c */ /* 0x000fe20003fa4070 */
[----:B------:R-:W-:Y:S01]  /*8460*/  @!P2 IMAD.MOV R74, RZ, RZ, -R74 ;  /* 0x000000ffff4aa224 */ /* 0x000fe200078e0a4a */
[----:B------:R-:W-:Y:S01]  /*8470*/  ISETP.GE.AND P2, PT, R2, RZ, PT ;  /* 0x000000ff0200720c */ /* 0x000fe20003f46270 */
[----:B------:R-:W-:Y:S01]  /*8480*/  @!P1 IMAD.MOV R73, RZ, RZ, -R73 ;  /* 0x000000ffff499224 */ /* 0x000fe200078e0a49 */
[----:B------:R-:W-:Y:S01]  /*8490*/  ISETP.GE.AND P1, PT, R3, RZ, PT ;  /* 0x000000ff0300720c */ /* 0x000fe20003f26270 */
[--C-:B------:R-:W-:Y:S01]  /*84a0*/  @!P6 IMAD.IADD R16, R16, 0x1, -R9.reuse ;  /* 0x000000011010e824 */ /* 0x100fe200078e0a09 */
[----:B------:R-:W-:Y:S01]  /*84b0*/  ISETP.GT.U32.AND P6, PT, R9, R14, PT ;  /* 0x0000000e0900720c */ /* 0x000fe20003fc4070 */
[----:B------:R-:W-:Y:S01]  /*84c0*/  IMAD.HI.U32 R2, R10, R13, RZ ;  /* 0x0000000d0a027227 */ /* 0x000fe200078e00ff */
[----:B------:R-:W-:Y:S03]  /*84d0*/  STL [R1+0xb04], R25 ;  /* 0x000b041901007387 */ /* 0x000fe60000100800 */
[----:B------:R-:W-:Y:S01]  /*84e0*/  IMAD.MOV R2, RZ, RZ, -R2 ;  /* 0x000000ffff027224 */ /* 0x000fe200078e0a02 */
[----:B------:R-:W-:Y:S01]  /*84f0*/  STL [R1+0xb0c], R24 ;  /* 0x000b0c1801007387 */ /* 0x000fe20000100800 */
[--C-:B------:R-:W-:Y:S01]  /*8500*/  @!P0 IMAD.IADD R18, R18, 0x1, -R9.reuse ;  /* 0x0000000112128824 */ /* 0x100fe200078e0a09 */
[----:B------:R-:W-:Y:S01]  /*8510*/  ISETP.GE.AND P0, PT, R6, RZ, PT ;  /* 0x000000ff0600720c */ /* 0x000fe20003f06270 */
[----:B------:R-:W-:Y:S01]  /*8520*/  @!P4 IMAD.IADD R17, R17, 0x1, -R9 ;  /* 0x000000011111c824 */ /* 0x000fe200078e0a09 */
[----:B------:R-:W-:Y:S01]  /*8530*/  ISETP.GE.AND P4, PT, R4, RZ, PT ;  /* 0x000000ff0400720c */ /* 0x000fe20003f86270 */
[----:B------:R-:W-:Y:S01]  /*8540*/  IMAD R2, R9, R2, R13 ;  /* 0x0000000209027224 */ /* 0x000fe200078e020d */
[----:B------:R0:W-:Y:S01]  /*8550*/  STL [R1+0xb10], R7 ;  /* 0x000b100701007387 */ /* 0x0001e20000100800 */
[----:B------:R-:W-:-:S02]  /*8560*/  IMAD.MOV.U32 R8, RZ, RZ, R18 ;  /* 0x000000ffff087224 */ /* 0x000fc400078e0012 */
[--C-:B------:R-:W-:Y:S01]  /*8570*/  @!P5 IMAD.IADD R19, R19, 0x1, -R9.reuse ;  /* 0x000000011313d824 */ /* 0x100fe200078e0a09 */
[----:B------:R-:W-:Y:S01]  /*8580*/  ISETP.GE.AND P5, PT, R12, RZ, PT ;  /* 0x000000ff0c00720c */ /* 0x000fe20003fa6270 */
[----:B------:R-:W-:Y:S02]  /*8590*/  IMAD.MOV.U32 R72, RZ, RZ, R16 ;  /* 0x000000ffff487224 */ /* 0x000fe400078e0010 */
[----:B------:R-:W-:Y:S01]  /*85a0*/  @!P6 IMAD.IADD R14, R14, 0x1, -R9 ;  /* 0x000000010e0ee824 */ /* 0x000fe200078e0a09 */
[----:B------:R-:W-:Y:S01]  /*85b0*/  ISETP.GE.AND P6, PT, R69, RZ, PT ;  /* 0x000000ff4500720c */ /* 0x000fe20003fc6270 */
[----:B------:R-:W-:Y:S01]  /*85c0*/  @!P1 IMAD.MOV R8, RZ, RZ, -R8 ;  /* 0x000000ffff089224 */ /* 0x000fe200078e0a08 */
[C---:B------:R-:W-:Y:S01]  /*85d0*/  ISETP.GT.U32.AND P1, PT, R9.reuse, R2, PT ;  /* 0x000000020900720c */ /* 0x040fe20003f24070 */
[----:B------:R-:W-:Y:S01]  /*85e0*/  @!P3 IMAD.MOV R72, RZ, RZ, -R72 ;  /* 0x000000ffff48b224 */ /* 0x000fe200078e0a48 */
[----:B------:R-:W-:Y:S01]  /*85f0*/  ISETP.GT.U32.AND P3, PT, R9, R14, PT ;  /* 0x0000000e0900720c */ /* 0x000fe20003f64070 */
[----:B0-----:R-:W-:Y:S01]  /*8600*/  IMAD.MOV.U32 R7, RZ, RZ, R19 ;  /* 0x000000ffff077224 */ /* 0x001fe200078e0013 */
[----:B------:R-:W-:Y:S01]  /*8610*/  IABS R69, R69 ;  /* 0x0000004500457213 */ /* 0x000fe20000000000 */
[----:B------:R0:W-:Y:S01]  /*8620*/  STL [R1+0xaec], R8 ;  /* 0x000aec0801007387 */ /* 0x0001e20000100800 */
[----:B------:R-:W-:-:S02]  /*8630*/  VIADD R4, R0, 0xa1 ;  /* 0x000000a100047836 */ /* 0x000fc40000000000 */
[----:B------:R-:W-:Y:S02]  /*8640*/  @!P4 IMAD.MOV R7, RZ, RZ, -R7 ;  /* 0x000000ffff07c224 */ /* 0x000fe400078e0a07 */
[----:B------:R-:W-:Y:S01]  /*8650*/  VIADD R6, R0, 0xa2 ;  /* 0x000000a200067836 */ /* 0x000fe20000000000 */
[----:B------:R-:W-:Y:S01]  /*8660*/  IABS R68, R4 ;  /* 0x0000000400447213 */ /* 0x000fe20000000000 */
[----:B------:R-:W-:Y:S01]  /*8670*/  IMAD.MOV.U32 R70, RZ, RZ, R17 ;  /* 0x000000ffff467224 */ /* 0x000fe200078e0011 */
[----:B------:R1:W-:Y:S01]  /*8680*/  STL [R1+0xafc], R7 ;  /* 0x000afc0701007387 */ /* 0x0003e20000100800 */
[--C-:B------:R-:W-:Y:S01]  /*8690*/  @!P1 IMAD.IADD R2, R2, 0x1, -R9.reuse ;  /* 0x0000000102029824 */ /* 0x100fe200078e0a09 */
[----:B------:R-:W-:Y:S01]  /*86a0*/  ISETP.GE.AND P4, PT, R6, RZ, PT ;  /* 0x000000ff0600720c */ /* 0x000fe20003f86270 */
[----:B------:R-:W-:Y:S01]  /*86b0*/  @!P3 IMAD.IADD R14, R14, 0x1, -R9 ;  /* 0x000000010e0eb824 */ /* 0x000fe200078e0a09 */
[----:B------:R-:W-:Y:S01]  /*86c0*/  IABS R66, R6 ;  /* 0x0000000600427213 */ /* 0x000fe20000000000 */
[----:B------:R-:W-:Y:S01]  /*86d0*/  IMAD.HI.U32 R6, R10, R68, RZ ;  /* 0x000000440a067227 */ /* 0x000fe200078e00ff */
[----:B------:R-:W-:-:S03]  /*86e0*/  ISETP.GT.U32.AND P1, PT, R9, R2, PT ;  /* 0x000000020900720c */ /* 0x000fc60003f24070 */
[----:B0-----:R-:W-:Y:S02]  /*86f0*/  IMAD.MOV.U32 R8, RZ, RZ, R14 ;  /* 0x000000ffff087224 */ /* 0x001fe400078e000e */
[----:B-1----:R-:W-:-:S04]  /*8700*/  IMAD.HI.U32 R7, R10, R69, RZ ;  /* 0x000000450a077227 */ /* 0x002fc800078e00ff */
[----:B------:R-:W-:Y:S02]  /*8710*/  IMAD.MOV R7, RZ, RZ, -R7 ;  /* 0x000000ffff077224 */ /* 0x000fe400078e0a07 */
[----:B------:R-:W-:Y:S02]  /*8720*/  @!P0 IMAD.MOV R8, RZ, RZ, -R8 ;  /* 0x000000ffff088224 */ /* 0x000fe400078e0a08 */
[C---:B------:R-:W-:Y:S02]  /*8730*/  IMAD R69, R9.reuse, R7, R69 ;  /* 0x0000000709457224 */ /* 0x040fe400078e0245 */
[----:B------:R-:W-:Y:S01]  /*8740*/  IMAD.MOV R6, RZ, RZ, -R6 ;  /* 0x000000ffff067224 */ /* 0x000fe200078e0a06 */
[----:B------:R0:W-:Y:S01]  /*8750*/  STL [R1+0xaf8], R8 ;  /* 0x000af80801007387 */ /* 0x0001e20000100800 */
[----:B------:R-:W-:Y:S01]  /*8760*/  @!P1 IMAD.IADD R2, R2, 0x1, -R9 ;  /* 0x0000000102029824 */ /* 0x000fe200078e0a09 */
[C---:B------:R-:W-:Y:S01]  /*8770*/  ISETP.GT.U32.AND P0, PT, R9.reuse, R69, PT ;  /* 0x000000450900720c */ /* 0x040fe20003f04070 */
[----:B------:R-:W-:-:S02]  /*8780*/  IMAD R68, R9, R6, R68 ;  /* 0x0000000609447224 */ /* 0x000fc400078e0244 */
[----:B------:R-:W-:Y:S02]  /*8790*/  IMAD.MOV.U32 R11, RZ, RZ, R2 ;  /* 0x000000ffff0b7224 */ /* 0x000fe400078e0002 */
[----:B------:R-:W-:Y:S01]  /*87a0*/  @!P2 IMAD.MOV R70, RZ, RZ, -R70 ;  /* 0x000000ffff46a224 */ /* 0x000fe200078e0a46 */
[----:B------:R-:W-:Y:S01]  /*87b0*/  ISETP.GE.AND P2, PT, R4, RZ, PT ;  /* 0x000000ff0400720c */ /* 0x000fe20003f46270 */
[----:B------:R-:W-:Y:S01]  /*87c0*/  @!P5 IMAD.MOV R11, RZ, RZ, -R11 ;  /* 0x000000ffff0bd224 */ /* 0x000fe200078e0a0b */
[----:B------:R-:W-:Y:S01]  /*87d0*/  ISETP.GT.U32.AND P5, PT, R9, R68, PT ;  /* 0x000000440900720c */ /* 0x000fe20003fa4070 */
[----:B------:R-:W-:-:S03]  /*87e0*/  IMAD.HI.U32 R4, R10, R66, RZ ;  /* 0x000000420a047227 */ /* 0x000fc600078e00ff */
[----:B------:R1:W-:Y:S01]  /*87f0*/  STL [R1+0xb08], R11 ;  /* 0x000b080b01007387 */ /* 0x0003e20000100800 */
[--C-:B------:R-:W-:Y:S02]  /*8800*/  @!P0 IMAD.IADD R69, R69, 0x1, -R9.reuse ;  /* 0x0000000145458824 */ /* 0x100fe400078e0a09 */
[C---:B------:R-:W-:Y:S02]  /*8810*/  VIADD R3, R0.reuse, 0xa3 ;  /* 0x000000a300037836 */ /* 0x040fe40000000000 */
[----:B------:R-:W-:Y:S01]  /*8820*/  IMAD.MOV R4, RZ, RZ, -R4 ;  /* 0x000000ffff047224 */ /* 0x000fe200078e0a04 */
[C---:B------:R-:W-:Y:S01]  /*8830*/  ISETP.GT.U32.AND P0, PT, R9.reuse, R69, PT ;  /* 0x000000450900720c */ /* 0x040fe20003f04070 */
[----:B------:R-:W-:Y:S01]  /*8840*/  VIADD R7, R0, 0xa4 ;  /* 0x000000a400077836 */ /* 0x000fe20000000000 */
[----:B------:R-:W-:Y:S01]  /*8850*/  IABS R65, R3 ;  /* 0x0000000300417213 */ /* 0x000fe20000000000 */
[----:B------:R-:W-:Y:S01]  /*8860*/  IMAD R66, R9, R4, R66 ;  /* 0x0000000409427224 */ /* 0x000fe200078e0242 */
[----:B------:R-:W-:Y:S01]  /*8870*/  ISETP.GE.AND P3, PT, R3, RZ, PT ;  /* 0x000000ff0300720c */ /* 0x000fe20003f66270 */
[----:B------:R-:W-:Y:S01]  /*8880*/  @!P5 IMAD.IADD R68, R68, 0x1, -R9 ;  /* 0x000000014444d824 */ /* 0x000fe200078e0a09 */
[----:B------:R-:W-:Y:S01]  /*8890*/  ISETP.GE.AND P1, PT, R7, RZ, PT ;  /* 0x000000ff0700720c */ /* 0x000fe20003f26270 */
[----:B------:R-:W-:Y:S01]  /*88a0*/  IMAD.HI.U32 R3, R10, R65, RZ ;  /* 0x000000410a037227 */ /* 0x000fe200078e00ff */
[----:B------:R-:W-:-:S02]  /*88b0*/  IABS R7, R7 ;  /* 0x0000000700077213 */ /* 0x000fc40000000000 */
[----:B------:R-:W-:Y:S01]  /*88c0*/  ISETP.GT.U32.AND P5, PT, R9, R68, PT ;  /* 0x000000440900720c */ /* 0x000fe20003fa4070 */
[C---:B------:R-:W-:Y:S02]  /*88d0*/  VIADD R16, R0.reuse, 0xa7 ;  /* 0x000000a700107836 */ /* 0x040fe40000000000 */
[----:B------:R-:W-:Y:S01]  /*88e0*/  @!P0 IMAD.IADD R69, R69, 0x1, -R9 ;  /* 0x0000000145458824 */ /* 0x000fe200078e0a09 */
[----:B------:R-:W-:Y:S01]  /*88f0*/  ISETP.GT.U32.AND P0, PT, R9, R66, PT ;  /* 0x000000420900720c */ /* 0x000fe20003f04070 */
[----:B------:R-:W-:Y:S01]  /*8900*/  IMAD.MOV R3, RZ, RZ, -R3 ;  /* 0x000000ffff037224 */ /* 0x000fe200078e0a03 */
[----:B0-----:R-:W-:Y:S01]  /*8910*/  IABS R8, R16 ;  /* 0x0000001000087213 */ /* 0x001fe20000000000 */
[----:B------:R-:W-:Y:S02]  /*8920*/  VIADD R15, R0, 0xa5 ;  /* 0x000000a5000f7836 */ /* 0x000fe40000000000 */
[----:B------:R-:W-:-:S03]  /*8930*/  IMAD.HI.U32 R4, R10, R7, RZ ;  /* 0x000000070a047227 */ /* 0x000fc600078e00ff */
[----:B------:R-:W-:Y:S01]  /*8940*/  IABS R6, R15 ;  /* 0x0000000f00067213 */ /* 0x000fe20000000000 */
[C---:B------:R-:W-:Y:S02]  /*8950*/  IMAD R65, R9.reuse, R3, R65 ;  /* 0x0000000309417224 */ /* 0x040fe400078e0241 */
[----:B------:R-:W-:Y:S02]  /*8960*/  VIADD R17, R0, 0xa6 ;  /* 0x000000a600117836 */ /* 0x000fe40000000000 */
[----:B------:R-:W-:Y:S02]  /*8970*/  IMAD.MOV R4, RZ, RZ, -R4 ;  /* 0x000000ffff047224 */ /* 0x000fe400078e0a04 */
[----:B------:R-:W-:Y:S01]  /*8980*/  @!P0 IMAD.IADD R66, R66, 0x1, -R9 ;  /* 0x0000000142428824 */ /* 0x000fe200078e0a09 */
[----:B------:R-:W-:Y:S01]  /*8990*/  IABS R3, R17 ;  /* 0x0000001100037213 */ /* 0x000fe20000000000 */
[C---:B------:R-:W-:Y:S02]  /*89a0*/  IMAD R7, R9.reuse, R4, R7 ;  /* 0x0000000409077224 */ /* 0x040fe400078e0207 */
[----:B------:R-:W-:Y:S01]  /*89b0*/  @!P5 IMAD.IADD R68, R68, 0x1, -R9 ;  /* 0x000000014444d824 */ /* 0x000fe200078e0a09 */
[C---:B------:R-:W-:Y:S01]  /*89c0*/  ISETP.GT.U32.AND P5, PT, R9.reuse, R65, PT ;  /* 0x000000410900720c */ /* 0x040fe20003fa4070 */
[----:B------:R-:W-:Y:S01]  /*89d0*/  IMAD.MOV.U32 R2, RZ, RZ, R8 ;  /* 0x000000ffff027224 */ /* 0x000fe200078e0008 */
[----:B------:R-:W-:Y:S01]  /*89e0*/  ISETP.GT.U32.AND P0, PT, R9, R66, PT ;  /* 0x000000420900720c */ /* 0x000fe20003f04070 */
[----:B------:R-:W-:-:S04]  /*89f0*/  IMAD.HI.U32 R8, R10, R6, RZ ;  /* 0x000000060a087227 */ /* 0x000fc800078e00ff */
[----:B------:R-:W-:Y:S01]  /*8a00*/  @!P6 IMAD.MOV R69, RZ, RZ, -R69 ;  /* 0x000000ffff45e224 */ /* 0x000fe200078e0a45 */
[----:B------:R-:W-:Y:S01]  /*8a10*/  ISETP.GT.U32.AND P6, PT, R9, R7, PT ;  /* 0x000000070900720c */ /* 0x000fe20003fc4070 */
[----:B------:R-:W-:-:S04]  /*8a20*/  IMAD.HI.U32 R12, R10, R3, RZ ;  /* 0x000000030a0c7227 */ /* 0x000fc800078e00ff */
[----:B-1----:R-:W-:-:S04]  /*8a30*/  IMAD.HI.U32 R11, R10, R2, RZ ;  /* 0x000000020a0b7227 */ /* 0x002fc800078e00ff */
[----:B------:R-:W-:Y:S02]  /*8a40*/  IMAD.MOV R8, RZ, RZ, -R8 ;  /* 0x000000ffff087224 */ /* 0x000fe400078e0a08 */
[----:B------:R-:W-:Y:S02]  /*8a50*/  VIADD R14, R0, 0xa8 ;  /* 0x000000a8000e7836 */ /* 0x000fe40000000000 */
[----:B------:R-:W-:Y:S02]  /*8a60*/  IMAD.MOV R12, RZ, RZ, -R12 ;  /* 0x000000ffff0c7224 */ /* 0x000fe400078e0a0c */
[----:B------:R-:W-:Y:S01]  /*8a70*/  IMAD.MOV R11, RZ, RZ, -R11 ;  /* 0x000000ffff0b7224 */ /* 0x000fe200078e0a0b */
[----:B------:R-:W-:Y:S01]  /*8a80*/  IABS R64, R14 ;  /* 0x0000000e00407213 */ /* 0x000fe20000000000 */
[C---:B------:R-:W-:Y:S02]  /*8a90*/  IMAD R6, R9.reuse, R8, R6 ;  /* 0x0000000809067224 */ /* 0x040fe400078e0206 */
[----:B------:R-:W-:-:S02]  /*8aa0*/  IMAD R3, R9, R12, R3 ;  /* 0x0000000c09037224 */ /* 0x000fc400078e0203 */
[C---:B------:R-:W-:Y:S02]  /*8ab0*/  IMAD R2, R9.reuse, R11, R2 ;  /* 0x0000000b09027224 */ /* 0x040fe400078e0202 */
[----:B------:R-:W-:Y:S01]  /*8ac0*/  @!P2 IMAD.MOV R68, RZ, RZ, -R68 ;  /* 0x000000ffff44a224 */ /* 0x000fe200078e0a44 */
[----:B------:R-:W-:Y:S01]  /*8ad0*/  ISETP.GT.U32.AND P2, PT, R9, R6, PT ;  /* 0x000000060900720c */ /* 0x000fe20003f44070 */
[--C-:B------:R-:W-:Y:S01]  /*8ae0*/  @!P5 IMAD.IADD R65, R65, 0x1, -R9.reuse ;  /* 0x000000014141d824 */ /* 0x100fe200078e0a09 */
[C---:B------:R-:W-:Y:S01]  /*8af0*/  ISETP.GT.U32.AND P5, PT, R9.reuse, R2, PT ;  /* 0x000000020900720c */ /* 0x040fe20003fa4070 */
[--C-:B------:R-:W-:Y:S01]  /*8b00*/  @!P0 IMAD.IADD R66, R66, 0x1, -R9.reuse ;  /* 0x0000000142428824 */ /* 0x100fe200078e0a09 */
[----:B------:R-:W-:Y:S01]  /*8b10*/  ISETP.GT.U32.AND P0, PT, R9, R3, PT ;  /* 0x000000030900720c */ /* 0x000fe20003f04070 */
[----:B------:R-:W-:Y:S01]  /*8b20*/  @!P6 IMAD.IADD R7, R7, 0x1, -R9 ;  /* 0x000000010707e824 */ /* 0x000fe200078e0a09 */
[----:B------:R-:W-:Y:S01]  /*8b30*/  ISETP.GT.U32.AND P6, PT, R9, R65, PT ;  /* 0x000000410900720c */ /* 0x000fe20003fc4070 */
[----:B------:R-:W-:-:S02]  /*8b40*/  VIADD R8, R0, 0xa9 ;  /* 0x000000a900087836 */ /* 0x000fc40000000000 */
[----:B------:R-:W-:-:S03]  /*8b50*/  IMAD.HI.U32 R4, R10, R64, RZ ;  /* 0x000000400a047227 */ /* 0x000fc600078e00ff */
[----:B------:R-:W-:Y:S01]  /*8b60*/  IABS R62, R8 ;  /* 0x00000008003e7213 */ /* 0x000fe20000000000 */
[----:B------:R-:W-:Y:S02]  /*8b70*/  IMAD.MOV R4, RZ, RZ, -R4 ;  /* 0x000000ffff047224 */ /* 0x000fe400078e0a04 */
[----:B------:R-:W-:Y:S02]  /*8b80*/  VIADD R11, R0, 0xaa ;  /* 0x000000aa000b7836 */ /* 0x000fe40000000000 */
[C---:B------:R-:W-:Y:S02]  /*8b90*/  IMAD R64, R9.reuse, R4, R64 ;  /* 0x0000000409407224 */ /* 0x040fe400078e0240 */
[----:B------:R-:W-:Y:S01]  /*8ba0*/  @!P2 IMAD.IADD R6, R6, 0x1, -R9 ;  /* 0x000000010606a824 */ /* 0x000fe200078e0a09 */
[----:B------:R-:W-:Y:S01]  /*8bb0*/  IABS R61, R11 ;  /* 0x0000000b003d7213 */ /* 0x000fe20000000000 */
[----:B------:R-:W-:Y:S01]  /*8bc0*/  IMAD.HI.U32 R13, R10, R62, RZ ;  /* 0x0000003e0a0d7227 */ /* 0x000fe200078e00ff */
[----:B------:R-:W-:-:S03]  /*8bd0*/  ISETP.GT.U32.AND P2, PT, R9, R7, PT ;  /* 0x000000070900720c */ /* 0x000fc60003f44070 */
[--C-:B------:R-:W-:Y:S01]  /*8be0*/  @!P0 IMAD.IADD R3, R3, 0x1, -R9.reuse ;  /* 0x0000000103038824 */ /* 0x100fe200078e0a09 */
[----:B------:R-:W-:Y:S01]  /*8bf0*/  ISETP.GT.U32.AND P0, PT, R9, R6, PT ;  /* 0x000000060900720c */ /* 0x000fe20003f04070 */
[--C-:B------:R-:W-:Y:S02]  /*8c00*/  @!P5 IMAD.IADD R2, R2, 0x1, -R9.reuse ;  /* 0x000000010202d824 */ /* 0x100fe400078e0a09 */
[----:B------:R-:W-:Y:S01]  /*8c10*/  @!P6 IMAD.IADD R65, R65, 0x1, -R9 ;  /* 0x000000014141e824 */ /* 0x000fe200078e0a09 */
[C---:B------:R-:W-:Y:S01]  /*8c20*/  ISETP.GT.U32.AND P6, PT, R9.reuse, R64, PT ;  /* 0x000000400900720c */ /* 0x040fe20003fc4070 */
[----:B------:R-:W-:Y:S01]  /*8c30*/  IMAD.MOV R13, RZ, RZ, -R13 ;  /* 0x000000ffff0d7224 */ /* 0x000fe200078e0a0d */
[----:B------:R-:W-:Y:S01]  /*8c40*/  ISETP.GT.U32.AND P5, PT, R9, R3, PT ;  /* 0x000000030900720c */ /* 0x000fe20003fa4070 */
[----:B------:R-:W-:Y:S02]  /*8c50*/  VIADD R12, R0, 0xab ;  /* 0x000000ab000c7836 */ /* 0x000fe40000000000 */
[----:B------:R-:W-:-:S03]  /*8c60*/  IMAD.HI.U32 R4, R10, R61, RZ ;  /* 0x0000003d0a047227 */ /* 0x000fc600078e00ff */
[----:B------:R-:W-:Y:S01]  /*8c70*/  IABS R60, R12 ;  /* 0x0000000c003c7213 */ /* 0x000fe20000000000 */
[----:B------:R-:W-:Y:S01]  /*8c80*/  @!P4 IMAD.MOV R66, RZ, RZ, -R66 ;  /* 0x000000ffff42c224 */ /* 0x000fe200078e0a42 */
[C---:B------:R-:W-:Y:S01]  /*8c90*/  ISETP.GT.U32.AND P4, PT, R9.reuse, R2, PT ;  /* 0x000000020900720c */ /* 0x040fe20003f84070 */
[----:B------:R-:W-:Y:S02]  /*8ca0*/  IMAD R62, R9, R13, R62 ;  /* 0x0000000d093e7224 */ /* 0x000fe400078e023e */
[----:B------:R-:W-:Y:S02]  /*8cb0*/  VIADD R13, R0, 0xac ;  /* 0x000000ac000d7836 */ /* 0x000fe40000000000 */
[----:B------:R-:W-:Y:S02]  /*8cc0*/  IMAD.MOV R4, RZ, RZ, -R4 ;  /* 0x000000ffff047224 */ /* 0x000fe400078e0a04 */
[----:B------:R-:W-:-:S04]  /*8cd0*/  IMAD.HI.U32 R18, R10, R60, RZ ;  /* 0x0000003c0a127227 */ /* 0x000fc800078e00ff */
[----:B------:R-:W-:Y:S01]  /*8ce0*/  IMAD R61, R9, R4, R61 ;  /* 0x00000004093d7224 */ /* 0x000fe200078e023d */
[----:B------:R-:W-:Y:S01]  /*8cf0*/  IABS R4, R13 ;  /* 0x0000000d00047213 */ /* 0x000fe20000000000 */
[--C-:B------:R-:W-:Y:S01]  /*8d00*/  @!P0 IMAD.IADD R6, R6, 0x1, -R9.reuse ;  /* 0x0000000106068824 */ /* 0x100fe200078e0a09 */
[----:B------:R-:W-:Y:S01]  /*8d10*/  ISETP.GE.AND P0, PT, R15, RZ, PT ;  /* 0x000000ff0f00720c */ /* 0x000fe20003f06270 */
[--C-:B------:R-:W-:Y:S01]  /*8d20*/  @!P6 IMAD.IADD R64, R64, 0x1, -R9.reuse ;  /* 0x000000014040e824 */ /* 0x100fe200078e0a09 */
[----:B------:R-:W-:Y:S01]  /*8d30*/  ISETP.GE.AND P6, PT, R16, RZ, PT ;  /* 0x000000ff1000720c */ /* 0x000fe20003fc6270 */
[----:B------:R-:W-:Y:S01]  /*8d40*/  @!P2 IMAD.IADD R7, R7, 0x1, -R9 ;  /* 0x000000010707a824 */ /* 0x000fe200078e0a09 */
[----:B------:R-:W-:Y:S01]  /*8d50*/  ISETP.GT.U32.AND P2, PT, R9, R62, PT ;  /* 0x0000003e0900720c */ /* 0x000fe20003f44070 */
[----:B------:R-:W-:-:S04]  /*8d60*/  IMAD.HI.U32 R15, R10, R4, RZ ;  /* 0x000000040a0f7227 */ /* 0x000fc800078e00ff */
[----:B------:R-:W-:Y:S02]  /*8d70*/  IMAD.MOV R18, RZ, RZ, -R18 ;  /* 0x000000ffff127224 */ /* 0x000fe400078e0a12 */
[--C-:B------:R-:W-:Y:S01]  /*8d80*/  @!P4 IMAD.IADD R2, R2, 0x1, -R9.reuse ;  /* 0x000000010202c824 */ /* 0x100fe200078e0a09 */
[----:B------:R-:W-:Y:S01]  /*8d90*/  ISETP.GE.AND P4, PT, R17, RZ, PT ;  /* 0x000000ff1100720c */ /* 0x000fe20003f86270 */
[----:B------:R-:W-:Y:S01]  /*8da0*/  @!P5 IMAD.IADD R3, R3, 0x1, -R9 ;  /* 0x000000010303d824 */ /* 0x000fe200078e0a09 */
[C---:B------:R-:W-:Y:S01]  /*8db0*/  ISETP.GT.U32.AND P5, PT, R9.reuse, R61, PT ;  /* 0x0000003d0900720c */ /* 0x040fe20003fa4070 */
[----:B------:R-:W-:Y:S02]  /*8dc0*/  IMAD.MOV R15, RZ, RZ, -R15 ;  /* 0x000000ffff0f7224 */ /* 0x000fe400078e0a0f */
[----:B------:R-:W-:Y:S02]  /*8dd0*/  IMAD R60, R9, R18, R60 ;  /* 0x00000012093c7224 */ /* 0x000fe400078e023c */
[----:B------:R-:W-:-:S02]  /*8de0*/  IMAD.MOV.U32 R20, RZ, RZ, R7 ;  /* 0x000000ffff147224 */ /* 0x000fc400078e0007 */
[----:B------:R-:W-:Y:S02]  /*8df0*/  IMAD.MOV.U32 R19, RZ, RZ, R6 ;  /* 0x000000ffff137224 */ /* 0x000fe400078e0006 */
[----:B------:R-:W-:Y:S02]  /*8e00*/  IMAD.MOV.U32 R6, RZ, RZ, R3 ;  /* 0x000000ffff067224 */ /* 0x000fe400078e0003 */
[C---:B------:R-:W-:Y:S02]  /*8e10*/  IMAD R4, R9.reuse, R15, R4 ;  /* 0x0000000f09047224 */ /* 0x040fe400078e0204 */
[----:B------:R-:W-:Y:S01]  /*8e20*/  @!P1 IMAD.MOV R20, RZ, RZ, -R20 ;  /* 0x000000ffff149224 */ /* 0x000fe200078e0a14 */
[C---:B------:R-:W-:Y:S01]  /*8e30*/  ISETP.GT.U32.AND P1, PT, R9.reuse, R60, PT ;  /* 0x0000003c0900720c */ /* 0x040fe20003f24070 */
[----:B------:R-:W-:Y:S02]  /*8e40*/  IMAD.MOV.U32 R3, RZ, RZ, R2 ;  /* 0x000000ffff037224 */ /* 0x000fe400078e0002 */
[----:B------:R-:W-:Y:S01]  /*8e50*/  @!P0 IMAD.MOV R19, RZ, RZ, -R19 ;  /* 0x000000ffff138224 */ /* 0x000fe200078e0a13 */
[----:B------:R-:W-:Y:S01]  /*8e60*/  STL [R1+0xad4], R20 ;  /* 0x000ad41401007387 */ /* 0x000fe20000100800 */
[----:B------:R-:W-:Y:S01]  /*8e70*/  @!P6 IMAD.MOV R3, RZ, RZ, -R3 ;  /* 0x000000ffff03e224 */ /* 0x000fe200078e0a03 */
[----:B------:R-:W-:Y:S01]  /*8e80*/  ISETP.GT.U32.AND P6, PT, R9, R4, PT ;  /* 0x000000040900720c */ /* 0x000fe20003fc4070 */
[----:B------:R-:W-:Y:S01]  /*8e90*/  @!P4 IMAD.MOV R6, RZ, RZ, -R6 ;  /* 0x000000ffff06c224 */ /* 0x000fe200078e0a06 */
[----:B------:R-:W-:Y:S01]  /*8ea0*/  STL [R1+0xadc], R19 ;  /* 0x000adc1301007387 */ /* 0x000fe20000100800 */
[----:B------:R-:W-:Y:S01]  /*8eb0*/  VIADD R2, R0, 0xad ;  /* 0x000000ad00027836 */ /* 0x000fe20000000000 */
[----:B------:R-:W-:Y:S01]  /*8ec0*/  ISETP.GE.AND P4, PT, R8, RZ, PT ;  /* 0x000000ff0800720c */ /* 0x000fe20003f86270 */
[--C-:B------:R-:W-:Y:S01]  /*8ed0*/  @!P2 IMAD.IADD R62, R62, 0x1, -R9.reuse ;  /* 0x000000013e3ea824 */ /* 0x100fe200078e0a09 */
[----:B------:R0:W-:Y:S01]  /*8ee0*/  STL [R1+0xae0], R6 ;  /* 0x000ae00601007387 */ /* 0x0001e20000100800 */
[--C-:B------:R-:W-:Y:S01]  /*8ef0*/  @!P1 IMAD.IADD R60, R60, 0x1, -R9.reuse ;  /* 0x000000013c3c9824 */ /* 0x100fe200078e0a09 */
[----:B------:R-:W-:Y:S01]  /*8f00*/  ISETP.GE.AND P1, PT, R2, RZ, PT ;  /* 0x000000ff0200720c */ /* 0x000fe20003f26270 */
[----:B------:R-:W-:Y:S01]  /*8f10*/  @!P5 IMAD.IADD R61, R61, 0x1, -R9 ;  /* 0x000000013d3dd824 */ /* 0x000fe200078e0a09 */
[----:B------:R1:W-:Y:S01]  /*8f20*/  STL [R1+0xae8], R3 ;  /* 0x000ae80301007387 */ /* 0x0003e20000100800 */
[----:B------:R-:W-:Y:S01]  /*8f30*/  ISETP.GE.AND P2, PT, R14, RZ, PT ;  /* 0x000000ff0e00720c */ /* 0x000fe20003f46270 */
[----:B------:R-:W-:Y:S01]  /*8f40*/  @!P3 IMAD.MOV R65, RZ, RZ, -R65 ;  /* 0x000000ffff41b224 */ /* 0x000fe200078e0a41 */
[C---:B------:R-:W-:Y:S01]  /*8f50*/  ISETP.GT.U32.AND P3, PT, R9.reuse, R64, PT ;  /* 0x000000400900720c */ /* 0x040fe20003f64070 */
[----:B------:R-:W-:Y:S01]  /*8f60*/  @!P6 IMAD.IADD R4, R4, 0x1, -R9 ;  /* 0x000000010404e824 */ /* 0x000fe200078e0a09 */
[C---:B------:R-:W-:Y:S01]  /*8f70*/  ISETP.GT.U32.AND P6, PT, R9.reuse, R60, PT ;  /* 0x0000003c0900720c */ /* 0x040fe20003fc4070 */
[C---:B0-----:R-:W-:Y:S01]  /*8f80*/  VIADD R6, R0.reuse, 0xae ;  /* 0x000000ae00067836 */ /* 0x041fe20000000000 */
[C---:B------:R-:W-:Y:S01]  /*8f90*/  ISETP.GT.U32.AND P0, PT, R9.reuse, R61, PT ;  /* 0x0000003d0900720c */ /* 0x040fe20003f04070 */
[C---:B------:R-:W-:Y:S01]  /*8fa0*/  VIADD R7, R0.reuse, 0xaf ;  /* 0x000000af00077836 */ /* 0x040fe20000000000 */
[----:B------:R-:W-:Y:S01]  /*8fb0*/  ISETP.GT.U32.AND P5, PT, R9, R62, PT ;  /* 0x0000003e0900720c */ /* 0x000fe20003fa4070 */
[C---:B------:R-:W-:Y:S01]  /*8fc0*/  VIADD R8, R0.reuse, 0xb0 ;  /* 0x000000b000087836 */ /* 0x040fe20000000000 */
[----:B-1----:R-:W-:Y:S01]  /*8fd0*/  IABS R3, R2 ;  /* 0x0000000200037213 */ /* 0x002fe20000000000 */
[C---:B------:R-:W-:Y:S01]  /*8fe0*/  VIADD R22, R0.reuse, 0xd1 ;  /* 0x000000d100167836 */ /* 0x040fe20000000000 */
[----:B------:R-:W-:Y:S01]  /*8ff0*/  IABS R14, R6 ;  /* 0x00000006000e7213 */ /* 0x000fe20000000000 */
[----:B------:R-:W-:Y:S01]  /*9000*/  VIADD R21, R0, 0xd2 ;  /* 0x000000d200157836 */ /* 0x000fe20000000000 */
[----:B------:R-:W-:Y:S01]  /*9010*/  IABS R58, R8 ;  /* 0x00000008003a7213 */ /* 0x000fe20000000000 */
[----:B------:R-:W-:-:S04]  /*9020*/  IMAD.HI.U32 R2, R10, R3, RZ ;  /* 0x000000030a027227 */ /* 0x000fc800078e00ff */
[----:B------:R-:W-:Y:S02]  /*9030*/  IMAD.MOV R2, RZ, RZ, -R2 ;  /* 0x000000ffff027224 */ /* 0x000fe400078e0a02 */
[----:B------:R-:W-:Y:S02]  /*9040*/  @!P6 IMAD.IADD R60, R60, 0x1, -R9 ;  /* 0x000000013c3ce824 */ /* 0x000fe400078e0a09 */
[----:B------:R-:W-:Y:S02]  /*9050*/  IMAD R3, R9, R2, R3 ;  /* 0x0000000209037224 */ /* 0x000fe400078e0203 */
[----:B------:R-:W-:-:S03]  /*9060*/  IMAD.HI.U32 R2, R10, R14, RZ ;  /* 0x0000000e0a027227 */ /* 0x000fc600078e00ff */
[----:B------:R-:W-:Y:S01]  /*9070*/  ISETP.GT.U32.AND P6, PT, R9, R3, PT ;  /* 0x000000030900720c */ /* 0x000fe20003fc4070 */
[----:B------:R-:W-:Y:S02]  /*9080*/  IMAD.MOV R2, RZ, RZ, -R2 ;  /* 0x000000ffff027224 */ /* 0x000fe400078e0a02 */
[--C-:B------:R-:W-:Y:S01]  /*9090*/  @!P0 IMAD.IADD R61, R61, 0x1, -R9.reuse ;  /* 0x000000013d3d8824 */ /* 0x100fe200078e0a09 */
[----:B------:R-:W-:Y:S01]  /*90a0*/  ISETP.GE.AND P0, PT, R13, RZ, PT ;  /* 0x000000ff0d00720c */ /* 0x000fe20003f06270 */
[----:B------:R-:W-:Y:S01]  /*90b0*/  IMAD R14, R9, R2, R14 ;  /* 0x00000002090e7224 */ /* 0x000fe200078e020e */
[----:B------:R-:W-:Y:S01]  /*90c0*/  IABS R13, R7 ;  /* 0x00000007000d7213 */ /* 0x000fe20000000000 */
[----:B------:R-:W-:Y:S01]  /*90d0*/  @!P3 IMAD.IADD R64, R64, 0x1, -R9 ;  /* 0x000000014040b824 */ /* 0x000fe200078e0a09 */
[----:B------:R-:W-:Y:S01]  /*90e0*/  ISETP.GE.AND P3, PT, R11, RZ, PT ;  /* 0x000000ff0b00720c */ /* 0x000fe20003f66270 */
[----:B------:R-:W-:Y:S02]  /*90f0*/  VIADD R11, R0, 0xb1 ;  /* 0x000000b1000b7836 */ /* 0x000fe40000000000 */
[----:B------:R-:W-:-:S03]  /*9100*/  IMAD.HI.U32 R16, R10, R13, RZ ;  /* 0x0000000d0a107227 */ /* 0x000fc600078e00ff */
[----:B------:R-:W-:Y:S01]  /*9110*/  IABS R57, R11 ;  /* 0x0000000b00397213 */ /* 0x000fe20000000000 */
[--C-:B------:R-:W-:Y:S01]  /*9120*/  @!P6 IMAD.IADD R3, R3, 0x1, -R9.reuse ;  /* 0x000000010303e824 */ /* 0x100fe200078e0a09 */
[----:B------:R-:W-:Y:S01]  /*9130*/  ISETP.GT.U32.AND P6, PT, R9, R14, PT ;  /* 0x0000000e0900720c */ /* 0x000fe20003fc4070 */
[----:B------:R-:W-:Y:S01]  /*9140*/  @!P5 IMAD.IADD R62, R62, 0x1, -R9 ;  /* 0x000000013e3ed824 */ /* 0x000fe200078e0a09 */
[----:B------:R-:W-:Y:S01]  /*9150*/  ISETP.GE.AND P5, PT, R12, RZ, PT ;  /* 0x000000ff0c00720c */ /* 0x000fe20003fa6270 */
[----:B------:R-:W-:-:S04]  /*9160*/  IMAD.HI.U32 R15, R10, R58, RZ ;  /* 0x0000003a0a0f7227 */ /* 0x000fc800078e00ff */
[----:B------:R-:W-:Y:S02]  /*9170*/  IMAD.MOV R16, RZ, RZ, -R16 ;  /* 0x000000ffff107224 */ /* 0x000fe400078e0a10 */
[----:B------:R-:W-:-:S04]  /*9180*/  IMAD.HI.U32 R12, R10, R57, RZ ;  /* 0x000000390a0c7227 */ /* 0x000fc800078e00ff */
[----:B------:R-:W-:Y:S01]  /*9190*/  @!P6 IMAD.IADD R14, R14, 0x1, -R9 ;  /* 0x000000010e0ee824 */ /* 0x000fe200078e0a09 */
[C---:B------:R-:W-:Y:S01]  /*91a0*/  ISETP.GT.U32.AND P6, PT, R9.reuse, R3, PT ;  /* 0x000000030900720c */ /* 0x040fe20003fc4070 */
[----:B------:R-:W-:Y:S02]  /*91b0*/  IMAD.MOV R15, RZ, RZ, -R15 ;  /* 0x000000ffff0f7224 */ /* 0x000fe400078e0a0f */
[C---:B------:R-:W-:Y:S02]  /*91c0*/  IMAD R13, R9.reuse, R16, R13 ;  /* 0x00000010090d7224 */ /* 0x040fe400078e020d */
[----:B------:R-:W-:Y:S01]  /*91d0*/  @!P2 IMAD.MOV R64, RZ, RZ, -R64 ;  /* 0x000000ffff40a224 */ /* 0x000fe200078e0a40 */
[C---:B------:R-:W-:Y:S01]  /*91e0*/  ISETP.GT.U32.AND P2, PT, R9.reuse, R4, PT ;  /* 0x000000040900720c */ /* 0x040fe20003f44070 */
[----:B------:R-:W-:Y:S02]  /*91f0*/  IMAD.MOV R12, RZ, RZ, -R12 ;  /* 0x000000ffff0c7224 */ /* 0x000fe400078e0a0c */
[----:B------:R-:W-:-:S02]  /*9200*/  IMAD R58, R9, R15, R58 ;  /* 0x0000000f093a7224 */ /* 0x000fc400078e023a */
[----:B------:R-:W-:Y:S01]  /*9210*/  @!P3 IMAD.MOV R61, RZ, RZ, -R61 ;  /* 0x000000ffff3db224 */ /* 0x000fe200078e0a3d */
[C---:B------:R-:W-:Y:S01]  /*9220*/  ISETP.GT.U32.AND P3, PT, R9.reuse, R13, PT ;  /* 0x0000000d0900720c */ /* 0x040fe20003f64070 */
[C---:B------:R-:W-:Y:S02]  /*9230*/  IMAD R57, R9.reuse, R12, R57 ;  /* 0x0000000c09397224 */ /* 0x040fe400078e0239 */
[----:B------:R-:W-:Y:S01]  /*9240*/  @!P5 IMAD.MOV R60, RZ, RZ, -R60 ;  /* 0x000000ffff3cd224 */ /* 0x000fe200078e0a3c */
[----:B------:R-:W-:Y:S01]  /*9250*/  ISETP.GT.U32.AND P5, PT, R9, R58, PT ;  /* 0x0000003a0900720c */ /* 0x000fe20003fa4070 */
[--C-:B------:R-:W-:Y:S01]  /*9260*/  @!P6 IMAD.IADD R3, R3, 0x1, -R9.reuse ;  /* 0x000000010303e824 */ /* 0x100fe200078e0a09 */
[----:B------:R-:W-:Y:S01]  /*9270*/  ISETP.GT.U32.AND P6, PT, R9, R57, PT ;  /* 0x000000390900720c */ /* 0x000fe20003fc4070 */
[----:B------:R-:W-:Y:S02]  /*9280*/  VIADD R2, R0, 0xb2 ;  /* 0x000000b200027836 */ /* 0x000fe40000000000 */
        /* <DEDUP_REMOVED lines=8> */
[----:B------:R-:W-:Y:S01]  /*9310*/  @!P5 IMAD.IADD R58, R58, 0x1, -R9 ;  /* 0x000000013a3ad824 */ /* 0x000fe200078e0a09 */
[----:B------:R-:W-:Y:S01]  /*9320*/  ISETP.GT.U32.AND P5, PT, R9, R13, PT ;  /* 0x0000000d0900720c */ /* 0x000fe20003fa4070 */
[----:B------:R-:W-:-:S04]  /*9330*/  IMAD.HI.U32 R4, R10, R56, RZ ;  /* 0x000000380a047227 */ /* 0x000fc800078e00ff */
[----:B------:R-:W-:Y:S02]  /*9340*/  IMAD.MOV.U32 R12, RZ, RZ, R3 ;  /* 0x000000ffff0c7224 */ /* 0x000fe400078e0003 */
[----:B------:R-:W-:Y:S01]  /*9350*/  @!P6 IMAD.IADD R57, R57, 0x1, -R9 ;  /* 0x000000013939e824 */ /* 0x000fe200078e0a09 */
[----:B------:R-:W-:Y:S01]  /*9360*/  ISETP.GT.U32.AND P6, PT, R9, R58, PT ;  /* 0x0000003a0900720c */ /* 0x000fe20003fc4070 */
[----:B------:R-:W-:Y:S01]  /*9370*/  @!P0 IMAD.MOV R17, RZ, RZ, -R17 ;  /* 0x000000ffff118224 */ /* 0x000fe200078e0a11 */
[----:B------:R-:W-:Y:S01]  /*9380*/  ISETP.GE.AND P0, PT, R7, RZ, PT ;  /* 0x000000ff0700720c */ /* 0x000fe20003f06270 */
[----:B------:R-:W-:Y:S02]  /*9390*/  IMAD.MOV R4, RZ, RZ, -R4 ;  /* 0x000000ffff047224 */ /* 0x000fe400078e0a04 */
[----:B------:R-:W-:Y:S01]  /*93a0*/  VIADD R15, R0, 0xb4 ;  /* 0x000000b4000f7836 */ /* 0x000fe20000000000 */
[----:B------:R-:W-:Y:S01]  /*93b0*/  STL [R1+0xac0], R17 ;  /* 0x000ac01101007387 */ /* 0x000fe20000100800 */
[----:B------:R-:W-:-:S03]  /*93c0*/  IMAD.HI.U32 R7, R10, R54, RZ ;  /* 0x000000360a077227 */ /* 0x000fc600078e00ff */
[----:B------:R-:W-:Y:S01]  /*93d0*/  IABS R11, R15 ;  /* 0x0000000f000b7213 */ /* 0x000fe20000000000 */
[----:B------:R-:W-:Y:S01]  /*93e0*/  @!P1 IMAD.MOV R12, RZ, RZ, -R12 ;  /* 0x000000ffff0c9224 */ /* 0x000fe200078e0a0c */
[C---:B------:R-:W-:Y:S01]  /*93f0*/  ISETP.GT.U32.AND P1, PT, R9.reuse, R57, PT ;  /* 0x000000390900720c */ /* 0x040fe20003f24070 */
[----:B------:R-:W-:Y:S02]  /*9400*/  IMAD R56, R9, R4, R56 ;  /* 0x0000000409387224 */ /* 0x000fe400078e0238 */
[----:B------:R-:W-:Y:S01]  /*9410*/  IMAD.MOV R7, RZ, RZ, -R7 ;  /* 0x000000ffff077224 */ /* 0x000fe200078e0a07 */
[----:B------:R0:W-:Y:S01]  /*9420*/  STL [R1+0xad0], R12 ;  /* 0x000ad00c01007387 */ /* 0x0001e20000100800 */
[--C-:B------:R-:W-:Y:S01]  /*9430*/  @!P5 IMAD.IADD R13, R13, 0x1, -R9.reuse ;  /* 0x000000010d0dd824 */ /* 0x100fe200078e0a09 */
[C---:B------:R-:W-:Y:S01]  /*9440*/  ISETP.GT.U32.AND P5, PT, R9.reuse, R56, PT ;  /* 0x000000380900720c */ /* 0x040fe20003fa4070 */
[C---:B------:R-:W-:Y:S02]  /*9450*/  IMAD R54, R9.reuse, R7, R54 ;  /* 0x0000000709367224 */ /* 0x040fe400078e0236 */
[----:B------:R-:W-:Y:S01]  /*9460*/  @!P4 IMAD.MOV R62, RZ, RZ, -R62 ;  /* 0x000000ffff3ec224 */ /* 0x000fe200078e0a3e */
[C---:B------:R-:W-:Y:S01]  /*9470*/  ISETP.GT.U32.AND P4, PT, R9.reuse, R14, PT ;  /* 0x0000000e0900720c */ /* 0x040fe20003f84070 */
[--C-:B------:R-:W-:Y:S01]  /*9480*/  @!P6 IMAD.IADD R58, R58, 0x1, -R9.reuse ;  /* 0x000000013a3ae824 */ /* 0x100fe200078e0a09 */
[----:B------:R-:W-:Y:S01]  /*9490*/  ISETP.GT.U32.AND P6, PT, R9, R54, PT ;  /* 0x000000360900720c */ /* 0x000fe20003fc4070 */
[----:B------:R-:W-:Y:S01]  /*94a0*/  @!P1 IMAD.IADD R57, R57, 0x1, -R9 ;  /* 0x0000000139399824 */ /* 0x000fe200078e0a09 */
[----:B------:R-:W-:Y:S01]  /*94b0*/  ISETP.GE.AND P1, PT, R2, RZ, PT ;  /* 0x000000ff0200720c */ /* 0x000fe20003f26270 */
[----:B0-----:R-:W-:-:S04]  /*94c0*/  IMAD.HI.U32 R12, R10, R11, RZ ;  /* 0x0000000b0a0c7227 */ /* 0x001fc800078e00ff */
[----:B------:R-:W-:Y:S02]  /*94d0*/  IMAD.MOV R12, RZ, RZ, -R12 ;  /* 0x000000ffff0c7224 */ /* 0x000fe400078e0a0c */
[----:B------:R-:W-:Y:S02]  /*94e0*/  VIADD R17, R0, 0xb5 ;  /* 0x000000b500117836 */ /* 0x000fe40000000000 */
[C---:B------:R-:W-:Y:S02]  /*94f0*/  IMAD R2, R9.reuse, R12, R11 ;  /* 0x0000000c09027224 */ /* 0x040fe400078e020b */
[--C-:B------:R-:W-:Y:S01]  /*9500*/  @!P5 IMAD.IADD R56, R56, 0x1, -R9.reuse ;  /* 0x000000013838d824 */ /* 0x100fe200078e0a09 */
[----:B------:R-:W-:Y:S01]  /*9510*/  IABS R3, R17 ;  /* 0x0000001100037213 */ /* 0x000fe20000000000 */
[--C-:B------:R-:W-:Y:S01]  /*9520*/  @!P4 IMAD.IADD R14, R14, 0x1, -R9.reuse ;  /* 0x000000010e0ec824 */ /* 0x100fe200078e0a09 */
[C---:B------:R-:W-:Y:S01]  /*9530*/  ISETP.GT.U32.AND P5, PT, R9.reuse, R2, PT ;  /* 0x000000020900720c */ /* 0x040fe20003fa4070 */
[----:B------:R-:W-:Y:S01]  /*9540*/  @!P6 IMAD.IADD R54, R54, 0x1, -R9 ;  /* 0x000000013636e824 */ /* 0x000fe200078e0a09 */
[----:B------:R-:W-:Y:S01]  /*9550*/  ISETP.GE.AND P4, PT, R8, RZ, PT ;  /* 0x000000ff0800720c */ /* 0x000fe20003f86270 */
[C---:B------:R-:W-:Y:S01]  /*9560*/  VIADD R8, R0.reuse, 0xb7 ;  /* 0x000000b700087836 */ /* 0x040fe20000000000 */
[----:B------:R-:W-:Y:S01]  /*9570*/  ISETP.GT.U32.AND P6, PT, R9, R56, PT ;  /* 0x000000380900720c */ /* 0x000fe20003fc4070 */
[----:B------:R-:W-:-:S02]  /*9580*/  VIADD R7, R0, 0xb6 ;  /* 0x000000b600077836 */ /* 0x000fc40000000000 */
[----:B------:R-:W-:Y:S01]  /*9590*/  IMAD.HI.U32 R16, R10, R3, RZ ;  /* 0x000000030a107227 */ /* 0x000fe200078e00ff */
[----:B------:R-:W-:Y:S02]  /*95a0*/  IABS R12, R8 ;  /* 0x00000008000c7213 */ /* 0x000fe40000000000 */
[----:B------:R-:W-:Y:S01]  /*95b0*/  IABS R4, R7 ;  /* 0x0000000700047213 */ /* 0x000fe20000000000 */
[----:B------:R-:W-:Y:S02]  /*95c0*/  IMAD.MOV.U32 R18, RZ, RZ, R13 ;  /* 0x000000ffff127224 */ /* 0x000fe400078e000d */
[----:B------:R-:W-:Y:S02]  /*95d0*/  IMAD.MOV R16, RZ, RZ, -R16 ;  /* 0x000000ffff107224 */ /* 0x000fe400078e0a10 */
[----:B------:R-:W-:Y:S01]  /*95e0*/  @!P0 IMAD.MOV R18, RZ, RZ, -R18 ;  /* 0x000000ffff128224 */ /* 0x000fe200078e0a12 */
[----:B------:R-:W-:Y:S01]  /*95f0*/  ISETP.GE.AND P0, PT, R6, RZ, PT ;  /* 0x000000ff0600720c */ /* 0x000fe20003f06270 */
[----:B------:R-:W-:-:S02]  /*9600*/  @!P5 IMAD.IADD R2, R2, 0x1, -R9 ;  /* 0x000000010202d824 */ /* 0x000fc400078e0a09 */
[----:B------:R-:W-:Y:S01]  /*9610*/  @!P2 IMAD.MOV R14, RZ, RZ, -R14 ;  /* 0x000000ffff0ea224 */ /* 0x000fe200078e0a0e */
[C---:B------:R-:W-:Y:S01]  /*9620*/  ISETP.GT.U32.AND P2, PT, R9.reuse, R54, PT ;  /* 0x000000360900720c */ /* 0x040fe20003f44070 */
[----:B------:R-:W-:Y:S01]  /*9630*/  IMAD.MOV.U32 R6, RZ, RZ, R12 ;  /* 0x000000ffff067224 */ /* 0x000fe200078e000c */
[C---:B------:R-:W-:Y:S01]  /*9640*/  ISETP.GT.U32.AND P5, PT, R9.reuse, R2, PT ;  /* 0x000000020900720c */ /* 0x040fe20003fa4070 */
[----:B------:R-:W-:Y:S01]  /*9650*/  IMAD R3, R9, R16, R3 ;  /* 0x0000001009037224 */ /* 0x000fe200078e0203 */
[----:B------:R0:W-:Y:S01]  /*9660*/  STL [R1+0xacc], R14 ;  /* 0x000acc0e01007387 */ /* 0x0001e20000100800 */
[----:B------:R-:W-:-:S03]  /*9670*/  IMAD.HI.U32 R11, R10, R4, RZ ;  /* 0x000000040a0b7227 */ /* 0x000fc600078e00ff */
[----:B------:R1:W-:Y:S01]  /*9680*/  STL [R1+0xac8], R18 ;  /* 0x000ac81201007387 */ /* 0x0003e20000100800 */
[----:B------:R-:W-:-:S04]  /*9690*/  IMAD.HI.U32 R13, R10, R6, RZ ;  /* 0x000000060a0d7227 */ /* 0x000fc800078e00ff */
[----:B------:R-:W-:Y:S01]  /*96a0*/  @!P6 IMAD.IADD R56, R56, 0x1, -R9 ;  /* 0x000000013838e824 */ /* 0x000fe200078e0a09 */
[C---:B------:R-:W-:Y:S01]  /*96b0*/  ISETP.GT.U32.AND P6, PT, R9.reuse, R3, PT ;  /* 0x000000030900720c */ /* 0x040fe20003fc4070 */
[----:B------:R-:W-:Y:S02]  /*96c0*/  IMAD.MOV R12, RZ, RZ, -R11 ;  /* 0x000000ffff0c7224 */ /* 0x000fe400078e0a0b */
[----:B------:R-:W-:Y:S02]  /*96d0*/  IMAD.MOV R13, RZ, RZ, -R13 ;  /* 0x000000ffff0d7224 */ /* 0x000fe400078e0a0d */
[C---:B------:R-:W-:Y:S02]  /*96e0*/  VIADD R11, R0.reuse, 0xb8 ;  /* 0x000000b8000b7836 */ /* 0x040fe40000000000 */
[C---:B------:R-:W-:Y:S02]  /*96f0*/  IMAD R4, R9.reuse, R12, R4 ;  /* 0x0000000c09047224 */ /* 0x040fe400078e0204 */
[----:B------:R-:W-:Y:S01]  /*9700*/  IMAD R6, R9, R13, R6 ;  /* 0x0000000d09067224 */ /* 0x000fe200078e0206 */
[----:B------:R-:W-:Y:S01]  /*9710*/  IABS R53, R11 ;  /* 0x0000000b00357213 */ /* 0x000fe20000000000 */
[----:B------:R-:W-:-:S02]  /*9720*/  VIADD R12, R0, 0xb9 ;  /* 0x000000b9000c7836 */ /* 0x000fc40000000000 */
[--C-:B------:R-:W-:Y:S01]  /*9730*/  @!P2 IMAD.IADD R54, R54, 0x1, -R9.reuse ;  /* 0x000000013636a824 */ /* 0x100fe200078e0a09 */
[C---:B------:R-:W-:Y:S01]  /*9740*/  ISETP.GT.U32.AND P2, PT, R9.reuse, R4, PT ;  /* 0x000000040900720c */ /* 0x040fe20003f44070 */
[--C-:B------:R-:W-:Y:S01]  /*9750*/  @!P5 IMAD.IADD R2, R2, 0x1, -R9.reuse ;  /* 0x000000010202d824 */ /* 0x100fe200078e0a09 */
[----:B------:R-:W-:Y:S01]  /*9760*/  ISETP.GT.U32.AND P5, PT, R9, R6, PT ;  /* 0x000000060900720c */ /* 0x000fe20003fa4070 */
[----:B------:R-:W-:Y:S01]  /*9770*/  @!P6 IMAD.IADD R3, R3, 0x1, -R9 ;  /* 0x000000010303e824 */ /* 0x000fe200078e0a09 */
[----:B0-----:R-:W-:Y:S01]  /*9780*/  IABS R14, R12 ;  /* 0x0000000c000e7213 */ /* 0x001fe20000000000 */
[----:B-1----:R-:W-:Y:S01]  /*9790*/  IMAD.HI.U32 R18, R10, R53, RZ ;  /* 0x000000350a127227 */ /* 0x002fe200078e00ff */
[----:B------:R-:W-:-:S03]  /*97a0*/  ISETP.GE.AND P6, PT, R15, RZ, PT ;  /* 0x000000ff0f00720c */ /* 0x000fc60003fc6270 */
[----:B------:R-:W-:Y:S01]  /*97b0*/  @!P4 IMAD.MOV R58, RZ, RZ, -R58 ;  /* 0x000000ffff3ac224 */ /* 0x000fe200078e0a3a */
[----:B------:R-:W-:Y:S01]  /*97c0*/  ISETP.GT.U32.AND P4, PT, R9, R3, PT ;  /* 0x000000030900720c */ /* 0x000fe20003f84070 */
[----:B------:R-:W-:Y:S02]  /*97d0*/  IMAD.MOV R18, RZ, RZ, -R18 ;  /* 0x000000ffff127224 */ /* 0x000fe400078e0a12 */
[----:B------:R-:W-:-:S04]  /*97e0*/  IMAD.HI.U32 R16, R10, R14, RZ ;  /* 0x0000000e0a107227 */ /* 0x000fc800078e00ff */
[----:B------:R-:W-:Y:S01]  /*97f0*/  @!P2 IMAD.IADD R4, R4, 0x1, -R9 ;  /* 0x000000010404a824 */ /* 0x000fe200078e0a09 */
[----:B------:R-:W-:Y:S01]  /*9800*/  ISETP.GE.AND P2, PT, R17, RZ, PT ;  /* 0x000000ff1100720c */ /* 0x000fe20003f46270 */
[C---:B------:R-:W-:Y:S02]  /*9810*/  IMAD R53, R9.reuse, R18, R53 ;  /* 0x0000001209357224 */ /* 0x040fe400078e0235 */
[----:B------:R-:W-:Y:S02]  /*9820*/  IMAD.MOV R16, RZ, RZ, -R16 ;  /* 0x000000ffff107224 */ /* 0x000fe400078e0a10 */
[----:B------:R-:W-:Y:S01]  /*9830*/  @!P5 IMAD.IADD R6, R6, 0x1, -R9 ;  /* 0x000000010606d824 */ /* 0x000fe200078e0a09 */
[C---:B------:R-:W-:Y:S01]  /*9840*/  ISETP.GT.U32.AND P5, PT, R9.reuse, R4, PT ;  /* 0x000000040900720c */ /* 0x040fe20003fa4070 */
[----:B------:R-:W-:Y:S01]  /*9850*/  @!P1 IMAD.MOV R56, RZ, RZ, -R56 ;  /* 0x000000ffff389224 */ /* 0x000fe200078e0a38 */
[C---:B------:R-:W-:Y:S01]  /*9860*/  ISETP.GT.U32.AND P1, PT, R9.reuse, R53, PT ;  /* 0x000000350900720c */ /* 0x040fe20003f24070 */
[----:B------:R-:W-:-:S02]  /*9870*/  IMAD R14, R9, R16, R14 ;  /* 0x00000010090e7224 */ /* 0x000fc400078e020e */
[----:B------:R-:W-:Y:S02]  /*9880*/  VIADD R13, R0, 0xba ;  /* 0x000000ba000d7836 */ /* 0x000fe40000000000 */
[----:B------:R-:W-:Y:S01]  /*9890*/  @!P3 IMAD.MOV R57, RZ, RZ, -R57 ;  /* 0x000000ffff39b224 */ /* 0x000fe200078e0a39 */
[----:B------:R-:W-:Y:S01]  /*98a0*/  ISETP.GT.U32.AND P3, PT, R9, R6, PT ;  /* 0x000000060900720c */ /* 0x000fe20003f64070 */
[----:B------:R-:W-:Y:S01]  /*98b0*/  @!P4 IMAD.IADD R3, R3, 0x1, -R9 ;  /* 0x000000010303c824 */ /* 0x000fe200078e0a09 */
[----:B------:R-:W-:Y:S01]  /*98c0*/  ISETP.GT.U32.AND P4, PT, R9, R14, PT ;  /* 0x0000000e0900720c */ /* 0x000fe20003f84070 */
[----:B------:R-:W-:Y:S01]  /*98d0*/  IMAD.MOV.U32 R19, RZ, RZ, R2 ;  /* 0x000000ffff137224 */ /* 0x000fe200078e0002 */
[----:B------:R-:W-:Y:S01]  /*98e0*/  IABS R15, R13 ;  /* 0x0000000d000f7213 */ /* 0x000fe20000000000 */
[----:B------:R-:W-:Y:S01]  /*98f0*/  @!P0 IMAD.MOV R54, RZ, RZ, -R54 ;  /* 0x000000ffff368224 */ /* 0x000fe200078e0a36 */
[----:B------:R-:W-:Y:S01]  /*9900*/  ISETP.GE.AND P0, PT, R7, RZ, PT ;  /* 0x000000ff0700720c */ /* 0x000fe20003f06270 */
[----:B------:R-:W-:Y:S01]  /*9910*/  @!P6 IMAD.MOV R19, RZ, RZ, -R19 ;  /* 0x000000ffff13e224 */ /* 0x000fe200078e0a13 */
[----:B------:R-:W-:Y:S01]  /*9920*/  ISETP.GE.AND P6, PT, R8, RZ, PT ;  /* 0x000000ff0800720c */ /* 0x000fe20003fc6270 */
[----:B------:R-:W-:-:S03]  /*9930*/  IMAD.HI.U32 R2, R10, R15, RZ ;  /* 0x0000000f0a027227 */ /* 0x000fc600078e00ff */
[----:B------:R-:W-:Y:S01]  /*9940*/  STL [R1+0x9a0], R19 ;  /* 0x0009a01301007387 */ /* 0x000fe20000100800 */
[--C-:B------:R-:W-:Y:S01]  /*9950*/  @!P5 IMAD.IADD R4, R4, 0x1, -R9.reuse ;  /* 0x000000010404d824 */ /* 0x100fe200078e0a09 */
[----:B------:R-:W-:Y:S01]  /*9960*/  ISETP.GE.AND P5, PT, R11, RZ, PT ;  /* 0x000000ff0b00720c */ /* 0x000fe20003fa6270 */
[--C-:B------:R-:W-:Y:S01]  /*9970*/  @!P1 IMAD.IADD R53, R53, 0x1, -R9.reuse ;  /* 0x0000000135359824 */ /* 0x100fe200078e0a09 */
[----:B------:R-:W-:Y:S01]  /*9980*/  ISETP.GE.AND P1, PT, R13, RZ, PT ;  /* 0x000000ff0d00720c */ /* 0x000fe20003f26270 */
[----:B------:R-:W-:Y:S02]  /*9990*/  IMAD.MOV R2, RZ, RZ, -R2 ;  /* 0x000000ffff027224 */ /* 0x000fe400078e0a02 */
[----:B------:R-:W-:Y:S01]  /*99a0*/  @!P3 IMAD.IADD R6, R6, 0x1, -R9 ;  /* 0x000000010606b824 */ /* 0x000fe200078e0a09 */
[----:B------:R-:W-:Y:S01]  /*99b0*/  ISETP.GE.AND P3, PT, R12, RZ, PT ;  /* 0x000000ff0c00720c */ /* 0x000fe20003f66270 */
[----:B------:R-:W-:Y:S02]  /*99c0*/  IMAD.MOV.U32 R16, RZ, RZ, R3 ;  /* 0x000000ffff107224 */ /* 0x000fe400078e0003 */
[----:B------:R-:W-:-:S02]  /*99d0*/  IMAD.MOV.U32 R7, RZ, RZ, R4 ;  /* 0x000000ffff077224 */ /* 0x000fc400078e0004 */
[----:B------:R-:W-:Y:S01]  /*99e0*/  @!P4 IMAD.IADD R14, R14, 0x1, -R9 ;  /* 0x000000010e0ec824 */ /* 0x000fe200078e0a09 */
[C---:B------:R-:W-:Y:S01]  /*99f0*/  ISETP.GT.U32.AND P4, PT, R9.reuse, R53, PT ;  /* 0x000000350900720c */ /* 0x040fe20003f84070 */
[C---:B------:R-:W-:Y:S02]  /*9a00*/  IMAD R15, R9.reuse, R2, R15 ;  /* 0x00000002090f7224 */ /* 0x040fe400078e020f */
[C---:B------:R-:W-:Y:S02]  /*9a10*/  VIADD R2, R0.reuse, 0xbb ;  /* 0x000000bb00027836 */ /* 0x040fe40000000000 */
[----:B------:R-:W-:Y:S02]  /*9a20*/  IMAD.MOV.U32 R4, RZ, RZ, R6 ;  /* 0x000000ffff047224 */ /* 0x000fe400078e0006 */
[----:B------:R-:W-:Y:S01]  /*9a30*/  @!P2 IMAD.MOV R16, RZ, RZ, -R16 ;  /* 0x000000ffff10a224 */ /* 0x000fe200078e0a10 */
[----:B------:R-:W-:Y:S01]  /*9a40*/  IABS R49, R2 ;  /* 0x0000000200317213 */ /* 0x000fe20000000000 */
[----:B------:R-:W-:Y:S01]  /*9a50*/  @!P0 IMAD.MOV R7, RZ, RZ, -R7 ;  /* 0x000000ffff078224 */ /* 0x000fe200078e0a07 */
[C---:B------:R-:W-:Y:S01]  /*9a60*/  ISETP.GT.U32.AND P0, PT, R9.reuse, R14, PT ;  /* 0x0000000e0900720c */ /* 0x040fe20003f04070 */
[C---:B------:R-:W-:Y:S01]  /*9a70*/  VIADD R3, R0.reuse, 0xbc ;  /* 0x000000bc00037836 */ /* 0x040fe20000000000 */
[----:B------:R-:W-:Y:S01]  /*9a80*/  STL [R1+0x5cc], R16 ;  /* 0x0005cc1001007387 */ /* 0x000fe20000100800 */
[----:B------:R-:W-:Y:S01]  /*9a90*/  @!P6 IMAD.MOV R4, RZ, RZ, -R4 ;  /* 0x000000ffff04e224 */ /* 0x000fe200078e0a04 */
[----:B------:R-:W-:Y:S01]  /*9aa0*/  ISETP.GT.U32.AND P6, PT, R9, R15, PT ;  /* 0x0000000f0900720c */ /* 0x000fe20003fc4070 */
[----:B------:R-:W-:Y:S01]  /*9ab0*/  @!P4 IMAD.IADD R53, R53, 0x1, -R9 ;  /* 0x000000013535c824 */ /* 0x000fe200078e0a09 */
[----:B------:R0:W-:Y:S01]  /*9ac0*/  STL [R1+0x9a4], R7 ;  /* 0x0009a40701007387 */ /* 0x0001e20000100800 */
[----:B------:R-:W-:Y:S01]  /*9ad0*/  IABS R8, R3 ;  /* 0x0000000300087213 */ /* 0x000fe20000000000 */
[----:B------:R-:W-:Y:S01]  /*9ae0*/  VIADD R13, R0, 0xbf ;  /* 0x000000bf000d7836 */ /* 0x000fe20000000000 */
[----:B------:R-:W-:Y:S01]  /*9af0*/  ISETP.GE.AND P2, PT, R2, RZ, PT ;  /* 0x000000ff0200720c */ /* 0x000fe20003f46270 */
[----:B------:R1:W-:Y:S01]  /*9b00*/  STL [R1+0x9b8], R4 ;  /* 0x0009b80401007387 */ /* 0x0003e20000100800 */
[----:B------:R-:W-:Y:S01]  /*9b10*/  VIADD R2, R0, 0xbd ;  /* 0x000000bd00027836 */ /* 0x000fe20000000000 */
[----:B------:R-:W-:Y:S01]  /*9b20*/  ISETP.GE.AND P4, PT, R3, RZ, PT ;  /* 0x000000ff0300720c */ /* 0x000fe20003f86270 */
[----:B------:R-:W-:-:S03]  /*9b30*/  IMAD.HI.U32 R6, R10, R8, RZ ;  /* 0x000000080a067227 */ /* 0x000fc600078e00ff */
[----:B0-----:R-:W-:Y:S01]  /*9b40*/  IABS R7, R2 ;  /* 0x0000000200077213 */ /* 0x001fe20000000000 */
[----:B------:R-:W-:Y:S01]  /*9b50*/  @!P0 IMAD.IADD R14, R14, 0x1, -R9 ;  /* 0x000000010e0e8824 */ /* 0x000fe200078e0a09 */
[----:B------:R-:W-:Y:S01]  /*9b60*/  ISETP.GE.AND P0, PT, R2, RZ, PT ;  /* 0x000000ff0200720c */ /* 0x000fe20003f06270 */
[----:B------:R-:W-:Y:S02]  /*9b70*/  IMAD.MOV R2, RZ, RZ, -R6 ;  /* 0x000000ffff027224 */ /* 0x000fe400078e0a06 */
[----:B-1----:R-:W-:-:S04]  /*9b80*/  IMAD.HI.U32 R4, R10, R49, RZ ;  /* 0x000000310a047227 */ /* 0x002fc800078e00ff */
[----:B------:R-:W-:Y:S01]  /*9b90*/  IMAD.MOV R3, RZ, RZ, -R4 ;  /* 0x000000ffff037224 */ /* 0x000fe200078e0a04 */
[----:B------:R-:W-:Y:S01]  /*9ba0*/  IABS R4, R13 ;  /* 0x0000000d00047213 */ /* 0x000fe20000000000 */
[----:B------:R-:W-:Y:S02]  /*9bb0*/  @!P6 IMAD.IADD R15, R15, 0x1, -R9 ;  /* 0x000000010f0fe824 */ /* 0x000fe400078e0a09 */
[C---:B------:R-:W-:Y:S02]  /*9bc0*/  IMAD R49, R9.reuse, R3, R49 ;  /* 0x0000000309317224 */ /* 0x040fe400078e0231 */
[C---:B------:R-:W-:Y:S02]  /*9bd0*/  IMAD R8, R9.reuse, R2, R8 ;  /* 0x0000000209087224 */ /* 0x040fe400078e0208 */
[----:B------:R-:W-:Y:S01]  /*9be0*/  IMAD.MOV.U32 R52, RZ, RZ, R14 ;  /* 0x000000ffff347224 */ /* 0x000fe200078e000e */
[C---:B------:R-:W-:Y:S01]  /*9bf0*/  ISETP.GT.U32.AND P6, PT, R9.reuse, R49, PT ;  /* 0x000000310900720c */ /* 0x040fe20003fc4070 */
[----:B------:R-:W-:Y:S01]  /*9c00*/  @!P5 IMAD.MOV R53, RZ, RZ, -R53 ;  /* 0x000000ffff35d224 */ /* 0x000fe200078e0a35 */
[C---:B------:R-:W-:Y:S01]  /*9c10*/  ISETP.GT.U32.AND P5, PT, R9.reuse, R15, PT ;  /* 0x0000000f0900720c */ /* 0x040fe20003fa4070 */
[----:B------:R-:W-:Y:S01]  /*9c20*/  @!P3 IMAD.MOV R52, RZ, RZ, -R52 ;  /* 0x000000ffff34b224 */ /* 0x000fe200078e0a34 */
[----:B------:R-:W-:Y:S01]  /*9c30*/  ISETP.GT.U32.AND P3, PT, R9, R8, PT ;  /* 0x000000080900720c */ /* 0x000fe20003f64070 */
[----:B------:R-:W-:-:S04]  /*9c40*/  IMAD.HI.U32 R2, R10, R7, RZ ;  /* 0x000000070a027227 */ /* 0x000fc800078e00ff */
[----:B------:R-:W-:Y:S02]  /*9c50*/  VIADD R3, R0, 0xbe ;  /* 0x000000be00037836 */ /* 0x000fe40000000000 */
[----:B------:R-:W-:Y:S02]  /*9c60*/  IMAD.MOV R2, RZ, RZ, -R2 ;  /* 0x000000ffff027224 */ /* 0x000fe400078e0a02 */
[----:B------:R-:W-:Y:S01]  /*9c70*/  @!P6 IMAD.IADD R49, R49, 0x1, -R9 ;  /* 0x000000013131e824 */ /* 0x000fe200078e0a09 */
[----:B------:R-:W-:Y:S01]  /*9c80*/  ISETP.GE.AND P6, PT, R3, RZ, PT ;  /* 0x000000ff0300720c */ /* 0x000fe20003fc6270 */
[----:B------:R-:W-:Y:S01]  /*9c90*/  IMAD R7, R9, R2, R7 ;  /* 0x0000000209077224 */ /* 0x000fe200078e0207 */
[----:B------:R-:W-:Y:S01]  /*9ca0*/  IABS R2, R3 ;  /* 0x0000000300027213 */ /* 0x000fe20000000000 */
[--C-:B------:R-:W-:Y:S02]  /*9cb0*/  @!P5 IMAD.IADD R15, R15, 0x1, -R9.reuse ;  /* 0x000000010f0fd824 */ /* 0x100fe400078e0a09 */
[----:B------:R-:W-:Y:S01]  /*9cc0*/  @!P3 IMAD.IADD R8, R8, 0x1, -R9 ;  /* 0x000000010808b824 */ /* 0x000fe200078e0a09 */
[C---:B------:R-:W-:Y:S01]  /*9cd0*/  ISETP.GT.U32.AND P5, PT, R9.reuse, R7, PT ;  /* 0x000000070900720c */ /* 0x040fe20003fa4070 */
[----:B------:R-:W-:Y:S01]  /*9ce0*/  IMAD.MOV.U32 R3, RZ, RZ, R4 ;  /* 0x000000ffff037224 */ /* 0x000fe200078e0004 */
[----:B------:R-:W-:Y:S01]  /*9cf0*/  ISETP.GT.U32.AND P3, PT, R9, R49, PT ;  /* 0x000000310900720c */ /* 0x000fe20003f64070 */
[----:B------:R-:W-:-:S04]  /*9d00*/  IMAD.HI.U32 R4, R10, R2, RZ ;  /* 0x000000020a047227 */ /* 0x000fc800078e00ff */
[----:B------:R-:W-:Y:S02]  /*9d10*/  IMAD.MOV R4, RZ, RZ, -R4 ;  /* 0x000000ffff047224 */ /* 0x000fe400078e0a04 */
[C---:B------:R-:W-:Y:S02]  /*9d20*/  VIADD R11, R0.reuse, 0xc0 ;  /* 0x000000c0000b7836 */ /* 0x040fe40000000000 */
[----:B------:R-:W-:Y:S02]  /*9d30*/  IMAD R2, R9, R4, R2 ;  /* 0x0000000409027224 */ /* 0x000fe400078e0202 */
[--C-:B------:R-:W-:Y:S01]  /*9d40*/  @!P5 IMAD.IADD R7, R7, 0x1, -R9.reuse ;  /* 0x000000010707d824 */ /* 0x100fe200078e0a09 */
[----:B------:R-:W-:Y:S01]  /*9d50*/  IABS R48, R11 ;  /* 0x0000000b00307213 */ /* 0x000fe20000000000 */
[----:B------:R-:W-:Y:S01]  /*9d60*/  @!P3 IMAD.IADD R49, R49, 0x1, -R9 ;  /* 0x000000013131b824 */ /* 0x000fe200078e0a09 */
[C---:B------:R-:W-:Y:S01]  /*9d70*/  ISETP.GT.U32.AND P3, PT, R9.reuse, R2, PT ;  /* 0x000000020900720c */ /* 0x040fe20003f64070 */
[----:B------:R-:W-:Y:S01]  /*9d80*/  VIADD R6, R0, 0xc1 ;  /* 0x000000c100067836 */ /* 0x000fe20000000000 */
[----:B------:R-:W-:Y:S01]  /*9d90*/  ISETP.GT.U32.AND P5, PT, R9, R7, PT ;  /* 0x000000070900720c */ /* 0x000fe20003fa4070 */
[----:B------:R-:W-:-:S03]  /*9da0*/  IMAD.HI.U32 R12, R10, R48, RZ ;  /* 0x000000300a0c7227 */ /* 0x000fc600078e00ff */
[----:B------:R-:W-:Y:S01]  /*9db0*/  IABS R46, R6 ;  /* 0x00000006002e7213 */ /* 0x000fe20000000000 */
[----:B------:R-:W-:Y:S02]  /*9dc0*/  IMAD.MOV R12, RZ, RZ, -R12 ;  /* 0x000000ffff0c7224 */ /* 0x000fe400078e0a0c */
[----:B------:R-:W-:Y:S02]  /*9dd0*/  IMAD.MOV.U32 R50, RZ, RZ, R15 ;  /* 0x000000ffff327224 */ /* 0x000fe400078e000f */
[C---:B------:R-:W-:Y:S02]  /*9de0*/  IMAD R48, R9.reuse, R12, R48 ;  /* 0x0000000c09307224 */ /* 0x040fe400078e0230 */
[--C-:B------:R-:W-:Y:S02]  /*9df0*/  @!P3 IMAD.IADD R2, R2, 0x1, -R9.reuse ;  /* 0x000000010202b824 */ /* 0x100fe400078e0a09 */
[----:B------:R-:W-:Y:S01]  /*9e00*/  @!P1 IMAD.MOV R50, RZ, RZ, -R50 ;  /* 0x000000ffff329224 */ /* 0x000fe200078e0a32 */
[----:B------:R-:W-:Y:S01]  /*9e10*/  ISETP.GT.U32.AND P1, PT, R9, R8, PT ;  /* 0x000000080900720c */ /* 0x000fe20003f24070 */
[----:B------:R-:W-:Y:S01]  /*9e20*/  @!P5 IMAD.IADD R7, R7, 0x1, -R9 ;  /* 0x000000010707d824 */ /* 0x000fe200078e0a09 */
[C---:B------:R-:W-:Y:S01]  /*9e30*/  ISETP.GT.U32.AND P5, PT, R9.reuse, R48, PT ;  /* 0x000000300900720c */ /* 0x040fe20003fa4070 */
[----:B------:R-:W-:Y:S01]  /*9e40*/  IMAD.HI.U32 R14, R10, R3, RZ ;  /* 0x000000030a0e7227 */ /* 0x000fe200078e00ff */
[----:B------:R-:W-:-:S03]  /*9e50*/  ISETP.GT.U32.AND P3, PT, R9, R2, PT ;  /* 0x000000020900720c */ /* 0x000fc60003f64070 */
[----:B------:R-:W-:-:S04]  /*9e60*/  IMAD.HI.U32 R12, R10, R46, RZ ;  /* 0x0000002e0a0c7227 */ /* 0x000fc800078e00ff */
[----:B------:R-:W-:Y:S02]  /*9e70*/  IMAD.MOV R14, RZ, RZ, -R14 ;  /* 0x000000ffff0e7224 */ /* 0x000fe400078e0a0e */
[----:B------:R-:W-:Y:S02]  /*9e80*/  IMAD.MOV R12, RZ, RZ, -R12 ;  /* 0x000000ffff0c7224 */ /* 0x000fe400078e0a0c */
[C---:B------:R-:W-:Y:S02]  /*9e90*/  IMAD R3, R9.reuse, R14, R3 ;  /* 0x0000000e09037224 */ /* 0x040fe400078e0203 */
[C---:B------:R-:W-:Y:S02]  /*9ea0*/  IMAD R46, R9.reuse, R12, R46 ;  /* 0x0000000c092e7224 */ /* 0x040fe400078e022e */
[--C-:B------:R-:W-:Y:S01]  /*9eb0*/  @!P1 IMAD.IADD R8, R8, 0x1, -R9.reuse ;  /* 0x0000000108089824 */ /* 0x100fe200078e0a09 */
[----:B------:R-:W-:Y:S01]  /*9ec0*/  ISETP.GT.U32.AND P1, PT, R9, R3, PT ;  /* 0x000000030900720c */ /* 0x000fe20003f24070 */
[----:B------:R-:W-:-:S02]  /*9ed0*/  @!P5 IMAD.IADD R48, R48, 0x1, -R9 ;  /* 0x000000013030d824 */ /* 0x000fc400078e0a09 */
[----:B------:R-:W-:Y:S01]  /*9ee0*/  @!P3 IMAD.IADD R2, R2, 0x1, -R9 ;  /* 0x000000010202b824 */ /* 0x000fe200078e0a09 */
[C---:B------:R-:W-:Y:S01]  /*9ef0*/  ISETP.GT.U32.AND P3, PT, R9.reuse, R46, PT ;  /* 0x0000002e0900720c */ /* 0x040fe20003f64070 */
[C---:B------:R-:W-:Y:S01]  /*9f00*/  VIADD R4, R0.reuse, 0xc2 ;  /* 0x000000c200047836 */ /* 0x040fe20000000000 */
[----:B------:R-:W-:Y:S01]  /*9f10*/  ISETP.GT.U32.AND P5, PT, R9, R48, PT ;  /* 0x000000300900720c */ /* 0x000fe20003fa4070 */
[----:B------:R-:W-:Y:S02]  /*9f20*/  IMAD.MOV.U32 R16, RZ, RZ, R8 ;  /* 0x000000ffff107224 */ /* 0x000fe400078e0008 */
[----:B------:R-:W-:Y:S01]  /*9f30*/  VIADD R8, R0, 0xc3 ;  /* 0x000000c300087836 */ /* 0x000fe20000000000 */
[----:B------:R-:W-:Y:S01]  /*9f40*/  IABS R44, R4 ;  /* 0x00000004002c7213 */ /* 0x000fe20000000000 */
[----:B------:R-:W-:Y:S01]  /*9f50*/  @!P2 IMAD.MOV R49, RZ, RZ, -R49 ;  /* 0x000000ffff31a224 */ /* 0x000fe200078e0a31 */
[----:B------:R-:W-:Y:S01]  /*9f60*/  ISETP.GE.AND P2, PT, R13, RZ, PT ;  /* 0x000000ff0d00720c */ /* 0x000fe20003f46270 */
[----:B------:R-:W-:Y:S01]  /*9f70*/  @!P1 IMAD.IADD R3, R3, 0x1, -R9 ;  /* 0x0000000103039824 */ /* 0x000fe200078e0a09 */
[----:B------:R-:W-:Y:S01]  /*9f80*/  IABS R42, R8 ;  /* 0x00000008002a7213 */ /* 0x000fe20000000000 */
[----:B------:R-:W-:Y:S01]  /*9f90*/  IMAD.HI.U32 R13, R10, R44, RZ ;  /* 0x0000002c0a0d7227 */ /* 0x000fe200078e00ff */
[----:B------:R-:W-:-:S03]  /*9fa0*/  ISETP.GE.AND P1, PT, R11, RZ, PT ;  /* 0x000000ff0b00720c */ /* 0x000fc60003f26270 */
[--C-:B------:R-:W-:Y:S02]  /*9fb0*/  @!P3 IMAD.IADD R46, R46, 0x1, -R9.reuse ;  /* 0x000000012e2eb824 */ /* 0x100fe400078e0a09 */
[----:B------:R-:W-:Y:S01]  /*9fc0*/  @!P4 IMAD.MOV R16, RZ, RZ, -R16 ;  /* 0x000000ffff10c224 */ /* 0x000fe200078e0a10 */
[C---:B------:R-:W-:Y:S01]  /*9fd0*/  ISETP.GT.U32.AND P4, PT, R9.reuse, R3, PT ;  /* 0x000000030900720c */ /* 0x040fe20003f84070 */
[----:B------:R-:W-:Y:S01]  /*9fe0*/  @!P5 IMAD.IADD R48, R48, 0x1, -R9 ;  /* 0x000000013030d824 */ /* 0x000fe200078e0a09 */
[----:B------:R-:W-:Y:S01]  /*9ff0*/  ISETP.GE.AND P5, PT, R8, RZ, PT ;  /* 0x000000ff0800720c */ /* 0x000fe20003fa6270 */
[----:B------:R-:W-:Y:S01]  /*a000*/  IMAD.MOV R13, RZ, RZ, -R13 ;  /* 0x000000ffff0d7224 */ /* 0x000fe200078e0a0d */
[C---:B------:R-:W-:Y:S01]  /*a010*/  ISETP.GT.U32.AND P3, PT, R9.reuse, R46, PT ;  /* 0x0000002e0900720c */ /* 0x040fe20003f64070 */
[----:B------:R-:W-:Y:S01]  /*a020*/  IMAD.HI.U32 R8, R10, R42, RZ ;  /* 0x0000002a0a087227 */ /* 0x000fe200078e00ff */
[----:B------:R-:W-:Y:S03]  /*a030*/  STL [R1+0x5c0], R16 ;  /* 0x0005c01001007387 */ /* 0x000fe60000100800 */
[----:B------:R-:W-:-:S02]  /*a040*/  IMAD R44, R9, R13, R44 ;  /* 0x0000000d092c7224 */ /* 0x000fc400078e022c */
[----:B------:R-:W-:Y:S02]  /*a050*/  @!P0 IMAD.MOV R7, RZ, RZ, -R7 ;  /* 0x000000ffff078224 */ /* 0x000fe400078e0a07 */
[----:B------:R-:W-:Y:S01]  /*a060*/  VIADD R12, R0, 0xc4 ;  /* 0x000000c4000c7836 */ /* 0x000fe20000000000 */
[----:B------:R-:W-:Y:S01]  /*a070*/  ISETP.GT.U32.AND P0, PT, R9, R44, PT ;  /* 0x0000002c0900720c */ /* 0x000fe20003f04070 */
[----:B------:R-:W-:Y:S01]  /*a080*/  IMAD.MOV R8, RZ, RZ, -R8 ;  /* 0x000000ffff087224 */ /* 0x000fe200078e0a08 */
[----:B------:R0:W-:Y:S01]  /*a090*/  STL [R1+0x5c4], R7 ;  /* 0x0005c40701007387 */ /* 0x0001e20000100800 */
[--C-:B------:R-:W-:Y:S01]  /*a0a0*/  @!P4 IMAD.IADD R3, R3, 0x1, -R9.reuse ;  /* 0x000000010303c824 */ /* 0x100fe200078e0a09 */
[----:B------:R-:W-:Y:S01]  /*a0b0*/  ISETP.GE.AND P4, PT, R4, RZ, PT ;  /* 0x000000ff0400720c */ /* 0x000fe20003f86270 */
[----:B------:R-:W-:Y:S02]  /*a0c0*/  IMAD R42, R9, R8, R42 ;  /* 0x00000008092a7224 */ /* 0x000fe400078e022a */
[----:B------:R-:W-:-:S02]  /*a0d0*/  @!P3 IMAD.IADD R46, R46, 0x1, -R9 ;  /* 0x000000012e2eb824 */ /* 0x000fc400078e0a09 */
[----:B------:R-:W-:Y:S01]  /*a0e0*/  VIADD R4, R0, 0xc5 ;  /* 0x000000c500047836 */ /* 0x000fe20000000000 */
[C---:B------:R-:W-:Y:S01]  /*a0f0*/  ISETP.GT.U32.AND P3, PT, R9.reuse, R42, PT ;  /* 0x0000002a0900720c */ /* 0x040fe20003f64070 */
[----:B------:R-:W-:Y:S01]  /*a100*/  IMAD.MOV.U32 R11, RZ, RZ, R2 ;  /* 0x000000ffff0b7224 */ /* 0x000fe200078e0002 */
[----:B0-----:R-:W-:Y:S01]  /*a110*/  IABS R7, R12 ;  /* 0x0000000c00077213 */ /* 0x001fe20000000000 */
[----:B------:R-:W-:Y:S01]  /*a120*/  @!P0 IMAD.IADD R44, R44, 0x1, -R9 ;  /* 0x000000012c2c8824 */ /* 0x000fe200078e0a09 */
[----:B------:R-:W-:Y:S01]  /*a130*/  IABS R2, R4 ;  /* 0x0000000400027213 */ /* 0x000fe20000000000 */
[----:B------:R-:W-:Y:S01]  /*a140*/  @!P6 IMAD.MOV R11, RZ, RZ, -R11 ;  /* 0x000000ffff0be224 */ /* 0x000fe200078e0a0b */
[----:B------:R-:W-:Y:S01]  /*a150*/  ISETP.GE.AND P6, PT, R6, RZ, PT ;  /* 0x000000ff0600720c */ /* 0x000fe20003fc6270 */
[----:B------:R-:W-:Y:S01]  /*a160*/  IMAD.HI.U32 R15, R10, R7, RZ ;  /* 0x000000070a0f7227 */ /* 0x000fe200078e00ff */
[----:B------:R-:W-:Y:S02]  /*a170*/  ISETP.GT.U32.AND P0, PT, R9, R44, PT ;  /* 0x0000002c0900720c */ /* 0x000fe40003f04070 */
[----:B------:R0:W-:Y:S01]  /*a180*/  STL [R1+0x5c8], R11 ;  /* 0x0005c80b01007387 */ /* 0x0001e20000100800 */
[----:B------:R-:W-:-:S02]  /*a190*/  IMAD.MOV R15, RZ, RZ, -R15 ;  /* 0x000000ffff0f7224 */ /* 0x000fc400078e0a0f */
[----:B------:R-:W-:-:S04]  /*a1a0*/  IMAD.HI.U32 R14, R10, R2, RZ ;  /* 0x000000020a0e7227 */ /* 0x000fc800078e00ff */
[C---:B------:R-:W-:Y:S02]  /*a1b0*/  IMAD R7, R9.reuse, R15, R7 ;  /* 0x0000000f09077224 */ /* 0x040fe400078e0207 */
[----:B------:R-:W-:Y:S02]  /*a1c0*/  @!P3 IMAD.IADD R42, R42, 0x1, -R9 ;  /* 0x000000012a2ab824 */ /* 0x000fe400078e0a09 */
[----:B------:R-:W-:Y:S01]  /*a1d0*/  IMAD.MOV R14, RZ, RZ, -R14 ;  /* 0x000000ffff0e7224 */ /* 0x000fe200078e0a0e */
[C---:B------:R-:W-:Y:S01]  /*a1e0*/  ISETP.GT.U32.AND P3, PT, R9.reuse, R7, PT ;  /* 0x000000070900720c */ /* 0x040fe20003f64070 */
[C---:B------:R-:W-:Y:S02]  /*a1f0*/  VIADD R6, R0.reuse, 0xc6 ;  /* 0x000000c600067836 */ /* 0x040fe40000000000 */
[C---:B------:R-:W-:Y:S02]  /*a200*/  IMAD R2, R9.reuse, R14, R2 ;  /* 0x0000000e09027224 */ /* 0x040fe400078e0202 */
[----:B------:R-:W-:Y:S01]  /*a210*/  IMAD.MOV.U32 R16, RZ, RZ, R3 ;  /* 0x000000ffff107224 */ /* 0x000fe200078e0003 */
[----:B------:R-:W-:Y:S01]  /*a220*/  IABS R8, R6 ;  /* 0x0000000600087213 */ /* 0x000fe20000000000 */
[----:B------:R-:W-:Y:S01]  /*a230*/  @!P1 IMAD.MOV R48, RZ, RZ, -R48 ;  /* 0x000000ffff309224 */ /* 0x000fe200078e0a30 */
[----:B------:R-:W-:Y:S01]  /*a240*/  ISETP.GT.U32.AND P1, PT, R9, R2, PT ;  /* 0x000000020900720c */ /* 0x000fe20003f24070 */
[----:B0-----:R-:W-:-:S02]  /*a250*/  VIADD R11, R0, 0xc7 ;  /* 0x000000c7000b7836 */ /* 0x001fc40000000000 */
[--C-:B------:R-:W-:Y:S01]  /*a260*/  @!P0 IMAD.IADD R44, R44, 0x1, -R9.reuse ;  /* 0x000000012c2c8824 */ /* 0x100fe200078e0a09 */
[----:B------:R-:W-:Y:S01]  /*a270*/  ISETP.GE.AND P0, PT, R12, RZ, PT ;  /* 0x000000ff0c00720c */ /* 0x000fe20003f06270 */
[----:B------:R-:W-:Y:S01]  /*a280*/  @!P2 IMAD.MOV R16, RZ, RZ, -R16 ;  /* 0x000000ffff10a224 */ /* 0x000fe200078e0a10 */
[----:B------:R-:W-:Y:S01]  /*a290*/  ISETP.GT.U32.AND P2, PT, R9, R42, PT ;  /* 0x0000002a0900720c */ /* 0x000fe20003f44070 */
[----:B------:R-:W-:Y:S01]  /*a2a0*/  @!P3 IMAD.IADD R7, R7, 0x1, -R9 ;  /* 0x000000010707b824 */ /* 0x000fe200078e0a09 */
[----:B------:R-:W-:Y:S01]  /*a2b0*/  IABS R13, R11 ;  /* 0x0000000b000d7213 */ /* 0x000fe20000000000 */
[----:B------:R-:W-:Y:S01]  /*a2c0*/  IMAD.HI.U32 R12, R10, R8, RZ ;  /* 0x000000080a0c7227 */ /* 0x000fe200078e00ff */
[----:B------:R-:W-:Y:S02]  /*a2d0*/  STL [R1+0x5bc], R16 ;  /* 0x0005bc1001007387 */ /* 0x000fe40000100800 */
[----:B------:R-:W-:Y:S01]  /*a2e0*/  ISETP.GT.U32.AND P3, PT, R9, R7, PT ;  /* 0x000000070900720c */ /* 0x000fe20003f64070 */
[----:B------:R-:W-:-:S02]  /*a2f0*/  IMAD.MOV R12, RZ, RZ, -R12 ;  /* 0x000000ffff0c7224 */ /* 0x000fc400078e0a0c */
[----:B------:R-:W-:Y:S02]  /*a300*/  IMAD.MOV.U32 R3, RZ, RZ, R13 ;  /* 0x000000ffff037224 */ /* 0x000fe400078e000d */
[----:B------:R-:W-:Y:S01]  /*a310*/  @!P6 IMAD.MOV R46, RZ, RZ, -R46 ;  /* 0x000000ffff2ee224 */ /* 0x000fe200078e0a2e */
[----:B------:R-:W-:Y:S01]  /*a320*/  ISETP.GE.AND P6, PT, R4, RZ, PT ;  /* 0x000000ff0400720c */ /* 0x000fe20003fc6270 */
[----:B------:R-:W-:Y:S01]  /*a330*/  @!P4 IMAD.MOV R44, RZ, RZ, -R44 ;  /* 0x000000ffff2cc224 */ /* 0x000fe200078e0a2c */
[----:B------:R-:W-:Y:S01]  /*a340*/  ISETP.GE.AND P4, PT, R6, RZ, PT ;  /* 0x000000ff0600720c */ /* 0x000fe20003f86270 */
[----:B------:R-:W-:Y:S02]  /*a350*/  IMAD R4, R9, R12, R8 ;  /* 0x0000000c09047224 */ /* 0x000fe400078e0208 */
[----:B------:R-:W-:Y:S02]  /*a360*/  @!P1 IMAD.IADD R2, R2, 0x1, -R9 ;  /* 0x0000000102029824 */ /* 0x000fe400078e0a09 */
[----:B------:R-:W-:-:S03]  /*a370*/  IMAD.HI.U32 R6, R10, R3, RZ ;  /* 0x000000030a067227 */ /* 0x000fc600078e00ff */
[C---:B------:R-:W-:Y:S01]  /*a380*/  ISETP.GT.U32.AND P1, PT, R9.reuse, R2, PT ;  /* 0x000000020900720c */ /* 0x040fe20003f24070 */
[--C-:B------:R-:W-:Y:S01]  /*a390*/  @!P2 IMAD.IADD R42, R42, 0x1, -R9.reuse ;  /* 0x000000012a2aa824 */ /* 0x100fe200078e0a09 */
[----:B------:R-:W-:Y:S01]  /*a3a0*/  ISETP.GT.U32.AND P2, PT, R9, R4, PT ;  /* 0x000000040900720c */ /* 0x000fe20003f44070 */
[----:B------:R-:W-:Y:S02]  /*a3b0*/  VIADD R8, R0, 0xc9 ;  /* 0x000000c900087836 */ /* 0x000fe40000000000 */
[----:B------:R-:W-:Y:S02]  /*a3c0*/  IMAD.MOV R6, RZ, RZ, -R6 ;  /* 0x000000ffff067224 */ /* 0x000fe400078e0a06 */
[----:B------:R-:W-:Y:S01]  /*a3d0*/  @!P3 IMAD.IADD R7, R7, 0x1, -R9 ;  /* 0x000000010707b824 */ /* 0x000fe200078e0a09 */
[----:B------:R-:W-:Y:S01]  /*a3e0*/  IABS R38, R8 ;  /* 0x0000000800267213 */ /* 0x000fe20000000000 */
[----:B------:R-:W-:Y:S01]  /*a3f0*/  IMAD R3, R9, R6, R3 ;  /* 0x0000000609037224 */ /* 0x000fe200078e0203 */
[----:B------:R-:W-:Y:S01]  /*a400*/  ISETP.GE.AND P3, PT, R11, RZ, PT ;  /* 0x000000ff0b00720c */ /* 0x000fe20003f66270 */
[----:B------:R-:W-:-:S02]  /*a410*/  IMAD.MOV.U32 R14, RZ, RZ, R7 ;  /* 0x000000ffff0e7224 */ /* 0x000fc400078e0007 */
[----:B------:R-:W-:Y:S01]  /*a420*/  @!P5 IMAD.MOV R42, RZ, RZ, -R42 ;  /* 0x000000ffff2ad224 */ /* 0x000fe200078e0a2a */
[----:B------:R-:W-:Y:S01]  /*a430*/  ISETP.GT.U32.AND P5, PT, R9, R3, PT ;  /* 0x000000030900720c */ /* 0x000fe20003fa4070 */
[----:B------:R-:W-:-:S04]  /*a440*/  IMAD.HI.U32 R12, R10, R38, RZ ;  /* 0x000000260a0c7227 */ /* 0x000fc800078e00ff */
[----:B------:R-:W-:Y:S01]  /*a450*/  @!P0 IMAD.MOV R14, RZ, RZ, -R14 ;  /* 0x000000ffff0e8224 */ /* 0x000fe200078e0a0e */
[----:B------:R-:W-:Y:S01]  /*a460*/  ISETP.GE.AND P0, PT, R8, RZ, PT ;  /* 0x000000ff0800720c */ /* 0x000fe20003f06270 */
[--C-:B------:R-:W-:Y:S02]  /*a470*/  @!P2 IMAD.IADD R4, R4, 0x1, -R9.reuse ;  /* 0x000000010404a824 */ /* 0x100fe400078e0a09 */
[----:B------:R-:W-:Y:S01]  /*a480*/  @!P1 IMAD.IADD R2, R2, 0x1, -R9 ;  /* 0x0000000102029824 */ /* 0x000fe200078e0a09 */
[----:B------:R0:W-:Y:S01]  /*a490*/  STL [R1+0x5b4], R14 ;  /* 0x0005b40e01007387 */ /* 0x0001e20000100800 */
[----:B------:R-:W-:Y:S01]  /*a4a0*/  IMAD.MOV R12, RZ, RZ, -R12 ;  /* 0x000000ffff0c7224 */ /* 0x000fe200078e0a0c */
[C---:B------:R-:W-:Y:S01]  /*a4b0*/  ISETP.GT.U32.AND P2, PT, R9.reuse, R4, PT ;  /* 0x000000040900720c */ /* 0x040fe20003f44070 */
[----:B------:R-:W-:Y:S02]  /*a4c0*/  VIADD R13, R0, 0xc8 ;  /* 0x000000c8000d7836 */ /* 0x000fe40000000000 */
[----:B------:R-:W-:-:S02]  /*a4d0*/  IMAD R38, R9, R12, R38 ;  /* 0x0000000c09267224 */ /* 0x000fc400078e0226 */
[----:B------:R-:W-:Y:S01]  /*a4e0*/  @!P5 IMAD.IADD R3, R3, 0x1, -R9 ;  /* 0x000000010303d824 */ /* 0x000fe200078e0a09 */
[----:B------:R-:W-:Y:S01]  /*a4f0*/  IABS R39, R13 ;  /* 0x0000000d00277213 */ /* 0x000fe20000000000 */
[----:B------:R-:W-:Y:S01]  /*a500*/  VIADD R6, R0, 0xca ;  /* 0x000000ca00067836 */ /* 0x000fe20000000000 */
[----:B------:R-:W-:Y:S01]  /*a510*/  ISETP.GE.AND P1, PT, R13, RZ, PT ;  /* 0x000000ff0d00720c */ /* 0x000fe20003f26270 */
[----:B0-----:R-:W-:Y:S01]  /*a520*/  IMAD.MOV.U32 R14, RZ, RZ, R2 ;  /* 0x000000ffff0e7224 */ /* 0x001fe200078e0002 */
[----:B------:R-:W-:Y:S01]  /*a530*/  ISETP.GT.U32.AND P5, PT, R9, R3, PT ;  /* 0x000000030900720c */ /* 0x000fe20003fa4070 */
[----:B------:R-:W-:Y:S01]  /*a540*/  IMAD.HI.U32 R11, R10, R39, RZ ;  /* 0x000000270a0b7227 */ /* 0x000fe200078e00ff */
[----:B------:R-:W-:-:S03]  /*a550*/  IABS R25, R6 ;  /* 0x0000000600197213 */ /* 0x000fc60000000000 */
[----:B------:R-:W-:Y:S01]  /*a560*/  @!P6 IMAD.MOV R14, RZ, RZ, -R14 ;  /* 0x000000ffff0ee224 */ /* 0x000fe200078e0a0e */
[C---:B------:R-:W-:Y:S01]  /*a570*/  ISETP.GT.U32.AND P6, PT, R9.reuse, R38, PT ;  /* 0x000000260900720c */ /* 0x040fe20003fc4070 */
[----:B------:R-:W-:Y:S02]  /*a580*/  @!P2 IMAD.IADD R4, R4, 0x1, -R9 ;  /* 0x000000010404a824 */ /* 0x000fe400078e0a09 */
[----:B------:R-:W-:Y:S01]  /*a590*/  IMAD.MOV R11, RZ, RZ, -R11 ;  /* 0x000000ffff0b7224 */ /* 0x000fe200078e0a0b */
[----:B------:R-:W-:Y:S01]  /*a5a0*/  STL [R1+0x5ac], R14 ;  /* 0x0005ac0e01007387 */ /* 0x000fe20000100800 */
[----:B------:R-:W-:Y:S02]  /*a5b0*/  VIADD R2, R0, 0xcb ;  /* 0x000000cb00027836 */ /* 0x000fe40000000000 */
[----:B------:R-:W-:Y:S02]  /*a5c0*/  IMAD.MOV.U32 R13, RZ, RZ, R4 ;  /* 0x000000ffff0d7224 */ /* 0x000fe400078e0004 */
[C---:B------:R-:W-:Y:S01]  /*a5d0*/  IMAD R39, R9.reuse, R11, R39 ;  /* 0x0000000b09277224 */ /* 0x040fe200078e0227 */
[----:B------:R-:W-:Y:S01]  /*a5e0*/  IABS R24, R2 ;  /* 0x0000000200187213 */ /* 0x000fe20000000000 */
[----:B------:R-:W-:Y:S01]  /*a5f0*/  @!P4 IMAD.MOV R13, RZ, RZ, -R13 ;  /* 0x000000ffff0dc224 */ /* 0x000fe200078e0a0d */
[----:B------:R-:W-:Y:S01]  /*a600*/  ISETP.GE.AND P4, PT, R6, RZ, PT ;  /* 0x000000ff0600720c */ /* 0x000fe20003f86270 */
[--C-:B------:R-:W-:Y:S01]  /*a610*/  @!P6 IMAD.IADD R38, R38, 0x1, -R9.reuse ;  /* 0x000000012626e824 */ /* 0x100fe200078e0a09 */
[C---:B------:R-:W-:Y:S01]  /*a620*/  ISETP.GT.U32.AND P2, PT, R9.reuse, R39, PT ;  /* 0x000000270900720c */ /* 0x040fe20003f44070 */
[----:B------:R-:W-:Y:S01]  /*a630*/  IMAD.HI.U32 R7, R10, R25, RZ ;  /* 0x000000190a077227 */ /* 0x000fe200078e00ff */
[----:B------:R0:W-:Y:S02]  /*a640*/  STL [R1+0x5b0], R13 ;  /* 0x0005b00d01007387 */ /* 0x0001e40000100800 */
[----:B------:R-:W-:Y:S01]  /*a650*/  ISETP.GT.U32.AND P6, PT, R9, R38, PT ;  /* 0x000000260900720c */ /* 0x000fe20003fc4070 */
[----:B------:R-:W-:Y:S01]  /*a660*/  @!P5 IMAD.IADD R3, R3, 0x1, -R9 ;  /* 0x000000010303d824 */ /* 0x000fe200078e0a09 */
[----:B------:R-:W-:Y:S01]  /*a670*/  ISETP.GE.AND P5, PT, R2, RZ, PT ;  /* 0x000000ff0200720c */ /* 0x000fe20003fa6270 */
[----:B------:R-:W-:-:S04]  /*a680*/  IMAD.HI.U32 R12, R10, R24, RZ ;  /* 0x000000180a0c7227 */ /* 0x000fc800078e00ff */
[----:B------:R-:W-:Y:S02]  /*a690*/  IMAD.MOV R7, RZ, RZ, -R7 ;  /* 0x000000ffff077224 */ /* 0x000fe400078e0a07 */
[----:B0-----:R-:W-:Y:S02]  /*a6a0*/  IMAD.MOV.U32 R13, RZ, RZ, R3 ;  /* 0x000000ffff0d7224 */ /* 0x001fe400078e0003 */
[----:B------:R-:W-:Y:S01]  /*a6b0*/  IMAD.MOV R3, RZ, RZ, -R12 ;  /* 0x000000ffff037224 */ /* 0x000fe200078e0a0c */
[----:B------:R-:W-:Y:S01]  /*a6c0*/  SHF.R.U32.HI R12, RZ, 0x6, R47 ;  /* 0x00000006ff0c7819 */ /* 0x000fe2000001162f */
[C---:B------:R-:W-:Y:S02]  /*a6d0*/  IMAD R25, R9.reuse, R7, R25 ;  /* 0x0000000709197224 */ /* 0x040fe400078e0219 */
[C---:B------:R-:W-:Y:S01]  /*a6e0*/  IMAD R24, R9.reuse, R3, R24 ;  /* 0x0000000309187224 */ /* 0x040fe200078e0218 */
[----:B------:R-:W0:Y:S01]  /*a6f0*/  LDC.64 R6, c[0x0][0x3a8] ;  /* 0x0000ea00ff067b82 */ /* 0x000e220000000a00 */
[----:B------:R-:W-:Y:S01]  /*a700*/  @!P3 IMAD.MOV R13, RZ, RZ, -R13 ;  /* 0x000000ffff0db224 */ /* 0x000fe200078e0a0d */
[----:B------:R-:W-:Y:S01]  /*a710*/  ISETP.GT.U32.AND P3, PT, R9, R25, PT ;  /* 0x000000190900720c */ /* 0x000fe20003f64070 */
[----:B------:R-:W-:-:S02]  /*a720*/  @!P2 IMAD.IADD R39, R39, 0x1, -R9 ;  /* 0x000000012727a824 */ /* 0x000fc400078e0a09 */
[----:B------:R-:W-:Y:S01]  /*a730*/  VIADD R2, R0, 0xcc ;  /* 0x000000cc00027836 */ /* 0x000fe20000000000 */
[----:B------:R1:W-:Y:S01]  /*a740*/  STL [R1+0x5b8], R13 ;  /* 0x0005b80d01007387 */ /* 0x0003e20000100800 */
[--C-:B------:R-:W-:Y:S01]  /*a750*/  @!P6 IMAD.IADD R38, R38, 0x1, -R9.reuse ;  /* 0x000000012626e824 */ /* 0x100fe200078e0a09 */
[C---:B------:R-:W-:Y:S01]  /*a760*/  ISETP.GT.U32.AND P6, PT, R9.reuse, R24, PT ;  /* 0x000000180900720c */ /* 0x040fe20003fc4070 */
[C---:B------:R-:W-:Y:S01]  /*a770*/  VIADD R4, R0.reuse, 0xcd ;  /* 0x000000cd00047836 */ /* 0x040fe20000000000 */
[----:B------:R-:W-:Y:S01]  /*a780*/  ISETP.GT.U32.AND P2, PT, R9, R39, PT ;  /* 0x000000270900720c */ /* 0x000fe20003f44070 */
[----:B------:R-:W-:Y:S01]  /*a790*/  @!P0 IMAD.MOV R38, RZ, RZ, -R38 ;  /* 0x000000ffff268224 */ /* 0x000fe200078e0a26 */
[----:B------:R-:W-:Y:S01]  /*a7a0*/  IABS R11, R2 ;  /* 0x00000002000b7213 */ /* 0x000fe20000000000 */
[----:B------:R-:W-:Y:S01]  /*a7b0*/  VIADD R20, R0, 0xd3 ;  /* 0x000000d300147836 */ /* 0x000fe20000000000 */
[----:B------:R-:W-:Y:S01]  /*a7c0*/  IABS R8, R4 ;  /* 0x0000000400087213 */ /* 0x000fe20000000000 */
[----:B------:R-:W-:-:S02]  /*a7d0*/  @!P3 IMAD.IADD R25, R25, 0x1, -R9 ;  /* 0x000000011919b824 */ /* 0x000fc400078e0a09 */
[----:B------:R-:W-:-:S03]  /*a7e0*/  IMAD.HI.U32 R3, R10, R11, RZ ;  /* 0x0000000b0a037227 */ /* 0x000fc600078e00ff */
[----:B------:R-:W-:Y:S01]  /*a7f0*/  ISETP.GT.U32.AND P3, PT, R9, R25, PT ;  /* 0x000000190900720c */ /* 0x000fe20003f64070 */
[----:B------:R-:W-:Y:S02]  /*a800*/  IMAD.MOV R3, RZ, RZ, -R3 ;  /* 0x000000ffff037224 */ /* 0x000fe400078e0a03 */
[--C-:B------:R-:W-:Y:S02]  /*a810*/  @!P6 IMAD.IADD R24, R24, 0x1, -R9.reuse ;  /* 0x000000011818e824 */ /* 0x100fe400078e0a09 */
[----:B------:R-:W-:Y:S01]  /*a820*/  @!P2 IMAD.IADD R39, R39, 0x1, -R9 ;  /* 0x000000012727a824 */ /* 0x000fe200078e0a09 */
[----:B------:R-:W-:Y:S01]  /*a830*/  ISETP.GE.AND P2, PT, R2, RZ, PT ;  /* 0x000000ff0200720c */ /* 0x000fe20003f46270 */
[C---:B------:R-:W-:Y:S01]  /*a840*/  IMAD R11, R9.reuse, R3, R11 ;  /* 0x00000003090b7224 */ /* 0x040fe200078e020b */
[----:B------:R-:W-:Y:S01]  /*a850*/  ISETP.GT.U32.AND P0, PT, R9, R24, PT ;  /* 0x000000180900720c */ /* 0x000fe20003f04070 */
[----:B------:R-:W-:Y:S02]  /*a860*/  VIADD R3, R0, 0xce ;  /* 0x000000ce00037836 */ /* 0x000fe40000000000 */
[----:B------:R-:W-:-:S03]  /*a870*/  IMAD.HI.U32 R2, R10, R8, RZ ;  /* 0x000000080a027227 */ /* 0x000fc600078e00ff */
[----:B------:R-:W-:Y:S01]  /*a880*/  ISETP.GE.AND P6, PT, R3, RZ, PT ;  /* 0x000000ff0300720c */ /* 0x000fe20003fc6270 */
[----:B------:R-:W-:Y:S01]  /*a890*/  IMAD.MOV R2, RZ, RZ, -R2 ;  /* 0x000000ffff027224 */ /* 0x000fe200078e0a02 */
[----:B------:R-:W-:Y:S01]  /*a8a0*/  IABS R3, R3 ;  /* 0x0000000300037213 */ /* 0x000fe20000000000 */
[----:B------:R-:W-:Y:S01]  /*a8b0*/  @!P1 IMAD.MOV R39, RZ, RZ, -R39 ;  /* 0x000000ffff279224 */ /* 0x000fe200078e0a27 */
[----:B------:R-:W-:Y:S01]  /*a8c0*/  ISETP.GE.AND P1, PT, R4, RZ, PT ;  /* 0x000000ff0400720c */ /* 0x000fe20003f26270 */
[----:B------:R-:W-:Y:S01]  /*a8d0*/  IMAD R8, R9, R2, R8 ;  /* 0x0000000209087224 */ /* 0x000fe200078e0208 */
[----:B------:R-:W-:Y:S01]  /*a8e0*/  SGXT.U32 R4, R12, 0x1 ;  /* 0x000000010c04781a */ /* 0x000fe20000000000 */
[----:B------:R-:W-:-:S04]  /*a8f0*/  IMAD.HI.U32 R12, R10, R3, RZ ;  /* 0x000000030a0c7227 */ /* 0x000fc800078e00ff */
[--C-:B------:R-:W-:Y:S01]  /*a900*/  @!P3 IMAD.IADD R25, R25, 0x1, -R9.reuse ;  /* 0x000000011919b824 */ /* 0x100fe200078e0a09 */
[C---:B------:R-:W-:Y:S01]  /*a910*/  ISETP.GT.U32.AND P3, PT, R9.reuse, R11, PT ;  /* 0x0000000b0900720c */ /* 0x040fe20003f64070 */
[----:B------:R-:W-:Y:S01]  /*a920*/  @!P0 IMAD.IADD R24, R24, 0x1, -R9 ;  /* 0x0000000118188824 */ /* 0x000fe200078e0a09 */
[C---:B------:R-:W-:Y:S01]  /*a930*/  ISETP.GT.U32.AND P0, PT, R9.reuse, R8, PT ;  /* 0x000000080900720c */ /* 0x040fe20003f04070 */
[----:B------:R-:W-:Y:S02]  /*a940*/  IMAD.MOV R12, RZ, RZ, -R12 ;  /* 0x000000ffff0c7224 */ /* 0x000fe400078e0a0c */
[----:B------:R-:W-:Y:S02]  /*a950*/  @!P5 IMAD.MOV R24, RZ, RZ, -R24 ;  /* 0x000000ffff18d224 */ /* 0x000fe400078e0a18 */
[----:B------:R-:W-:Y:S02]  /*a960*/  IMAD R3, R9, R12, R3 ;  /* 0x0000000c09037224 */ /* 0x000fe400078e0203 */
[----:B------:R-:W-:-:S02]  /*a970*/  VIADD R2, R0, 0xd0 ;  /* 0x000000d000027836 */ /* 0x000fc40000000000 */
[----:B-1----:R-:W-:Y:S01]  /*a980*/  VIADD R13, R0, 0xcf ;  /* 0x000000cf000d7836 */ /* 0x002fe20000000000 */
[----:B------:R-:W-:Y:S01]  /*a990*/  ISETP.GT.U32.AND P5, PT, R9, R3, PT ;  /* 0x000000030900720c */ /* 0x000fe20003fa4070 */
[--C-:B------:R-:W-:Y:S01]  /*a9a0*/  @!P3 IMAD.IADD R11, R11, 0x1, -R9.reuse ;  /* 0x000000010b0bb824 */ /* 0x100fe200078e0a09 */
[----:B------:R-:W-:Y:S01]  /*a9b0*/  IABS R23, R2 ;  /* 0x0000000200177213 */ /* 0x000fe20000000000 */
[----:B------:R-:W-:Y:S02]  /*a9c0*/  @!P0 IMAD.IADD R8, R8, 0x1, -R9 ;  /* 0x0000000108088824 */ /* 0x000fe400078e0a09 */
[----:B0-----:R-:W-:Y:S01]  /*a9d0*/  IMAD R140, R4, R6, RZ ;  /* 0x00000006048c7224 */ /* 0x001fe200078e02ff */
[C---:B------:R-:W-:Y:S01]  /*a9e0*/  ISETP.GT.U32.AND P3, PT, R9.reuse, R11, PT ;  /* 0x0000000b0900720c */ /* 0x040fe20003f64070 */
[----:B------:R-:W-:Y:S01]  /*a9f0*/  @!P4 IMAD.MOV R25, RZ, RZ, -R25 ;  /* 0x000000ffff19c224 */ /* 0x000fe200078e0a19 */
[----:B------:R-:W-:Y:S01]  /*aa00*/  ISETP.GT.U32.AND P0, PT, R9, R8, PT ;  /* 0x000000080900720c */ /* 0x000fe20003f04070 */
[----:B------:R-:W-:Y:S01]  /*aa10*/  IMAD.HI.U32 R12, R10, R23, RZ ;  /* 0x000000170a0c7227 */ /* 0x000fe200078e00ff */
[----:B------:R-:W-:-:S02]  /*aa20*/  ISETP.GE.AND P4, PT, R13, RZ, PT ;  /* 0x000000ff0d00720c */ /* 0x000fc40003f86270 */
[----:B------:R-:W-:Y:S01]  /*aa30*/  IABS R13, R13 ;  /* 0x0000000d000d7213 */ /* 0x000fe20000000000 */
[----:B------:R-:W-:Y:S02]  /*aa40*/  @!P5 IMAD.IADD R3, R3, 0x1, -R9 ;  /* 0x000000010303d824 */ /* 0x000fe400078e0a09 */
[----:B------:R-:W-:Y:S02]  /*aa50*/  IMAD.MOV R12, RZ, RZ, -R12 ;  /* 0x000000ffff0c7224 */ /* 0x000fe400078e0a0c */
[----:B------:R-:W-:Y:S01]  /*aa60*/  IMAD.HI.U32 R14, R10, R13, RZ ;  /* 0x0000000d0a0e7227 */ /* 0x000fe200078e00ff */
[----:B------:R-:W-:-:S03]  /*aa70*/  ISETP.GT.U32.AND P5, PT, R9, R3, PT ;  /* 0x000000030900720c */ /* 0x000fc60003fa4070 */
[--C-:B------:R-:W-:Y:S01]  /*aa80*/  @!P3 IMAD.IADD R11, R11, 0x1, -R9.reuse ;  /* 0x000000010b0bb824 */ /* 0x100fe200078e0a09 */
[----:B------:R-:W-:Y:S01]  /*aa90*/  ISETP.GE.AND P3, PT, R2, RZ, PT ;  /* 0x000000ff0200720c */ /* 0x000fe20003f66270 */
[----:B------:R-:W-:Y:S02]  /*aaa0*/  @!P0 IMAD.IADD R8, R8, 0x1, -R9 ;  /* 0x0000000108088824 */ /* 0x000fe400078e0a09 */
[----:B------:R-:W-:Y:S02]  /*aab0*/  IMAD.MOV.U32 R15, RZ, RZ, R11 ;  /* 0x000000ffff0f7224 */ /* 0x000fe400078e000b */
[----:B------:R-:W-:Y:S02]  /*aac0*/  IMAD.MOV.U32 R4, RZ, RZ, R8 ;  /* 0x000000ffff047224 */ /* 0x000fe400078e0008 */
[----:B------:R-:W-:Y:S01]  /*aad0*/  @!P2 IMAD.MOV R15, RZ, RZ, -R15 ;  /* 0x000000ffff0fa224 */ /* 0x000fe200078e0a0f */
[----:B------:R-:W-:Y:S01]  /*aae0*/  ISETP.GE.AND P2, PT, R22, RZ, PT ;  /* 0x000000ff1600720c */ /* 0x000fe20003f46270 */
[----:B------:R-:W-:Y:S01]  /*aaf0*/  @!P1 IMAD.MOV R4, RZ, RZ, -R4 ;  /* 0x000000ffff049224 */ /* 0x000fe200078e0a04 */
[----:B------:R-:W-:Y:S01]  /*ab00*/  IABS R22, R22 ;  /* 0x0000001600167213 */ /* 0x000fe20000000000 */
[----:B------:R-:W-:Y:S01]  /*ab10*/  @!P5 IMAD.IADD R3, R3, 0x1, -R9 ;  /* 0x000000010303d824 */ /* 0x000fe200078e0a09 */
[----:B------:R-:W-:Y:S01]  /*ab20*/  STL [R1+0x5a8], R15 ;  /* 0x0005a80f01007387 */ /* 0x000fe20000100800 */
[----:B------:R-:W-:Y:S01]  /*ab30*/  IMAD.MOV R14, RZ, RZ, -R14 ;  /* 0x000000ffff0e7224 */ /* 0x000fe200078e0a0e */
[----:B------:R-:W-:Y:S01]  /*ab40*/  ISETP.GE.AND P1, PT, R21, RZ, PT ;  /* 0x000000ff1500720c */ /* 0x000fe20003f26270 */
[C---:B------:R-:W-:Y:S01]  /*ab50*/  IMAD R23, R9.reuse, R12, R23 ;  /* 0x0000000c09177224 */ /* 0x040fe200078e0217 */
[----:B------:R0:W-:Y:S01]  /*ab60*/  STL [R1+0x5a4], R4 ;  /* 0x0005a40401007387 */ /* 0x0001e20000100800 */
[----:B------:R-:W-:Y:S01]  /*ab70*/  IMAD R2, R9, R14, R13 ;  /* 0x0000000e09027224 */ /* 0x000fe200078e020d */
[----:B------:R-:W-:Y:S01]  /*ab80*/  IABS R21, R21 ;  /* 0x0000001500157213 */ /* 0x000fe20000000000 */
[----:B------:R-:W-:Y:S01]  /*ab90*/  IMAD.HI.U32 R8, R10, R22, RZ ;  /* 0x000000160a087227 */ /* 0x000fe200078e00ff */
[----:B------:R-:W-:-:S02]  /*aba0*/  ISETP.GE.AND P5, PT, R20, RZ, PT ;  /* 0x000000ff1400720c */ /* 0x000fc40003fa6270 */
[C---:B------:R-:W-:Y:S01]  /*abb0*/  ISETP.GT.U32.AND P0, PT, R9.reuse, R2, PT ;  /* 0x000000020900720c */ /* 0x040fe20003f04070 */
[----:B------:R-:W-:Y:S01]  /*abc0*/  IMAD.MOV R8, RZ, RZ, -R8 ;  /* 0x000000ffff087224 */ /* 0x000fe200078e0a08 */
[----:B------:R-:W-:Y:S01]  /*abd0*/  IABS R20, R20 ;  /* 0x0000001400147213 */ /* 0x000fe20000000000 */
[----:B------:R-:W-:Y:S02]  /*abe0*/  VIADD R11, R0, 0xd5 ;  /* 0x000000d5000b7836 */ /* 0x000fe40000000000 */
[----:B0-----:R-:W-:Y:S02]  /*abf0*/  IMAD.MOV.U32 R4, RZ, RZ, R3 ;  /* 0x000000ffff047224 */ /* 0x001fe400078e0003 */
[C---:B------:R-:W-:Y:S01]  /*ac00*/  IMAD R22, R9.reuse, R8, R22 ;  /* 0x0000000809167224 */ /* 0x040fe200078e0216 */
[----:B------:R-:W-:Y:S01]  /*ac10*/  IABS R115, R11 ;  /* 0x0000000b00737213 */ /* 0x000fe20000000000 */
[----:B------:R-:W-:Y:S01]  /*ac20*/  @!P6 IMAD.MOV R4, RZ, RZ, -R4 ;  /* 0x000000ffff04e224 */ /* 0x000fe200078e0a04 */
[----:B------:R-:W-:Y:S01]  /*ac30*/  ISETP.GT.U32.AND P6, PT, R9, R23, PT ;  /* 0x000000170900720c */ /* 0x000fe20003fc4070 */
[----:B------:R-:W-:-:S03]  /*ac40*/  IMAD.HI.U32 R8, R10, R21, RZ ;  /* 0x000000150a087227 */ /* 0x000fc600078e00ff */
[----:B------:R-:W-:Y:S01]  /*ac50*/  STL [R1+0x5a0], R4 ;  /* 0x0005a00401007387 */ /* 0x000fe20000100800 */
[----:B------:R-:W-:Y:S02]  /*ac60*/  @!P0 IMAD.IADD R2, R2, 0x1, -R9 ;  /* 0x0000000102028824 */ /* 0x000fe400078e0a09 */
[----:B------:R-:W-:Y:S02]  /*ac70*/  IMAD.MOV R8, RZ, RZ, -R8 ;  /* 0x000000ffff087224 */ /* 0x000fe400078e0a08 */
[C---:B------:R-:W-:Y:S01]  /*ac80*/  VIADD R12, R0.reuse, 0xd4 ;  /* 0x000000d4000c7836 */ /* 0x040fe20000000000 */
[C---:B------:R-:W-:Y:S01]  /*ac90*/  ISETP.GT.U32.AND P0, PT, R9.reuse, R2, PT ;  /* 0x000000020900720c */ /* 0x040fe20003f04070 */
[----:B------:R-:W-:Y:S02]  /*aca0*/  IMAD R21, R9, R8, R21 ;  /* 0x0000000809157224 */ /* 0x000fe400078e0215 */
[----:B------:R-:W-:Y:S01]  /*acb0*/  @!P6 IMAD.IADD R23, R23, 0x1, -R9 ;  /* 0x000000011717e824 */ /* 0x000fe200078e0a09 */
[----:B------:R0:W-:Y:S01]  /*acc0*/  STL [R1+0x270], R12 ;  /* 0x0002700c01007387 */ /* 0x0001e20000100800 */
[----:B------:R-:W-:Y:S01]  /*acd0*/  VIADD R19, R0, 0xd8 ;  /* 0x000000d800137836 */ /* 0x000fe20000000000 */
[----:B------:R-:W-:Y:S01]  /*ace0*/  IABS R117, R12 ;  /* 0x0000000c00757213 */ /* 0x000fe20000000000 */
[----:B------:R-:W-:Y:S01]  /*acf0*/  IMAD.HI.U32 R3, R10, R20, RZ ;  /* 0x000000140a037227 */ /* 0x000fe200078e00ff */
[----:B------:R-:W-:Y:S01]  /*ad00*/  ISETP.GT.U32.AND P6, PT, R9, R23, PT ;  /* 0x000000170900720c */ /* 0x000fe20003fc4070 */
[----:B------:R1:W-:Y:S02]  /*ad10*/  STL [R1+0x274], R11 ;  /* 0x0002740b01007387 */ /* 0x0003e40000100800 */
[----:B------:R-:W-:-:S02]  /*ad20*/  IMAD.MOV R3, RZ, RZ, -R3 ;  /* 0x000000ffff037224 */ /* 0x000fc400078e0a03 */
[----:B------:R-:W-:Y:S01]  /*ad30*/  @!P0 IMAD.IADD R2, R2, 0x1, -R9 ;  /* 0x0000000102028824 */ /* 0x000fe200078e0a09 */
[----:B------:R-:W-:Y:S01]  /*ad40*/  ISETP.GT.U32.AND P0, PT, R9, R22, PT ;  /* 0x000000160900720c */ /* 0x000fe20003f04070 */
[----:B0-----:R-:W-:-:S04]  /*ad50*/  IMAD.HI.U32 R12, R10, R117, RZ ;  /* 0x000000750a0c7227 */ /* 0x001fc800078e00ff */
[----:B-1----:R-:W-:-:S04]  /*ad60*/  IMAD.HI.U32 R11, R10, R115, RZ ;  /* 0x000000730a0b7227 */ /* 0x002fc800078e00ff */
[--C-:B------:R-:W-:Y:S01]  /*ad70*/  @!P6 IMAD.IADD R23, R23, 0x1, -R9.reuse ;  /* 0x000000011717e824 */ /* 0x100fe200078e0a09 */
[C---:B------:R-:W-:Y:S01]  /*ad80*/  ISETP.GT.U32.AND P6, PT, R9.reuse, R21, PT ;  /* 0x000000150900720c */ /* 0x040fe20003fc4070 */
[----:B------:R-:W-:Y:S02]  /*ad90*/  IMAD.MOV.U32 R13, RZ, RZ, R2 ;  /* 0x000000ffff0d7224 */ /* 0x000fe400078e0002 */
[----:B------:R-:W-:Y:S02]  /*ada0*/  @!P0 IMAD.IADD R22, R22, 0x1, -R9 ;  /* 0x0000000116168824 */ /* 0x000fe400078e0a09 */
[----:B------:R-:W-:Y:S02]  /*adb0*/  IMAD.MOV R11, RZ, RZ, -R11 ;  /* 0x000000ffff0b7224 */ /* 0x000fe400078e0a0b */
[----:B------:R-:W-:Y:S01]  /*adc0*/  @!P4 IMAD.MOV R13, RZ, RZ, -R13 ;  /* 0x000000ffff0dc224 */ /* 0x000fe200078e0a0d */
[C---:B------:R-:W-:Y:S01]  /*add0*/  ISETP.GT.U32.AND P0, PT, R9.reuse, R22, PT ;  /* 0x000000160900720c */ /* 0x040fe20003f04070 */
[----:B------:R-:W-:Y:S01]  /*ade0*/  IMAD R115, R9, R11, R115 ;  /* 0x0000000b09737224 */ /* 0x000fe200078e0273 */
[----:B------:R-:W-:Y:S01]  /*adf0*/  ISETP.GE.AND P4, PT, R19, RZ, PT ;  /* 0x000000ff1300720c */ /* 0x000fe20003f86270 */
[----:B------:R-:W-:Y:S01]  /*ae00*/  IMAD R20, R9, R3, R20 ;  /* 0x0000000309147224 */ /* 0x000fe200078e0214 */
[----:B------:R-:W-:Y:S01]  /*ae10*/  IABS R19, R19 ;  /* 0x0000001300137213 */ /* 0x000fe20000000000 */
[----:B------:R-:W-:-:S02]  /*ae20*/  @!P6 IMAD.IADD R21, R21, 0x1, -R9 ;  /* 0x000000011515e824 */ /* 0x000fc400078e0a09 */
[----:B------:R-:W-:Y:S02]  /*ae30*/  VIADD R4, R0, 0xd6 ;  /* 0x000000d600047836 */ /* 0x000fe40000000000 */
[----:B------:R-:W-:Y:S01]  /*ae40*/  IMAD.MOV R12, RZ, RZ, -R12 ;  /* 0x000000ffff0c7224 */ /* 0x000fe200078e0a0c */
[C---:B------:R-:W-:Y:S01]  /*ae50*/  ISETP.GT.U32.AND P6, PT, R9.reuse, R21, PT ;  /* 0x000000150900720c */ /* 0x040fe20003fc4070 */
[----:B------:R-:W-:Y:S01]  /*ae60*/  IMAD.HI.U32 R2, R10, R19, RZ ;  /* 0x000000130a027227 */ /* 0x000fe200078e00ff */
[----:B------:R-:W-:Y:S01]  /*ae70*/  IABS R3, R4 ;  /* 0x0000000400037213 */ /* 0x000fe20000000000 */
[----:B------:R0:W-:Y:S02]  /*ae80*/  STL [R1+0x278], R4 ;  /* 0x0002780401007387 */ /* 0x0001e40000100800 */
[----:B------:R-:W-:Y:S01]  /*ae90*/  @!P0 IMAD.IADD R22, R22, 0x1, -R9 ;  /* 0x0000000116168824 */ /* 0x000fe200078e0a09 */
[C---:B------:R-:W-:Y:S01]  /*aea0*/  ISETP.GT.U32.AND P0, PT, R9.reuse, R20, PT ;  /* 0x000000140900720c */ /* 0x040fe20003f04070 */
[----:B------:R-:W-:Y:S01]  /*aeb0*/  IMAD R117, R9, R12, R117 ;  /* 0x0000000c09757224 */ /* 0x000fe200078e0275 */
[----:B------:R1:W-:Y:S01]  /*aec0*/  STL [R1+0x59c], R13 ;  /* 0x00059c0d01007387 */ /* 0x0003e20000100800 */
[----:B------:R-:W-:-:S02]  /*aed0*/  IMAD.MOV R2, RZ, RZ, -R2 ;  /* 0x000000ffff027224 */ /* 0x000fc400078e0a02 */
[----:B------:R-:W-:Y:S01]  /*aee0*/  @!P3 IMAD.MOV R23, RZ, RZ, -R23 ;  /* 0x000000ffff17b224 */ /* 0x000fe200078e0a17 */
[----:B------:R-:W-:Y:S01]  /*aef0*/  ISETP.GT.U32.AND P3, PT, R9, R117, PT ;  /* 0x000000750900720c */ /* 0x000fe20003f64070 */
[----:B------:R-:W-:Y:S01]  /*af00*/  @!P6 IMAD.IADD R21, R21, 0x1, -R9 ;  /* 0x000000011515e824 */ /* 0x000fe200078e0a09 */
[----:B------:R-:W-:Y:S01]  /*af10*/  ISETP.GT.U32.AND P6, PT, R9, R115, PT ;  /* 0x000000730900720c */ /* 0x000fe20003fc4070 */
[----:B------:R-:W-:-:S04]  /*af20*/  IMAD.HI.U32 R8, R10, R3, RZ ;  /* 0x000000030a087227 */ /* 0x000fc800078e00ff */
[C---:B------:R-:W-:Y:S02]  /*af30*/  IMAD R19, R9.reuse, R2, R19 ;  /* 0x0000000209137224 */ /* 0x040fe400078e0213 */
[----:B------:R-:W-:Y:S02]  /*af40*/  IMAD.MOV R8, RZ, RZ, -R8 ;  /* 0x000000ffff087224 */ /* 0x000fe400078e0a08 */
[----:B------:R-:W-:Y:S02]  /*af50*/  @!P0 IMAD.IADD R20, R20, 0x1, -R9 ;  /* 0x0000000114148824 */ /* 0x000fe400078e0a09 */
[----:B0-----:R-:W-:Y:S02]  /*af60*/  IMAD R4, R9, R8, R3 ;  /* 0x0000000809047224 */ /* 0x001fe400078e0203 */
[--C-:B------:R-:W-:Y:S01]  /*af70*/  @!P6 IMAD.IADD R115, R115, 0x1, -R9.reuse ;  /* 0x000000017373e824 */ /* 0x100fe200078e0a09 */
[----:B------:R-:W-:Y:S01]  /*af80*/  ISETP.GT.U32.AND P6, PT, R9, R19, PT ;  /* 0x000000130900720c */ /* 0x000fe20003fc4070 */
[----:B------:R-:W-:Y:S01]  /*af90*/  @!P3 IMAD.IADD R117, R117, 0x1, -R9 ;  /* 0x000000017575b824 */ /* 0x000fe200078e0a09 */
[C---:B------:R-:W-:Y:S01]  /*afa0*/  ISETP.GT.U32.AND P0, PT, R9.reuse, R20, PT ;  /* 0x000000140900720c */ /* 0x040fe20003f04070 */
[C---:B------:R-:W-:Y:S01]  /*afb0*/  VIADD R8, R0.reuse, 0xdb ;  /* 0x000000db00087836 */ /* 0x040fe20000000000 */
[----:B------:R-:W-:Y:S01]  /*afc0*/  ISETP.GT.U32.AND P3, PT, R9, R4, PT ;  /* 0x000000040900720c */ /* 0x000fe20003f64070 */
[----:B------:R-:W-:-:S02]  /*afd0*/  VIADD R18, R0, 0xd9 ;  /* 0x000000d900127836 */ /* 0x000fc40000000000 */
[----:B------:R-:W-:Y:S01]  /*afe0*/  @!P2 IMAD.MOV R22, RZ, RZ, -R22 ;  /* 0x000000ffff16a224 */ /* 0x000fe200078e0a16 */
[----:B------:R-:W-:Y:S01]  /*aff0*/  IABS R16, R8 ;  /* 0x0000000800107213 */ /* 0x000fe20000000000 */
[----:B------:R-:W-:Y:S01]  /*b000*/  VIADD R17, R0, 0xda ;  /* 0x000000da00117836 */ /* 0x000fe20000000000 */
[----:B------:R-:W-:Y:S01]  /*b010*/  ISETP.GE.AND P2, PT, R18, RZ, PT ;  /* 0x000000ff1200720c */ /* 0x000fe20003f46270 */
[----:B------:R-:W-:Y:S01]  /*b020*/  VIADD R3, R0, 0xe0 ;  /* 0x000000e000037836 */ /* 0x000fe20000000000 */
[----:B------:R-:W-:Y:S01]  /*b030*/  IABS R18, R18 ;  /* 0x0000001200127213 */ /* 0x000fe20000000000 */
[--C-:B------:R-:W-:Y:S02]  /*b040*/  @!P6 IMAD.IADD R19, R19, 0x1, -R9.reuse ;  /* 0x000000011313e824 */ /* 0x100fe400078e0a09 */
[----:B------:R-:W-:Y:S01]  /*b050*/  IMAD.HI.U32 R11, R10, R16, RZ ;  /* 0x000000100a0b7227 */ /* 0x000fe200078e00ff */
[----:B------:R-:W-:Y:S02]  /*b060*/  IABS R15, R3 ;  /* 0x00000003000f7213 */ /* 0x000fe40000000000 */
[----:B------:R-:W-:Y:S01]  /*b070*/  ISETP.GT.U32.AND P6, PT, R9, R19, PT ;  /* 0x000000130900720c */ /* 0x000fe20003fc4070 */
[--C-:B------:R-:W-:Y:S01]  /*b080*/  @!P0 IMAD.IADD R20, R20, 0x1, -R9.reuse ;  /* 0x0000000114148824 */ /* 0x100fe200078e0a09 */
[----:B------:R-:W-:Y:S01]  /*b090*/  ISETP.GE.AND P0, PT, R17, RZ, PT ;  /* 0x000000ff1100720c */ /* 0x000fe20003f06270 */
[----:B------:R-:W-:Y:S01]  /*b0a0*/  @!P3 IMAD.IADD R4, R4, 0x1, -R9 ;  /* 0x000000010404b824 */ /* 0x000fe200078e0a09 */
[C---:B------:R-:W-:Y:S01]  /*b0b0*/  ISETP.GT.U32.AND P3, PT, R9.reuse, R117, PT ;  /* 0x000000750900720c */ /* 0x040fe20003f64070 */
[----:B------:R-:W-:Y:S01]  /*b0c0*/  IMAD.MOV R11, RZ, RZ, -R11 ;  /* 0x000000ffff0b7224 */ /* 0x000fe200078e0a0b */
[----:B------:R-:W-:Y:S01]  /*b0d0*/  IABS R17, R17 ;  /* 0x0000001100117213 */ /* 0x000fe20000000000 */
[----:B------:R-:W-:Y:S01]  /*b0e0*/  @!P5 IMAD.MOV R20, RZ, RZ, -R20 ;  /* 0x000000ffff14d224 */ /* 0x000fe200078e0a14 */
[C---:B------:R-:W-:Y:S01]  /*b0f0*/  ISETP.GT.U32.AND P5, PT, R9.reuse, R4, PT ;  /* 0x000000040900720c */ /* 0x040fe20003fa4070 */
[----:B------:R-:W-:-:S02]  /*b100*/  IMAD R16, R9, R11, R16 ;  /* 0x0000000b09107224 */ /* 0x000fc400078e0210 */
[----:B------:R-:W-:-:S04]  /*b110*/  IMAD.HI.U32 R2, R10, R18, RZ ;  /* 0x000000120a027227 */ /* 0x000fc800078e00ff */
[--C-:B------:R-:W-:Y:S01]  /*b120*/  @!P6 IMAD.IADD R19, R19, 0x1, -R9.reuse ;  /* 0x000000011313e824 */ /* 0x100fe200078e0a09 */
[----:B------:R-:W-:Y:S01]  /*b130*/  ISETP.GT.U32.AND P6, PT, R9, R16, PT ;  /* 0x000000100900720c */ /* 0x000fe20003fc4070 */
[----:B------:R-:W-:Y:S02]  /*b140*/  IMAD.MOV R2, RZ, RZ, -R2 ;  /* 0x000000ffff027224 */ /* 0x000fe400078e0a02 */
[--C-:B------:R-:W-:Y:S02]  /*b150*/  @!P3 IMAD.IADD R117, R117, 0x1, -R9.reuse ;  /* 0x000000017575b824 */ /* 0x100fe400078e0a09 */
[----:B------:R-:W-:Y:S01]  /*b160*/  @!P5 IMAD.IADD R4, R4, 0x1, -R9 ;  /* 0x000000010404d824 */ /* 0x000fe200078e0a09 */
[----:B------:R-:W-:Y:S01]  /*b170*/  ISETP.GE.AND P5, PT, R8, RZ, PT ;  /* 0x000000ff0800720c */ /* 0x000fe20003fa6270 */
[----:B------:R-:W-:Y:S02]  /*b180*/  VIADD R8, R0, 0xe1 ;  /* 0x000000e100087836 */ /* 0x000fe40000000000 */
[----:B------:R-:W-:Y:S01]  /*b190*/  IMAD R18, R9, R2, R18 ;  /* 0x0000000209127224 */ /* 0x000fe200078e0212 */
[----:B------:R0:W-:Y:S01]  /*b1a0*/  STL [R1+0x210], R4 ;  /* 0x0002100401007387 */ /* 0x0001e20000100800 */
[----:B------:R-:W-:Y:S01]  /*b1b0*/  IMAD.HI.U32 R2, R10, R17, RZ ;  /* 0x000000110a027227 */ /* 0x000fe200078e00ff */
[----:B------:R-:W-:-:S02]  /*b1c0*/  IABS R14, R8 ;  /* 0x00000008000e7213 */ /* 0x000fc40000000000 */
[----:B------:R-:W-:Y:S01]  /*b1d0*/  ISETP.GT.U32.AND P3, PT, R9, R18, PT ;  /* 0x000000120900720c */ /* 0x000fe20003f64070 */
[----:B------:R-:W-:Y:S02]  /*b1e0*/  @!P6 IMAD.IADD R16, R16, 0x1, -R9 ;  /* 0x000000011010e824 */ /* 0x000fe400078e0a09 */
[----:B------:R-:W-:-:S03]  /*b1f0*/  IMAD.HI.U32 R11, R10, R14, RZ ;  /* 0x0000000e0a0b7227 */ /* 0x000fc600078e00ff */
[C---:B------:R-:W-:Y:S01]  /*b200*/  ISETP.GT.U32.AND P6, PT, R9.reuse, R16, PT ;  /* 0x000000100900720c */ /* 0x040fe20003fc4070 */
[----:B------:R-:W-:Y:S02]  /*b210*/  IMAD.MOV R11, RZ, RZ, -R11 ;  /* 0x000000ffff0b7224 */ /* 0x000fe400078e0a0b */
[----:B------:R-:W-:Y:S01]  /*b220*/  @!P1 IMAD.MOV R21, RZ, RZ, -R21 ;  /* 0x000000ffff159224 */ /* 0x000fe200078e0a15 */
[C---:B------:R-:W-:Y:S01]  /*b230*/  ISETP.GT.U32.AND P1, PT, R9.reuse, R115, PT ;  /* 0x000000730900720c */ /* 0x040fe20003f24070 */
[----:B------:R-:W-:Y:S02]  /*b240*/  IMAD.MOV R2, RZ, RZ, -R2 ;  /* 0x000000ffff027224 */ /* 0x000fe400078e0a02 */
[C---:B------:R-:W-:Y:S02]  /*b250*/  IMAD R14, R9.reuse, R11, R14 ;  /* 0x0000000b090e7224 */ /* 0x040fe400078e020e */
[----:B------:R-:W-:Y:S02]  /*b260*/  IMAD R17, R9, R2, R17 ;  /* 0x0000000209117224 */ /* 0x000fe400078e0211 */
[----:B------:R-:W-:-:S02]  /*b270*/  @!P3 IMAD.IADD R18, R18, 0x1, -R9 ;  /* 0x000000011212b824 */ /* 0x000fc400078e0a09 */
[----:B------:R-:W-:Y:S01]  /*b280*/  @!P6 IMAD.IADD R16, R16, 0x1, -R9 ;  /* 0x000000011010e824 */ /* 0x000fe200078e0a09 */
[C---:B------:R-:W-:Y:S01]  /*b290*/  ISETP.GT.U32.AND P6, PT, R9.reuse, R14, PT ;  /* 0x0000000e0900720c */ /* 0x040fe20003fc4070 */
[----:B------:R-:W-:Y:S01]  /*b2a0*/  IMAD.HI.U32 R2, R10, R15, RZ ;  /* 0x0000000f0a027227 */ /* 0x000fe200078e00ff */
[----:B------:R-:W-:-:S03]  /*b2b0*/  ISETP.GT.U32.AND P3, PT, R9, R18, PT ;  /* 0x000000120900720c */ /* 0x000fc60003f64070 */
[----:B------:R-:W-:Y:S02]  /*b2c0*/  IMAD.MOV R2, RZ, RZ, -R2 ;  /* 0x000000ffff027224 */ /* 0x000fe400078e0a02 */
[----:B------:R-:W-:Y:S01]  /*b2d0*/  @!P1 IMAD.IADD R115, R115, 0x1, -R9 ;  /* 0x0000000173739824 */ /* 0x000fe200078e0a09 */
[C---:B------:R-:W-:Y:S01]  /*b2e0*/  ISETP.GT.U32.AND P1, PT, R9.reuse, R17, PT ;  /* 0x000000110900720c */ /* 0x040fe20003f24070 */
[----:B------:R-:W-:Y:S02]  /*b2f0*/  IMAD R15, R9, R2, R15 ;  /* 0x00000002090f7224 */ /* 0x000fe400078e020f */
[----:B------:R-:W-:Y:S02]  /*b300*/  VIADD R2, R0, 0xe2 ;  /* 0x000000e200027836 */ /* 0x000fe40000000000 */
[--C-:B------:R-:W-:Y:S02]  /*b310*/  @!P6 IMAD.IADD R14, R14, 0x1, -R9.reuse ;  /* 0x000000010e0ee824 */ /* 0x100fe400078e0a09 */
[----:B------:R-:W-:Y:S01]  /*b320*/  @!P3 IMAD.IADD R18, R18, 0x1, -R9 ;  /* 0x000000011212b824 */ /* 0x000fe200078e0a09 */
[----:B-1----:R-:W-:Y:S01]  /*b330*/  IABS R13, R2 ;  /* 0x00000002000d7213 */ /* 0x002fe20000000000 */
[----:B------:R-:W-:Y:S01]  /*b340*/  @!P4 IMAD.MOV R19, RZ, RZ, -R19 ;  /* 0x000000ffff13c224 */ /* 0x000fe200078e0a13 */
[----:B------:R-:W-:Y:S01]  /*b350*/  ISETP.GE.AND P3, PT, R3, RZ, PT ;  /* 0x000000ff0300720c */ /* 0x000fe20003f66270 */
[----:B------:R-:W-:Y:S01]  /*b360*/  VIADD R12, R0, 0xe3 ;  /* 0x000000e3000c7836 */ /* 0x000fe20000000000 */
[C---:B------:R-:W-:Y:S01]  /*b370*/  ISETP.GT.U32.AND P6, PT, R9.reuse, R14, PT ;  /* 0x0000000e0900720c */ /* 0x040fe20003fc4070 */
[----:B------:R-:W-:Y:S01]  /*b380*/  IMAD.HI.U32 R3, R10, R13, RZ ;  /* 0x0000000d0a037227 */ /* 0x000fe200078e00ff */
[----:B------:R-:W-:-:S03]  /*b390*/  ISETP.GT.U32.AND P4, PT, R9, R15, PT ;  /* 0x0000000f0900720c */ /* 0x000fc60003f84070 */
[----:B------:R-:W-:Y:S02]  /*b3a0*/  @!P1 IMAD.IADD R17, R17, 0x1, -R9 ;  /* 0x0000000111119824 */ /* 0x000fe400078e0a09 */
[----:B------:R-:W-:Y:S02]  /*b3b0*/  IMAD.MOV R3, RZ, RZ, -R3 ;  /* 0x000000ffff037224 */ /* 0x000fe400078e0a03 */
[----:B------:R-:W-:Y:S01]  /*b3c0*/  @!P2 IMAD.MOV R18, RZ, RZ, -R18 ;  /* 0x000000ffff12a224 */ /* 0x000fe200078e0a12 */
[C---:B------:R-:W-:Y:S01]  /*b3d0*/  ISETP.GT.U32.AND P1, PT, R9.reuse, R17, PT ;  /* 0x000000110900720c */ /* 0x040fe20003f24070 */
[----:B------:R-:W-:Y:S02]  /*b3e0*/  IMAD R13, R9, R3, R13 ;  /* 0x00000003090d7224 */ /* 0x000fe400078e020d */
[--C-:B------:R-:W-:Y:S02]  /*b3f0*/  @!P6 IMAD.IADD R14, R14, 0x1, -R9.reuse ;  /* 0x000000010e0ee824 */ /* 0x100fe400078e0a09 */
[----:B------:R-:W-:Y:S01]  /*b400*/  @!P4 IMAD.IADD R15, R15, 0x1, -R9 ;  /* 0x000000010f0fc824 */ /* 0x000fe200078e0a09 */
[C---:B------:R-:W-:Y:S01]  /*b410*/  ISETP.GT.U32.AND P6, PT, R9.reuse, R13, PT ;  /* 0x0000000d0900720c */ /* 0x040fe20003fc4070 */
[----:B------:R-:W-:Y:S01]  /*b420*/  VIADD R26, R0, 0xe8 ;  /* 0x000000e8001a7836 */ /* 0x000fe20000000000 */
[----:B------:R-:W-:Y:S01]  /*b430*/  ISETP.GE.AND P4, PT, R2, RZ, PT ;  /* 0x000000ff0200720c */ /* 0x000fe20003f86270 */
[----:B------:R-:W-:Y:S01]  /*b440*/  VIADD R28, R0, 0xe9 ;  /* 0x000000e9001c7836 */ /* 0x000fe20000000000 */
[----:B------:R-:W-:Y:S01]  /*b450*/  ISETP.GT.U32.AND P2, PT, R9, R15, PT ;  /* 0x0000000f0900720c */ /* 0x000fe20003f44070 */
[----:B------:R-:W-:-:S02]  /*b460*/  @!P5 IMAD.MOV R16, RZ, RZ, -R16 ;  /* 0x000000ffff10d224 */ /* 0x000fc400078e0a10 */
[----:B------:R-:W-:Y:S01]  /*b470*/  @!P1 IMAD.IADD R17, R17, 0x1, -R9 ;  /* 0x0000000111119824 */ /* 0x000fe200078e0a09 */
[----:B------:R-:W-:Y:S01]  /*b480*/  ISETP.GE.AND P1, PT, R8, RZ, PT ;  /* 0x000000ff0800720c */ /* 0x000fe20003f26270 */
[----:B------:R-:W-:Y:S01]  /*b490*/  VIADD R29, R0, 0xea ;  /* 0x000000ea001d7836 */ /* 0x000fe20000000000 */
[----:B------:R-:W-:Y:S01]  /*b4a0*/  ISETP.GE.AND P5, PT, R28, RZ, PT ;  /* 0x000000ff1c00720c */ /* 0x000fe20003fa6270 */
[----:B------:R-:W-:Y:S01]  /*b4b0*/  @!P0 IMAD.MOV R17, RZ, RZ, -R17 ;  /* 0x000000ffff118224 */ /* 0x000fe200078e0a11 */
[----:B------:R-:W-:Y:S01]  /*b4c0*/  ISETP.GE.AND P0, PT, R12, RZ, PT ;  /* 0x000000ff0c00720c */ /* 0x000fe20003f06270 */
[--C-:B------:R-:W-:Y:S01]  /*b4d0*/  @!P6 IMAD.IADD R13, R13, 0x1, -R9.reuse ;  /* 0x000000010d0de824 */ /* 0x100fe200078e0a09 */
[----:B------:R-:W-:Y:S01]  /*b4e0*/  IABS R12, R12 ;  /* 0x0000000c000c7213 */ /* 0x000fe20000000000 */
[----:B------:R-:W-:Y:S01]  /*b4f0*/  VIADD R27, R0, 0xeb ;  /* 0x000000eb001b7836 */ /* 0x000fe20000000000 */
[----:B------:R-:W-:Y:S01]  /*b500*/  IABS R28, R28 ;  /* 0x0000001c001c7213 */ /* 0x000fe20000000000 */
[----:B------:R-:W-:Y:S01]  /*b510*/  @!P2 IMAD.IADD R15, R15, 0x1, -R9 ;  /* 0x000000010f0fa824 */ /* 0x000fe200078e0a09 */
[----:B------:R-:W-:Y:S01]  /*b520*/  ISETP.GT.U32.AND P6, PT, R9, R13, PT ;  /* 0x0000000d0900720c */ /* 0x000fe20003fc4070 */
[----:B------:R-:W-:Y:S01]  /*b530*/  IMAD.HI.U32 R2, R10, R12, RZ ;  /* 0x0000000c0a027227 */ /* 0x000fe200078e00ff */
[----:B------:R-:W-:-:S02]  /*b540*/  ISETP.GE.AND P2, PT, R26, RZ, PT ;  /* 0x000000ff1a00720c */ /* 0x000fc40003f46270 */
[----:B------:R-:W-:Y:S01]  /*b550*/  IABS R26, R26 ;  /* 0x0000001a001a7213 */ /* 0x000fe20000000000 */
[----:B------:R-:W-:Y:S01]  /*b560*/  IMAD.MOV R2, RZ, RZ, -R2 ;  /* 0x000000ffff027224 */ /* 0x000fe200078e0a02 */
[----:B------:R-:W-:Y:S01]  /*b570*/  IABS R30, R27 ;  /* 0x0000001b001e7213 */ /* 0x000fe20000000000 */
[----:B------:R-:W-:-:S04]  /*b580*/  IMAD.HI.U32 R3, R10, R28, RZ ;  /* 0x0000001c0a037227 */ /* 0x000fc800078e00ff */
[----:B------:R-:W-:Y:S02]  /*b590*/  IMAD R12, R9, R2, R12 ;  /* 0x00000002090c7224 */ /* 0x000fe400078e020c */
[----:B------:R-:W-:Y:S02]  /*b5a0*/  @!P6 IMAD.IADD R13, R13, 0x1, -R9 ;  /* 0x000000010d0de824 */ /* 0x000fe400078e0a09 */
[----:B------:R-:W-:Y:S01]  /*b5b0*/  IMAD.HI.U32 R8, R10, R26, RZ ;  /* 0x0000001a0a087227 */ /* 0x000fe200078e00ff */
[----:B------:R-:W-:-:S03]  /*b5c0*/  ISETP.GT.U32.AND P6, PT, R9, R12, PT ;  /* 0x0000000c0900720c */ /* 0x000fc60003fc4070 */
[----:B------:R-:W-:Y:S02]  /*b5d0*/  IMAD.MOV R8, RZ, RZ, -R8 ;  /* 0x000000ffff087224 */ /* 0x000fe400078e0a08 */
[----:B------:R-:W-:Y:S01]  /*b5e0*/  @!P3 IMAD.MOV R15, RZ, RZ, -R15 ;  /* 0x000000ffff0fb224 */ /* 0x000fe200078e0a0f */
[----:B------:R-:W-:Y:S01]  /*b5f0*/  ISETP.GE.AND P3, PT, R29, RZ, PT ;  /* 0x000000ff1d00720c */ /* 0x000fe20003f66270 */
[C---:B------:R-:W-:Y:S01]  /*b600*/  IMAD R26, R9.reuse, R8, R26 ;  /* 0x00000008091a7224 */ /* 0x040fe200078e021a */
[----:B------:R-:W-:Y:S01]  /*b610*/  IABS R29, R29 ;  /* 0x0000001d001d7213 */ /* 0x000fe20000000000 */
[----:B------:R-:W-:Y:S02]  /*b620*/  IMAD.MOV R3, RZ, RZ, -R3 ;  /* 0x000000ffff037224 */ /* 0x000fe400078e0a03 */
[----:B------:R-:W-:Y:S02]  /*b630*/  VIADD R11, R0, 0xf0 ;  /* 0x000000f0000b7836 */ /* 0x000fe40000000000 */
[----:B------:R-:W-:Y:S01]  /*b640*/  @!P6 IMAD.IADD R12, R12, 0x1, -R9 ;  /* 0x000000010c0ce824 */ /* 0x000fe200078e0a09 */
[----:B------:R-:W-:Y:S01]  /*b650*/  ISETP.GT.U32.AND P6, PT, R9, R26, PT ;  /* 0x0000001a0900720c */ /* 0x000fe20003fc4070 */
[----:B------:R-:W-:Y:S01]  /*b660*/  IMAD.HI.U32 R2, R10, R29, RZ ;  /* 0x0000001d0a027227 */ /* 0x000fe200078e00ff */
[----:B------:R-:W-:-:S03]  /*b670*/  IABS R31, R11 ;  /* 0x0000000b001f7213 */ /* 0x000fc60000000000 */
[C---:B------:R-:W-:Y:S02]  /*b680*/  IMAD R28, R9.reuse, R3, R28 ;  /* 0x00000003091c7224 */ /* 0x040fe400078e021c */
[----:B------:R-:W-:Y:S02]  /*b690*/  IMAD.MOV R2, RZ, RZ, -R2 ;  /* 0x000000ffff027224 */ /* 0x000fe400078e0a02 */
[----:B------:R-:W-:Y:S02]  /*b6a0*/  @!P1 IMAD.MOV R14, RZ, RZ, -R14 ;  /* 0x000000ffff0e9224 */ /* 0x000fe400078e0a0e */
[----:B------:R-:W-:Y:S01]  /*b6b0*/  @!P4 IMAD.MOV R13, RZ, RZ, -R13 ;  /* 0x000000ffff0dc224 */ /* 0x000fe200078e0a0d */
[C---:B------:R-:W-:Y:S01]  /*b6c0*/  ISETP.GT.U32.AND P4, PT, R9.reuse, R28, PT ;  /* 0x0000001c0900720c */ /* 0x040fe20003f84070 */
[----:B------:R-:W-:Y:S01]  /*b6d0*/  @!P6 IMAD.IADD R26, R26, 0x1, -R9 ;  /* 0x000000011a1ae824 */ /* 0x000fe200078e0a09 */
[----:B------:R-:W-:Y:S01]  /*b6e0*/  ISETP.GT.U32.AND P6, PT, R9, R12, PT ;  /* 0x0000000c0900720c */ /* 0x000fe20003fc4070 */
[----:B------:R-:W-:-:S03]  /*b6f0*/  IMAD.HI.U32 R36, R10, R30, RZ ;  /* 0x0000001e0a247227 */ /* 0x000fc600078e00ff */
[----:B------:R-:W-:Y:S01]  /*b700*/  ISETP.GT.U32.AND P1, PT, R9, R26, PT ;  /* 0x0000001a0900720c */ /* 0x000fe20003f24070 */
[----:B------:R-:W-:-:S04]  /*b710*/  IMAD.HI.U32 R35, R10, R31, RZ ;  /* 0x0000001f0a237227 */ /* 0x000fc800078e00ff */
[C---:B------:R-:W-:Y:S02]  /*b720*/  IMAD R29, R9.reuse, R2, R29 ;  /* 0x00000002091d7224 */ /* 0x040fe400078e021d */
[----:B------:R-:W-:Y:S02]  /*b730*/  VIADD R3, R0, 0xf2 ;  /* 0x000000f200037836 */ /* 0x000fe40000000000 */
[----:B------:R-:W-:Y:S02]  /*b740*/  IMAD.MOV R36, RZ, RZ, -R36 ;  /* 0x000000ffff247224 */ /* 0x000fe400078e0a24 */
[----:B------:R-:W-:Y:S01]  /*b750*/  IMAD.MOV R35, RZ, RZ, -R35 ;  /* 0x000000ffff237224 */ /* 0x000fe200078e0a23 */
[----:B------:R-:W-:Y:S01]  /*b760*/  IABS R33, R3 ;  /* 0x0000000300217213 */ /* 0x000fe20000000000 */
[----:B------:R-:W-:Y:S01]  /*b770*/  @!P6 IMAD.IADD R12, R12, 0x1, -R9 ;  /* 0x000000010c0ce824 */ /* 0x000fe200078e0a09 */
[----:B------:R-:W-:Y:S01]  /*b780*/  ISETP.GT.U32.AND P6, PT, R9, R29, PT ;  /* 0x0000001d0900720c */ /* 0x000fe20003fc4070 */
[----:B------:R-:W-:-:S02]  /*b790*/  VIADD R8, R0, 0xf1 ;  /* 0x000000f100087836 */ /* 0x000fc40000000000 */
[C---:B------:R-:W-:Y:S02]  /*b7a0*/  IMAD R30, R9.reuse, R36, R30 ;  /* 0x00000024091e7224 */ /* 0x040fe400078e021e */
[C---:B------:R-:W-:Y:S01]  /*b7b0*/  IMAD R31, R9.reuse, R35, R31 ;  /* 0x00000023091f7224 */ /* 0x040fe200078e021f */
[----:B------:R-:W-:Y:S01]  /*b7c0*/  IABS R32, R8 ;  /* 0x0000000800207213 */ /* 0x000fe20000000000 */
[--C-:B------:R-:W-:Y:S01]  /*b7d0*/  @!P1 IMAD.IADD R26, R26, 0x1, -R9.reuse ;  /* 0x000000011a1a9824 */ /* 0x100fe200078e0a09 */
[C---:B------:R-:W-:Y:S01]  /*b7e0*/  ISETP.GT.U32.AND P1, PT, R9.reuse, R30, PT ;  /* 0x0000001e0900720c */ /* 0x040fe20003f24070 */
[----:B------:R-:W-:Y:S01]  /*b7f0*/  @!P4 IMAD.IADD R28, R28, 0x1, -R9 ;  /* 0x000000011c1cc824 */ /* 0x000fe200078e0a09 */
[----:B------:R-:W-:Y:S01]  /*b800*/  ISETP.GT.U32.AND P4, PT, R9, R31, PT ;  /* 0x0000001f0900720c */ /* 0x000fe20003f84070 */
[----:B------:R-:W-:-:S04]  /*b810*/  IMAD.HI.U32 R2, R10, R33, RZ ;  /* 0x000000210a027227 */ /* 0x000fc800078e00ff */
[----:B------:R-:W-:Y:S02]  /*b820*/  IMAD.MOV R2, RZ, RZ, -R2 ;  /* 0x000000ffff027224 */ /* 0x000fe400078e0a02 */
[----:B------:R-:W-:-:S04]  /*b830*/  IMAD.HI.U32 R34, R10, R32, RZ ;  /* 0x000000200a227227 */ /* 0x000fc800078e00ff */
[----:B------:R-:W-:Y:S01]  /*b840*/  @!P6 IMAD.IADD R29, R29, 0x1, -R9 ;  /* 0x000000011d1de824 */ /* 0x000fe200078e0a09 */
[C---:B------:R-:W-:Y:S01]  /*b850*/  ISETP.GT.U32.AND P6, PT, R9.reuse, R28, PT ;  /* 0x0000001c0900720c */ /* 0x040fe20003fc4070 */
[C---:B------:R-:W-:Y:S02]  /*b860*/  IMAD R33, R9.reuse, R2, R33 ;  /* 0x0000000209217224 */ /* 0x040fe400078e0221 */
[----:B------:R-:W-:Y:S02]  /*b870*/  IMAD.MOV R34, RZ, RZ, -R34 ;  /* 0x000000ffff227224 */ /* 0x000fe400078e0a22 */
[C---:B------:R-:W-:Y:S02]  /*b880*/  VIADD R2, R0.reuse, 0xf3 ;  /* 0x000000f300027836 */ /* 0x040fe40000000000 */
[C---:B------:R-:W-:Y:S02]  /*b890*/  VIADD R37, R0.reuse, 0xf8 ;  /* 0x000000f800257836 */ /* 0x040fe40000000000 */
[C---:B------:R-:W-:Y:S01]  /*b8a0*/  IMAD R32, R9.reuse, R34, R32 ;  /* 0x0000002209207224 */ /* 0x040fe200078e0220 */
[----:B------:R-:W-:Y:S01]  /*b8b0*/  IABS R34, R2 ;  /* 0x0000000200227213 */ /* 0x000fe20000000000 */
[----:B0-----:R-:W-:Y:S01]  /*b8c0*/  VIADD R4, R0, 0xf9 ;  /* 0x000000f900047836 */ /* 0x001fe20000000000 */
[----:B------:R-:W-:Y:S01]  /*b8d0*/  IABS R35, R37 ;  /* 0x0000002500237213 */ /* 0x000fe20000000000 */
[--C-:B------:R-:W-:Y:S01]  /*b8e0*/  @!P1 IMAD.IADD R30, R30, 0x1, -R9.reuse ;  /* 0x000000011e1e9824 */ /* 0x100fe200078e0a09 */
[----:B------:R-:W-:Y:S01]  /*b8f0*/  ISETP.GT.U32.AND P1, PT, R9, R29, PT ;  /* 0x0000001d0900720c */ /* 0x000fe20003f24070 */
[----:B------:R-:W-:Y:S01]  /*b900*/  @!P4 IMAD.IADD R31, R31, 0x1, -R9 ;  /* 0x000000011f1fc824 */ /* 0x000fe200078e0a09 */
[----:B------:R-:W-:Y:S01]  /*b910*/  IABS R36, R4 ;  /* 0x0000000400247213 */ /* 0x000fe20000000000 */
[----:B------:R-:W-:Y:S01]  /*b920*/  @!P0 IMAD.MOV R12, RZ, RZ, -R12 ;  /* 0x000000ffff0c8224 */ /* 0x000fe200078e0a0c */
[C---:B------:R-:W-:Y:S01]  /*b930*/  ISETP.GT.U32.AND P4, PT, R9.reuse, R30, PT ;  /* 0x0000001e0900720c */ /* 0x040fe20003f84070 */
[C---:B------:R-:W-:Y:S01]  /*b940*/  IMAD.HI.U32 R41, R10.reuse, R34, RZ ;  /* 0x000000220a297227 */ /* 0x040fe200078e00ff */
[----:B------:R-:W-:Y:S01]  /*b950*/  ISETP.GT.U32.AND P0, PT, R9, R31, PT ;  /* 0x0000001f0900720c */ /* 0x000fe20003f04070 */
[----:B------:R0:W-:Y:S02]  /*b960*/  STL [R1+0x254], R37 ;  /* 0x0002542501007387 */ /* 0x0001e40000100800 */
[----:B------:R-:W-:-:S02]  /*b970*/  IMAD.HI.U32 R40, R10, R35, RZ ;  /* 0x000000230a287227 */ /* 0x000fc400078e00ff */
[----:B------:R1:W-:Y:S02]  /*b980*/  STL [R1+0x258], R4 ;  /* 0x0002580401007387 */ /* 0x0003e40000100800 */
[----:B------:R-:W-:Y:S01]  /*b990*/  @!P6 IMAD.IADD R28, R28, 0x1, -R9 ;  /* 0x000000011c1ce824 */ /* 0x000fe200078e0a09 */
[----:B------:R-:W-:Y:S01]  /*b9a0*/  ISETP.GT.U32.AND P6, PT, R9, R32, PT ;  /* 0x000000200900720c */ /* 0x000fe20003fc4070 */
[----:B------:R-:W-:Y:S02]  /*b9b0*/  IMAD.MOV R41, RZ, RZ, -R41 ;  /* 0x000000ffff297224 */ /* 0x000fe400078e0a29 */
[----:B0-----:R-:W-:-:S04]  /*b9c0*/  IMAD.HI.U32 R37, R10, R36, RZ ;  /* 0x000000240a257227 */ /* 0x001fc800078e00ff */
[----:B------:R-:W-:Y:S02]  /*b9d0*/  IMAD.MOV R40, RZ, RZ, -R40 ;  /* 0x000000ffff287224 */ /* 0x000fe400078e0a28 */
[C---:B------:R-:W-:Y:S02]  /*b9e0*/  IMAD R34, R9.reuse, R41, R34 ;  /* 0x0000002909227224 */ /* 0x040fe400078e0222 */
[----:B------:R-:W-:Y:S02]  /*b9f0*/  IMAD.MOV R37, RZ, RZ, -R37 ;  /* 0x000000ffff257224 */ /* 0x000fe400078e0a25 */
[----:B------:R-:W-:Y:S02]  /*ba00*/  IMAD R35, R9, R40, R35 ;  /* 0x0000002809237224 */ /* 0x000fe400078e0223 */
[----:B------:R-:W-:Y:S01]  /*ba10*/  @!P1 IMAD.IADD R29, R29, 0x1, -R9 ;  /* 0x000000011d1d9824 */ /* 0x000fe200078e0a09 */
[C---:B------:R-:W-:Y:S01]  /*ba20*/  ISETP.GT.U32.AND P1, PT, R9.reuse, R33, PT ;  /* 0x000000210900720c */ /* 0x040fe20003f24070 */
[----:B------:R-:W-:-:S02]  /*ba30*/  IMAD R36, R9, R37, R36 ;  /* 0x0000002509247224 */ /* 0x000fc400078e0224 */
[--C-:B------:R-:W-:Y:S01]  /*ba40*/  @!P4 IMAD.IADD R30, R30, 0x1, -R9.reuse ;  /* 0x000000011e1ec824 */ /* 0x100fe200078e0a09 */
[----:B------:R-:W-:Y:S01]  /*ba50*/  ISETP.GT.U32.AND P4, PT, R9, R34, PT ;  /* 0x000000220900720c */ /* 0x000fe20003f84070 */
[--C-:B------:R-:W-:Y:S01]  /*ba60*/  @!P0 IMAD.IADD R31, R31, 0x1, -R9.reuse ;  /* 0x000000011f1f8824 */ /* 0x100fe200078e0a09 */
[C---:B------:R-:W-:Y:S01]  /*ba70*/  ISETP.GT.U32.AND P0, PT, R9.reuse, R35, PT ;  /* 0x000000230900720c */ /* 0x040fe20003f04070 */
[----:B-1----:R-:W-:Y:S02]  /*ba80*/  VIADD R4, R0, 0xfa ;  /* 0x000000fa00047836 */ /* 0x002fe40000000000 */
[--C-:B------:R-:W-:Y:S01]  /*ba90*/  @!P6 IMAD.IADD R32, R32, 0x1, -R9.reuse ;  /* 0x000000012020e824 */ /* 0x100fe200078e0a09 */
[----:B------:R-:W-:Y:S01]  /*baa0*/  ISETP.GT.U32.AND P6, PT, R9, R36, PT ;  /* 0x000000240900720c */ /* 0x000fe20003fc4070 */
[C---:B------:R-:W-:Y:S01]  /*bab0*/  IMAD R142, R6.reuse, 0x2, R140 ;  /* 0x00000002068e7824 */ /* 0x040fe200078e028c */
[----:B------:R-:W-:Y:S01]  /*bac0*/  IABS R37, R4 ;  /* 0x0000000400257213 */ /* 0x000fe20000000000 */
[----:B------:R0:W-:Y:S01]  /*bad0*/  STL [R1+0x268], R4 ;  /* 0x0002680401007387 */ /* 0x0001e20000100800 */
[----:B------:R-:W-:Y:S01]  /*bae0*/  @!P1 IMAD.IADD R33, R33, 0x1, -R9 ;  /* 0x0000000121219824 */ /* 0x000fe200078e0a09 */
[----:B------:R-:W-:Y:S01]  /*baf0*/  ISETP.GT.U32.AND P1, PT, R9, R32, PT ;  /* 0x000000200900720c */ /* 0x000fe20003f24070 */
[----:B------:R-:W-:-:S02]  /*bb00*/  IMAD R144, R6, 0x2, R142 ;  /* 0x0000000206907824 */ /* 0x000fc400078e028e */
[----:B------:R-:W-:-:S04]  /*bb10*/  IMAD.HI.U32 R41, R10, R37, RZ ;  /* 0x000000250a297227 */ /* 0x000fc800078e00ff */
[--C-:B------:R-:W-:Y:S01]  /*bb20*/  @!P4 IMAD.IADD R34, R34, 0x1, -R9.reuse ;  /* 0x000000012222c824 */ /* 0x100fe200078e0a09 */
[----:B------:R-:W-:Y:S01]  /*bb30*/  ISETP.GT.U32.AND P4, PT, R9, R33, PT ;  /* 0x000000210900720c */ /* 0x000fe20003f84070 */
[----:B0-----:R-:W-:Y:S02]  /*bb40*/  VIADD R4, R0, 0xfb ;  /* 0x000000fb00047836 */ /* 0x001fe40000000000 */
[----:B------:R-:W-:Y:S01]  /*bb50*/  @!P0 IMAD.IADD R35, R35, 0x1, -R9 ;  /* 0x0000000123238824 */ /* 0x000fe200078e0a09 */
[C---:B------:R-:W-:Y:S01]  /*bb60*/  ISETP.GT.U32.AND P0, PT, R9.reuse, R34, PT ;  /* 0x000000220900720c */ /* 0x040fe20003f04070 */
[----:B------:R-:W-:Y:S01]  /*bb70*/  IMAD.MOV R41, RZ, RZ, -R41 ;  /* 0x000000ffff297224 */ /* 0x000fe200078e0a29 */
[----:B------:R-:W-:Y:S01]  /*bb80*/  IABS R40, R4 ;  /* 0x0000000400287213 */ /* 0x000fe20000000000 */
[----:B------:R-:W-:Y:S01]  /*bb90*/  @!P6 IMAD.IADD R36, R36, 0x1, -R9 ;  /* 0x000000012424e824 */ /* 0x000fe200078e0a09 */
[C---:B------:R-:W-:Y:S01]  /*bba0*/  ISETP.GT.U32.AND P6, PT, R9.reuse, R35, PT ;  /* 0x000000230900720c */ /* 0x040fe20003fc4070 */
[----:B------:R-:W-:Y:S01]  /*bbb0*/  IMAD R37, R9, R41, R37 ;  /* 0x0000002909257224 */ /* 0x000fe200078e0225 */
[----:B------:R0:W-:Y:S01]  /*bbc0*/  STL [R1+0x26c], R4 ;  /* 0x00026c0401007387 */ /* 0x0001e20000100800 */
[----:B------:R-:W-:-:S04]  /*bbd0*/  IMAD.HI.U32 R41, R10, R40, RZ ;  /* 0x000000280a297227 */ /* 0x000fc800078e00ff */
[----:B------:R-:W-:Y:S02]  /*bbe0*/  IMAD.MOV R41, RZ, RZ, -R41 ;  /* 0x000000ffff297224 */ /* 0x000fe400078e0a29 */
[--C-:B------:R-:W-:Y:S01]  /*bbf0*/  @!P1 IMAD.IADD R32, R32, 0x1, -R9.reuse ;  /* 0x0000000120209824 */ /* 0x100fe200078e0a09 */
[----:B------:R-:W-:Y:S01]  /*bc00*/  ISETP.GE.AND P1, PT, R27, RZ, PT ;  /* 0x000000ff1b00720c */ /* 0x000fe20003f26270 */
[----:B------:R-:W-:Y:S01]  /*bc10*/  IMAD R27, R9, R41, R40 ;  /* 0x00000029091b7224 */ /* 0x000fe200078e0228 */
[----:B------:R-:W-:Y:S01]  /*bc20*/  IABS R40, R0 ;  /* 0x0000000000287213 */ /* 0x000fe20000000000 */
[--C-:B------:R-:W-:Y:S01]  /*bc30*/  @!P4 IMAD.IADD R33, R33, 0x1, -R9.reuse ;  /* 0x000000012121c824 */ /* 0x100fe200078e0a09 */
[----:B------:R-:W-:Y:S01]  /*bc40*/  ISETP.GT.U32.AND P4, PT, R9, R37, PT ;  /* 0x000000250900720c */ /* 0x000fe20003f84070 */
[----:B------:R-:W-:Y:S01]  /*bc50*/  @!P6 IMAD.IADD R35, R35, 0x1, -R9 ;  /* 0x000000012323e824 */ /* 0x000fe200078e0a09 */
[----:B------:R-:W-:Y:S01]  /*bc60*/  ISETP.GT.U32.AND P6, PT, R9, R27, PT ;  /* 0x0000001b0900720c */ /* 0x000fe20003fc4070 */
[----:B------:R-:W-:-:S02]  /*bc70*/  IMAD R146, R6, 0x2, R144 ;  /* 0x0000000206927824 */ /* 0x000fc400078e0290 */
[----:B---3--:R-:W-:Y:S02]  /*bc80*/  IMAD R5, R5, UR5, RZ ;  /* 0x0000000505057c24 */ /* 0x008fe4000f8e02ff */
[C---:B------:R-:W-:Y:S02]  /*bc90*/  IMAD R148, R6.reuse, 0x2, R146 ;  /* 0x0000000206947824 */ /* 0x040fe400078e0292 */
[----:B------:R-:W-:Y:S02]  /*bca0*/  @!P3 IMAD.MOV R29, RZ, RZ, -R29 ;  /* 0x000000ffff1db224 */ /* 0x000fe400078e0a1d */
[----:B------:R-:W-:Y:S02]  /*bcb0*/  IMAD R150, R6, 0x2, R148 ;  /* 0x0000000206967824 */ /* 0x000fe400078e0294 */
[--C-:B------:R-:W-:Y:S01]  /*bcc0*/  @!P4 IMAD.IADD R37, R37, 0x1, -R9.reuse ;  /* 0x000000012525c824 */ /* 0x100fe200078e0a09 */
[----:B------:R-:W-:Y:S01]  /*bcd0*/  ISETP.GE.AND P4, PT, R3, RZ, PT ;  /* 0x000000ff0300720c */ /* 0x000fe20003f86270 */
[----:B------:R-:W-:-:S02]  /*bce0*/  @!P6 IMAD.IADD R27, R27, 0x1, -R9 ;  /* 0x000000011b1be824 */ /* 0x000fc400078e0a09 */
[----:B------:R-:W-:Y:S01]  /*bcf0*/  IMAD R152, R6, 0x2, R150 ;  /* 0x0000000206987824 */ /* 0x000fe200078e0296 */
[C---:B------:R-:W-:Y:S01]  /*bd00*/  ISETP.GT.U32.AND P6, PT, R9.reuse, R37, PT ;  /* 0x000000250900720c */ /* 0x040fe20003fc4070 */
[----:B------:R-:W-:Y:S01]  /*bd10*/  @!P0 IMAD.IADD R34, R34, 0x1, -R9 ;  /* 0x0000000122228824 */ /* 0x000fe200078e0a09 */
[----:B------:R-:W-:Y:S01]  /*bd20*/  ISETP.GT.U32.AND P3, PT, R9, R27, PT ;  /* 0x0000001b0900720c */ /* 0x000fe20003f64070 */
[C---:B------:R-:W-:Y:S01]  /*bd30*/  IMAD R154, R6.reuse, 0x2, R152 ;  /* 0x00000002069a7824 */ /* 0x040fe200078e0298 */
[----:B------:R-:W-:Y:S01]  /*bd40*/  ISETP.GE.AND P0, PT, R11, RZ, PT ;  /* 0x000000ff0b00720c */ /* 0x000fe20003f06270 */
[----:B------:R-:W-:Y:S02]  /*bd50*/  @!P1 IMAD.MOV R30, RZ, RZ, -R30 ;  /* 0x000000ffff1e9224 */ /* 0x000fe400078e0a1e */
[C---:B------:R-:W-:Y:S02]  /*bd60*/  IMAD R156, R6.reuse, 0x2, R154 ;  /* 0x00000002069c7824 */ /* 0x040fe400078e029a */
[----:B------:R-:W-:Y:S01]  /*bd70*/  @!P2 IMAD.MOV R26, RZ, RZ, -R26 ;  /* 0x000000ffff1aa224 */ /* 0x000fe200078e0a1a */
[----:B------:R-:W-:Y:S01]  /*bd80*/  ISETP.GT.U32.AND P2, PT, R9, R36, PT ;  /* 0x000000240900720c */ /* 0x000fe20003f44070 */
[----:B------:R-:W-:-:S02]  /*bd90*/  IMAD R158, R6, 0x2, R156 ;  /* 0x00000002069e7824 */ /* 0x000fc400078e029c */
[--C-:B------:R-:W-:Y:S01]  /*bda0*/  @!P6 IMAD.IADD R37, R37, 0x1, -R9.reuse ;  /* 0x000000012525e824 */ /* 0x100fe200078e0a09 */
[----:B-----5:R-:W-:Y:S01]  /*bdb0*/  LEA R11, P6, R5, UR12, 0x1 ;  /* 0x0000000c050b7c11 */ /* 0x020fe2000f8c08ff */
[C---:B------:R-:W-:Y:S02]  /*bdc0*/  IMAD R160, R6.reuse, 0x2, R158 ;  /* 0x0000000206a07824 */ /* 0x040fe400078e029e */
[--C-:B------:R-:W-:Y:S01]  /*bdd0*/  @!P3 IMAD.IADD R27, R27, 0x1, -R9.reuse ;  /* 0x000000011b1bb824 */ /* 0x100fe200078e0a09 */
[----:B------:R-:W-:Y:S01]  /*bde0*/  LEA.HI.X.SX32 R5, R5, UR13, 0x1, P6 ;  /* 0x0000000d05057c11 */ /* 0x000fe2000b0f0eff */
[----:B------:R-:W-:Y:S01]  /*bdf0*/  IMAD R162, R6, 0x2, R160 ;  /* 0x0000000206a27824 */ /* 0x000fe200078e02a0 */
[-C--:B------:R-:W-:Y:S01]  /*be00*/  LEA R143, P1, R142, R11.reuse, 0x1 ;  /* 0x0000000b8e8f7211 */ /* 0x080fe200078208ff */
[----:B------:R-:W-:Y:S01]  /*be10*/  @!P5 IMAD.MOV R28, RZ, RZ, -R28 ;  /* 0x000000ffff1cd224 */ /* 0x000fe200078e0a1c */
[----:B------:R-:W-:Y:S01]  /*be20*/  LEA R145, P6, R144, R11, 0x1 ;  /* 0x0000000b90917211 */ /* 0x000fe200078c08ff */
[----:B------:R-:W-:Y:S01]  /*be30*/  IMAD R164, R6, 0x2, R162 ;  /* 0x0000000206a47824 */ /* 0x000fe200078e02a2 */
[----:B------:R-:W-:Y:S01]  /*be40*/  LEA.HI.X.SX32 R142, R142, R5, 0x1, P1 ;  /* 0x000000058e8e7211 */ /* 0x000fe200008f0eff */
[----:B------:R-:W-:Y:S01]  /*be50*/  @!P2 IMAD.IADD R36, R36, 0x1, -R9 ;  /* 0x000000012424a824 */ /* 0x000fe200078e0a09 */
[-C--:B------:R-:W-:Y:S01]  /*be60*/  LEA R149, P1, R148, R11.reuse, 0x1 ;  /* 0x0000000b94957211 */ /* 0x080fe200078208ff */
[----:B------:R-:W-:Y:S01]  /*be70*/  IMAD R136, R6, 0x2, R164 ;  /* 0x0000000206887824 */ /* 0x000fe200078e02a4 */
[----:B------:R-:W-:-:S02]  /*be80*/  LEA R141, P3, R140, R11, 0x1 ;  /* 0x0000000b8c8d7211 */ /* 0x000fc400078608ff */
[-C--:B------:R-:W-:Y:S01]  /*be90*/  LEA.HI.X.SX32 R148, R148, R5.reuse, 0x1, P1 ;  /* 0x0000000594947211 */ /* 0x080fe200008f0eff */
[----:B------:R-:W-:Y:S01]  /*bea0*/  IMAD R134, R6, 0x2, R136 ;  /* 0x0000000206867824 */ /* 0x000fe200078e0288 */
[----:B------:R-:W-:Y:S02]  /*beb0*/  LEA.HI.X.SX32 R144, R144, R5, 0x1, P6 ;  /* 0x0000000590907211 */ /* 0x000fe400030f0eff */
[----:B------:R-:W-:Y:S01]  /*bec0*/  LEA R155, P1, R154, R11, 0x1 ;  /* 0x0000000b9a9b7211 */ /* 0x000fe200078208ff */
[----:B------:R-:W-:Y:S01]  /*bed0*/  IMAD R132, R6, 0x2, R134 ;  /* 0x0000000206847824 */ /* 0x000fe200078e0286 */
[----:B------:R-:W-:Y:S02]  /*bee0*/  LEA.HI.X.SX32 R140, R140, R5, 0x1, P3 ;  /* 0x000000058c8c7211 */ /* 0x000fe400018f0eff */
        /* <DEDUP_REMOVED lines=15> */
[----:B0-----:R-:W-:Y:S01]  /*bfe0*/  LEA R4, P1, R136, R11, 0x1 ;  /* 0x0000000b88047211 */ /* 0x001fe200078208ff */
[----:B------:R-:W-:Y:S01]  /*bff0*/  IMAD R120, R6, 0x2, R122 ;  /* 0x0000000206787824 */ /* 0x000fe200078e027a */
[----:B------:R-:W-:Y:S02]  /*c000*/  LEA.HI.X.SX32 R152, R152, R5, 0x1, P3 ;  /* 0x0000000598987211 */ /* 0x000fe400018f0eff */
[-C--:B------:R-:W-:Y:S01]  /*c010*/  LEA R163, P6, R162, R11.reuse, 0x1 ;  /* 0x0000000ba2a37211 */ /* 0x080fe200078c08ff */
[----:B------:R0:W-:Y:S01]  /*c020*/  STL [R1+0x4], R4 ;  /* 0x0000040401007387 */ /* 0x0001e20000100800 */
[----:B------:R-:W-:Y:S01]  /*c030*/  LEA R159, P3, R158, R11, 0x1 ;  /* 0x0000000b9e9f7211 */ /* 0x000fe200078608ff */
[----:B------:R-:W-:Y:S01]  /*c040*/  IMAD R118, R6, 0x2, R120 ;  /* 0x0000000206767824 */ /* 0x000fe200078e0278 */
[----:B------:R-:W-:-:S02]  /*c050*/  LEA.HI.X.SX32 R162, R162, R5, 0x1, P6 ;  /* 0x00000005a2a27211 */ /* 0x000fc400030f0eff */
[----:B------:R-:W-:Y:S01]  /*c060*/  LEA.HI.X.SX32 R158, R158, R5, 0x1, P3 ;  /* 0x000000059e9e7211 */ /* 0x000fe200018f0eff */
[----:B------:R-:W-:Y:S01]  /*c070*/  IMAD R116, R6, 0x2, R118 ;  /* 0x0000000206747824 */ /* 0x000fe200078e0276 */
[----:B------:R-:W-:Y:S02]  /*c080*/  LEA R165, P3, R164, R11, 0x1 ;  /* 0x0000000ba4a57211 */ /* 0x000fe400078608ff */
[----:B------:R-:W-:Y:S01]  /*c090*/  LEA.HI.X.SX32 R136, R136, R5, 0x1, P1 ;  /* 0x0000000588887211 */ /* 0x000fe200008f0eff */
[----:B------:R-:W-:Y:S01]  /*c0a0*/  IMAD R114, R6, 0x2, R116 ;  /* 0x0000000206727824 */ /* 0x000fe200078e0274 */
[----:B0-----:R-:W-:Y:S02]  /*c0b0*/  LEA R4, P6, R134, R11, 0x1 ;  /* 0x0000000b86047211 */ /* 0x001fe400078c08ff */
[-C--:B------:R-:W-:Y:S01]  /*c0c0*/  LEA.HI.X.SX32 R164, R164, R5.reuse, 0x1, P3 ;  /* 0x00000005a4a47211 */ /* 0x080fe200018f0eff */
[----:B------:R-:W-:Y:S01]  /*c0d0*/  IMAD R112, R6, 0x2, R114 ;  /* 0x0000000206707824 */ /* 0x000fe200078e0272 */
[----:B------:R-:W-:Y:S01]  /*c0e0*/  LEA.HI.X.SX32 R134, R134, R5, 0x1, P6 ;  /* 0x0000000586867211 */ /* 0x000fe200030f0eff */
[----:B------:R0:W-:Y:S01]  /*c0f0*/  STL [R1+0xc], R4 ;  /* 0x00000c0401007387 */ /* 0x0001e20000100800 */
[----:B------:R-:W-:Y:S01]  /*c100*/  ISETP.GE.AND P2, PT, R8, RZ, PT ;  /* 0x000000ff0800720c */ /* 0x000fe20003f46270 */
[----:B------:R-:W-:Y:S01]  /*c110*/  IMAD R110, R6, 0x2, R112 ;  /* 0x00000002066e7824 */ /* 0x000fe200078e0270 */
[----:B------:R-:W-:Y:S01]  /*c120*/  ISETP.GE.AND P5, PT, R2, RZ, PT ;  /* 0x000000ff0200720c */ /* 0x000fe20003fa6270 */
[----:B------:R-:W-:Y:S01]  /*c130*/  IMAD.HI.U32 R8, R10, R40, RZ ;  /* 0x000000280a087227 */ /* 0x000fe200078e00ff */
[----:B------:R-:W-:-:S03]  /*c140*/  LOP3.LUT R2, R47, 0x7f, RZ, 0xc0, !PT ;  /* 0x0000007f2f027812 */ /* 0x000fc600078ec0ff */
[----:B------:R-:W-:Y:S01]  /*c150*/  IMAD R108, R6, 0x2, R110 ;  /* 0x00000002066c7824 */ /* 0x000fe200078e026e */
[----:B0-----:R-:W-:Y:S01]  /*c160*/  LEA R4, P3, R132, R11, 0x1 ;  /* 0x0000000b84047211 */ /* 0x001fe200078608ff */
[----:B------:R-:W-:Y:S02]  /*c170*/  IMAD.MOV R3, RZ, RZ, -R8 ;  /* 0x000000ffff037224 */ /* 0x000fe400078e0a08 */
[----:B------:R-:W-:Y:S01]  /*c180*/  IMAD R106, R6, 0x2, R108 ;  /* 0x00000002066a7824 */ /* 0x000fe200078e026c */
[----:B------:R-:W-:Y:S01]  /*c190*/  LEA.HI.X.SX32 R132, R132, R5, 0x1, P3 ;  /* 0x0000000584847211 */ /* 0x000fe200018f0eff */
[----:B------:R0:W-:Y:S01]  /*c1a0*/  STL [R1+0x14], R4 ;  /* 0x0000140401007387 */ /* 0x0001e20000100800 */
[----:B------:R-:W-:Y:S02]  /*c1b0*/  IMAD R40, R9, R3, R40 ;  /* 0x0000000309287224 */ /* 0x000fe400078e0228 */
[C---:B------:R-:W-:Y:S01]  /*c1c0*/  IMAD R104, R6.reuse, 0x2, R106 ;  /* 0x0000000206687824 */ /* 0x040fe200078e026a */
[----:B------:R1:W-:Y:S01]  /*c1d0*/  STL [R1], R136 ;  /* 0x0000008801007387 */ /* 0x0003e20000100800 */
[----:B------:R-:W2:Y:S02]  /*c1e0*/  LDC R3, c[0x0][0x3a0] ;  /* 0x0000e800ff037b82 */ /* 0x000ea40000000800 */
[C---:B------:R-:W-:Y:S01]  /*c1f0*/  IMAD R102, R6.reuse, 0x2, R104 ;  /* 0x0000000206667824 */ /* 0x040fe200078e0268 */
[----:B0-----:R-:W0:Y:S03]  /*c200*/  S2R R4, SR_TID.X ;  /* 0x0000000000047919 */ /* 0x001e260000002100 */
[----:B------:R-:W-:Y:S01]  /*c210*/  IMAD R100, R6, 0x2, R102 ;  /* 0x0000000206647824 */ /* 0x000fe200078e0266 */
[----:B-1----:R-:W-:-:S03]  /*c220*/  LEA R136, P1, R130, R11, 0x1 ;  /* 0x0000000b82887211 */ /* 0x002fc600078208ff */
[----:B------:R-:W-:Y:S01]  /*c230*/  IMAD R98, R6, 0x2, R100 ;  /* 0x0000000206627824 */ /* 0x000fe200078e0264 */
[----:B------:R-:W-:Y:S01]  /*c240*/  LEA.HI.X.SX32 R130, R130, R5, 0x1, P1 ;  /* 0x0000000582827211 */ /* 0x000fe200008f0eff */
[----:B------:R1:W-:Y:S02]  /*c250*/  STL [R1+0x1c], R136 ;  /* 0x00001c8801007387 */ /* 0x0003e40000100800 */
[C---:B------:R-:W-:Y:S02]  /*c260*/  IMAD R96, R6.reuse, 0x2, R98 ;  /* 0x0000000206607824 */ /* 0x040fe400078e0262 */
[----:B------:R3:W-:Y:S02]  /*c270*/  STL [R1+0x8], R134 ;  /* 0x0000088601007387 */ /* 0x0007e40000100800 */
[----:B------:R-:W-:-:S04]  /*c280*/  IMAD R95, R6, 0x2, R96 ;  /* 0x00000002065f7824 */ /* 0x000fc800078e0260 */
[----:B------:R-:W-:Y:S01]  /*c290*/  IMAD R45, R6, 0x2, R95 ;  /* 0x00000002062d7824 */ /* 0x000fe200078e025f */
[----:B-1----:R-:W-:-:S03]  /*c2a0*/  LEA R136, P6, R128, R11, 0x1 ;  /* 0x0000000b80887211 */ /* 0x002fc600078c08ff */
[----:B------:R-:W-:Y:S01]  /*c2b0*/  IMAD R91, R6, 0x2, R45 ;  /* 0x00000002065b7824 */ /* 0x000fe200078e022d */
[----:B---3--:R-:W-:Y:S01]  /*c2c0*/  LEA R134, P3, R126, R11, 0x1 ;  /* 0x0000000b7e867211 */ /* 0x008fe200078608ff */
[----:B------:R-:W-:Y:S01]  /*c2d0*/  STL [R1+0x24], R136 ;  /* 0x0000248801007387 */ /* 0x000fe20000100800 */
[-C--:B------:R-:W-:Y:S01]  /*c2e0*/  LEA.HI.X.SX32 R128, R128, R5.reuse, 0x1, P6 ;  /* 0x0000000580807211 */ /* 0x080fe200030f0eff */
[----:B------:R-:W-:Y:S01]  /*c2f0*/  IMAD R59, R6, 0x2, R91 ;  /* 0x00000002063b7824 */ /* 0x000fe200078e025b */
[----:B------:R-:W-:Y:S01]  /*c300*/  LEA.HI.X.SX32 R126, R126, R5, 0x1, P3 ;  /* 0x000000057e7e7211 */ /* 0x000fe200018f0eff */
[----:B------:R1:W-:Y:S02]  /*c310*/  STL [R1+0x10], R132 ;  /* 0x0000108401007387 */ /* 0x0003e40000100800 */
[C---:B------:R-:W-:Y:S02]  /*c320*/  IMAD R87, R6.reuse, 0x2, R59 ;  /* 0x0000000206577824 */ /* 0x040fe400078e023b */
[----:B------:R-:W-:Y:S01]  /*c330*/  STL [R1+0x2c], R134 ;  /* 0x00002c8601007387 */ /* 0x000fe20000100800 */
[----:B0-----:R-:W-:Y:S01]  /*c340*/  SHF.R.U32.HI R4, RZ, 0x6, R4 ;  /* 0x00000006ff047819 */ /* 0x001fe20000011604 */
[----:B------:R-:W-:-:S02]  /*c350*/  IMAD R43, R6, 0x2, R87 ;  /* 0x00000002062b7824 */ /* 0x000fc400078e0257 */
[----:B------:R0:W-:Y:S01]  /*c360*/  STL [R1+0x18], R130 ;  /* 0x0000188201007387 */ /* 0x0001e20000100800 */
[----:B------:R-:W-:Y:S01]  /*c370*/  SGXT.U32 R4, R4, 0x1 ;  /* 0x000000010404781a */ /* 0x000fe20000000000 */
[----:B------:R-:W-:Y:S01]  /*c380*/  IMAD R83, R6, 0x2, R43 ;  /* 0x0000000206537824 */ /* 0x000fe200078e022b */
[----:B-1----:R-:W-:-:S03]  /*c390*/  LEA R132, P1, R124, R11, 0x1 ;  /* 0x0000000b7c847211 */ /* 0x002fc600078208ff */
[----:B------:R-:W-:Y:S01]  /*c3a0*/  IMAD R55, R6, 0x2, R83 ;  /* 0x0000000206377824 */ /* 0x000fe200078e0253 */
[----:B------:R-:W-:Y:S01]  /*c3b0*/  LEA.HI.X.SX32 R124, R124, R5, 0x1, P1 ;  /* 0x000000057c7c7211 */ /* 0x000fe200008f0eff */
[----:B------:R-:W-:Y:S01]  /*c3c0*/  STL [R1+0x34], R132 ;  /* 0x0000348401007387 */ /* 0x000fe20000100800 */
[----:B0-----:R-:W-:Y:S01]  /*c3d0*/  LEA R130, P6, R122, R11, 0x1 ;  /* 0x0000000b7a827211 */ /* 0x001fe200078c08ff */
[----:B------:R-:W-:Y:S02]  /*c3e0*/  IMAD R79, R6, 0x2, R55 ;  /* 0x00000002064f7824 */ /* 0x000fe400078e0237 */
[----:B------:R0:W-:Y:S01]  /*c3f0*/  STL [R1+0x20], R128 ;  /* 0x0000208001007387 */ /* 0x0001e20000100800 */
[----:B------:R-:W-:Y:S01]  /*c400*/  LEA.HI.X.SX32 R122, R122, R5, 0x1, P6 ;  /* 0x000000057a7a7211 */ /* 0x000fe200030f0eff */
[C---:B------:R-:W-:Y:S02]  /*c410*/  IMAD R41, R6.reuse, 0x2, R79 ;  /* 0x0000000206297824 */ /* 0x040fe400078e024f */
[----:B------:R-:W-:Y:S02]  /*c420*/  STL [R1+0x3c], R130 ;  /* 0x00003c8201007387 */ /* 0x000fe40000100800 */
[----:B------:R-:W-:-:S02]  /*c430*/  IMAD R75, R6, 0x2, R41 ;  /* 0x00000002064b7824 */ /* 0x000fc400078e0229 */
[----:B------:R1:W-:Y:S01]  /*c440*/  STL [R1+0x28], R126 ;  /* 0x0000287e01007387 */ /* 0x0003e20000100800 */
[----:B0-----:R-:W-:Y:S01]  /*c450*/  LEA R128, P3, R120, R11, 0x1 ;  /* 0x0000000b78807211 */ /* 0x001fe200078608ff */
[----:B------:R-:W-:-:S03]  /*c460*/  IMAD R51, R6, 0x2, R75 ;  /* 0x0000000206337824 */ /* 0x000fc600078e024b */
[----:B------:R-:W-:Y:S01]  /*c470*/  LEA.HI.X.SX32 R120, R120, R5, 0x1, P3 ;  /* 0x0000000578787211 */ /* 0x000fe200018f0eff */
[----:B------:R-:W-:Y:S01]  /*c480*/  STL [R1+0x44], R128 ;  /* 0x0000448001007387 */ /* 0x000fe20000100800 */
[----:B------:R-:W-:Y:S01]  /*c490*/  IMAD R71, R6, 0x2, R51 ;  /* 0x0000000206477824 */ /* 0x000fe200078e0233 */
[----:B-1----:R-:W-:Y:S02]  /*c4a0*/  LEA R126, P1, R118, R11, 0x1 ;  /* 0x0000000b767e7211 */ /* 0x002fe400078208ff */
[----:B------:R0:W-:Y:S01]  /*c4b0*/  STL [R1+0x30], R124 ;  /* 0x0000307c01007387 */ /* 0x0001e20000100800 */
[----:B------:R-:W-:Y:S01]  /*c4c0*/  IMAD R8, R6, 0x2, R71 ;  /* 0x0000000206087824 */ /* 0x000fe200078e0247 */
[----:B------:R-:W-:Y:S02]  /*c4d0*/  LEA.HI.X.SX32 R118, R118, R5, 0x1, P1 ;  /* 0x0000000576767211 */ /* 0x000fe400008f0eff */
[----:B------:R-:W-:Y:S01]  /*c4e0*/  STL [R1+0x4c], R126 ;  /* 0x00004c7e01007387 */ /* 0x000fe20000100800 */
[----:B------:R-:W-:-:S03]  /*c4f0*/  IMAD R67, R6, 0x2, R8 ;  /* 0x0000000206437824 */ /* 0x000fc600078e0208 */
[----:B------:R1:W-:Y:S01]  /*c500*/  STL [R1+0x38], R122 ;  /* 0x0000387a01007387 */ /* 0x0003e20000100800 */
[----:B------:R-:W-:Y:S01]  /*c510*/  IMAD R47, R6, 0x2, R67 ;  /* 0x00000002062f7824 */ /* 0x000fe200078e0243 */
[----:B0-----:R-:W-:-:S03]  /*c520*/  LEA R124, P6, R116, R11, 0x1 ;  /* 0x0000000b747c7211 */ /* 0x001fc600078c08ff */
[----:B------:R-:W-:Y:S01]  /*c530*/  IMAD R63, R6, 0x2, R47 ;  /* 0x00000002063f7824 */ /* 0x000fe200078e022f */
[----:B------:R-:W-:Y:S01]  /*c540*/  LEA.HI.X.SX32 R116, R116, R5, 0x1, P6 ;  /* 0x0000000574747211 */ /* 0x000fe200030f0eff */
[----:B------:R-:W-:Y:S01]  /*c550*/  STL [R1+0x54], R124 ;  /* 0x0000547c01007387 */ /* 0x000fe20000100800 */
[----:B-1----:R-:W-:-:S03]  /*c560*/  LEA R122, P3, R114, R11, 0x1 ;  /* 0x0000000b727a7211 */ /* 0x002fc600078608ff */
[----:B------:R0:W-:Y:S01]  /*c570*/  STL [R1+0x40], R120 ;  /* 0x0000407801007387 */ /* 0x0001e20000100800 */
[----:B------:R-:W-:-:S03]  /*c580*/  LEA.HI.X.SX32 R114, R114, R5, 0x1, P3 ;  /* 0x0000000572727211 */ /* 0x000fc600018f0eff */
[----:B------:R-:W-:Y:S04]  /*c590*/  STL [R1+0x5c], R122 ;  /* 0x00005c7a01007387 */ /* 0x000fe80000100800 */
[----:B------:R1:W-:Y:S01]  /*c5a0*/  STL [R1+0x48], R118 ;  /* 0x0000487601007387 */ /* 0x0003e20000100800 */
[----:B0-----:R-:W-:-:S04]  /*c5b0*/  LEA R120, P1, R112, R11, 0x1 ;  /* 0x0000000b70787211 */ /* 0x001fc800078208ff */
        /* <DEDUP_REMOVED lines=15> */
[----:B0-----:R-:W-:-:S05]  /*c6b0*/  LEA R112, P6, R104, R11, 0x1 ;  /* 0x0000000b68707211 */ /* 0x001fca00078c08ff */
[----:B------:R-:W-:Y:S01]  /*c6c0*/  STL [R1+0x84], R112 ;  /* 0x0000847001007387 */ /* 0x000fe20000100800 */
[----:B-1----:R-:W-:-:S03]  /*c6d0*/  LEA R110, P3, R102, R11, 0x1 ;  /* 0x0000000b666e7211 */ /* 0x002fc600078608ff */
[----:B------:R0:W-:Y:S04]  /*c6e0*/  STL [R1+0x70], R108 ;  /* 0x0000706c01007387 */ /* 0x0001e80000100800 */
[----:B------:R1:W-:Y:S04]  /*c6f0*/  STL [R1+0x8c], R110 ;  /* 0x00008c6e01007387 */ /* 0x0003e80000100800 */
[----:B------:R3:W-:Y:S01]  /*c700*/  STL [R1+0x78], R106 ;  /* 0x0000786a01007387 */ /* 0x0007e20000100800 */
[----:B0-----:R-:W-:Y:S02]  /*c710*/  LEA R108, P1, R100, R11, 0x1 ;  /* 0x0000000b646c7211 */ /* 0x001fe400078208ff */
[----:B-1----:R-:W-:-:S02]  /*c720*/  LEA.HI.X.SX32 R110, R104, R5, 0x1, P6 ;  /* 0x00000005686e7211 */ /* 0x002fc400030f0eff */
[----:B------:R-:W-:Y:S02]  /*c730*/  LEA.HI.X.SX32 R104, R102, R5, 0x1, P3 ;  /* 0x0000000566687211 */ /* 0x000fe400018f0eff */
[-C--:B---3--:R-:W-:Y:S01]  /*c740*/  LEA R106, P6, R98, R11.reuse, 0x1 ;  /* 0x0000000b626a7211 */ /* 0x088fe200078c08ff */
[----:B------:R0:W-:Y:S01]  /*c750*/  STL [R1+0x80], R110 ;  /* 0x0000806e01007387 */ /* 0x0001e20000100800 */
[----:B------:R-:W-:Y:S02]  /*c760*/  LEA R102, P3, R96, R11, 0x1 ;  /* 0x0000000b60667211 */ /* 0x000fe400078608ff */
[-C--:B------:R-:W-:Y:S01]  /*c770*/  LEA.HI.X.SX32 R98, R98, R5.reuse, 0x1, P6 ;  /* 0x0000000562627211 */ /* 0x080fe200030f0eff */
[----:B------:R-:W-:Y:S01]  /*c780*/  STL [R1+0x94], R108 ;  /* 0x0000946c01007387 */ /* 0x000fe20000100800 */
[----:B------:R-:W-:Y:S02]  /*c790*/  LEA.HI.X.SX32 R96, R96, R5, 0x1, P3 ;  /* 0x0000000560607211 */ /* 0x000fe400018f0eff */
[----:B------:R-:W-:Y:S01]  /*c7a0*/  LEA R112, P6, R45, R11, 0x1 ;  /* 0x0000000b2d707211 */ /* 0x000fe200078c08ff */
[----:B------:R1:W-:Y:S01]  /*c7b0*/  STL [R1+0x9c], R106 ;  /* 0x00009c6a01007387 */ /* 0x0003e20000100800 */
[----:B------:R-:W-:-:S02]  /*c7c0*/  ISETP.GT.U32.AND P3, PT, R9, R40, PT ;  /* 0x000000280900720c */ /* 0x000fc40003f64070 */
[----:B0-----:R-:W-:Y:S01]  /*c7d0*/  LEA.HI.X.SX32 R110, R45, R5, 0x1, P6 ;  /* 0x000000052d6e7211 */ /* 0x001fe200030f0eff */
[----:B------:R-:W-:Y:S01]  /*c7e0*/  STL [R1+0x88], R104 ;  /* 0x0000886801007387 */ /* 0x000fe20000100800 */
[----:B------:R-:W-:-:S03]  /*c7f0*/  IMAD R45, R6, 0x2, R63 ;  /* 0x00000002062d7824 */ /* 0x000fc600078e023f */
[----:B------:R-:W-:Y:S01]  /*c800*/  STL [R1+0xa4], R102 ;  /* 0x0000a46601007387 */ /* 0x000fe20000100800 */
[----:B-1----:R-:W-:Y:S02]  /*c810*/  LEA.HI.X.SX32 R106, R100, R5, 0x1, P1 ;  /* 0x00000005646a7211 */ /* 0x002fe400008f0eff */
[----:B------:R-:W-:-:S03]  /*c820*/  LEA R100, P1, R95, R11, 0x1 ;  /* 0x0000000b5f647211 */ /* 0x000fc600078208ff */
[----:B------:R-:W-:Y:S01]  /*c830*/  @!P3 IMAD.IADD R40, R40, 0x1, -R9 ;  /* 0x000000012828b824 */ /* 0x000fe200078e0a09 */
[----:B------:R-:W-:Y:S01]  /*c840*/  LEA.HI.X.SX32 R95, R95, R5, 0x1, P1 ;  /* 0x000000055f5f7211 */ /* 0x000fe200008f0eff */
[----:B------:R-:W-:Y:S04]  /*c850*/  STL [R1+0xac], R100 ;  /* 0x0000ac6401007387 */ /* 0x000fe80000100800 */
[----:B------:R-:W-:Y:S04]  /*c860*/  STL [R1+0x90], R106 ;  /* 0x0000906a01007387 */ /* 0x000fe80000100800 */
[----:B------:R-:W-:Y:S04]  /*c870*/  STL [R1+0x98], R98 ;  /* 0x0000986201007387 */ /* 0x000fe80000100800 */
[----:B------:R0:W-:Y:S04]  /*c880*/  STL [R1+0xa0], R96 ;  /* 0x0000a06001007387 */ /* 0x0001e80000100800 */
[----:B------:R-:W-:Y:S04]  /*c890*/  STL [R1+0xb4], R112 ;  /* 0x0000b47001007387 */ /* 0x000fe80000100800 */
[----:B------:R1:W-:Y:S01]  /*c8a0*/  STL [R1+0xa8], R95 ;  /* 0x0000a85f01007387 */ /* 0x0003e20000100800 */
[----:B0-----:R-:W-:-:S04]  /*c8b0*/  LEA R96, P1, R91, R11, 0x1 ;  /* 0x0000000b5b607211 */ /* 0x001fc800078208ff */
[----:B------:R-:W-:Y:S01]  /*c8c0*/  LEA.HI.X.SX32 R91, R91, R5, 0x1, P1 ;  /* 0x000000055b5b7211 */ /* 0x000fe200008f0eff */
[----:B------:R-:W-:Y:S01]  /*c8d0*/  STL [R1+0xbc], R96 ;  /* 0x0000bc6001007387 */ /* 0x000fe20000100800 */
[----:B-1----:R-:W-:-:S05]  /*c8e0*/  LEA R95, P6, R59, R11, 0x1 ;  /* 0x0000000b3b5f7211 */ /* 0x002fca00078c08ff */
[----:B------:R0:W-:Y:S04]  /*c8f0*/  STL [R1+0xc4], R95 ;  /* 0x0000c45f01007387 */ /* 0x0001e80000100800 */
[----:B------:R-:W-:Y:S04]  /*c900*/  STL [R1+0xb0], R110 ;  /* 0x0000b06e01007387 */ /* 0x000fe80000100800 */
[----:B------:R1:W-:Y:S01]  /*c910*/  STL [R1+0xb8], R91 ;  /* 0x0000b85b01007387 */ /* 0x0003e20000100800 */
[----:B0-----:R-:W-:-:S05]  /*c920*/  LEA R95, P1, R87, R11, 0x1 ;  /* 0x0000000b575f7211 */ /* 0x001fca00078208ff */
[----:B------:R-:W-:Y:S01]  /*c930*/  STL [R1+0xcc], R95 ;  /* 0x0000cc5f01007387 */ /* 0x000fe20000100800 */
[----:B-1----:R-:W-:Y:S01]  /*c940*/  LEA.HI.X.SX32 R91, R59, R5, 0x1, P6 ;  /* 0x000000053b5b7211 */ /* 0x002fe200030f0eff */
[----:B------:R-:W-:Y:S01]  /*c950*/  IMAD R59, R6, 0x2, R45 ;  /* 0x00000002063b7824 */ /* 0x000fe200078e022d */
[----:B------:R-:W-:-:S03]  /*c960*/  LEA R116, P6, R43, R11, 0x1 ;  /* 0x0000000b2b747211 */ /* 0x000fc600078c08ff */
[----:B------:R0:W-:Y:S01]  /*c970*/  STL [R1+0xc0], R91 ;  /* 0x0000c05b01007387 */ /* 0x0001e20000100800 */
[-C--:B------:R-:W-:Y:S01]  /*c980*/  LEA.HI.X.SX32 R114, R43, R5.reuse, 0x1, P6 ;  /* 0x000000052b727211 */ /* 0x080fe200030f0eff */
[----:B------:R-:W-:Y:S02]  /*c990*/  IMAD R43, R6, 0x2, R59 ;  /* 0x00000002062b7824 */ /* 0x000fe400078e023b */
[----:B------:R-:W-:Y:S01]  /*c9a0*/  STL [R1+0xd4], R116 ;  /* 0x0000d47401007387 */ /* 0x000fe20000100800 */
[----:B0-----:R-:W-:Y:S02]  /*c9b0*/  LEA.HI.X.SX32 R91, R87, R5, 0x1, P1 ;  /* 0x00000005575b7211 */ /* 0x001fe400008f0eff */
[----:B------:R-:W-:-:S03]  /*c9c0*/  LEA R87, P1, R83, R11, 0x1 ;  /* 0x0000000b53577211 */ /* 0x000fc600078208ff */
[----:B------:R0:W-:Y:S01]  /*c9d0*/  STL [R1+0xc8], R91 ;  /* 0x0000c85b01007387 */ /* 0x0001e20000100800 */
[----:B------:R-:W-:-:S03]  /*c9e0*/  LEA.HI.X.SX32 R83, R83, R5, 0x1, P1 ;  /* 0x0000000553537211 */ /* 0x000fc600008f0eff */
[----:B------:R1:W-:Y:S01]  /*c9f0*/  STL [R1+0xdc], R87 ;  /* 0x0000dc5701007387 */ /* 0x0003e20000100800 */
[----:B0-----:R-:W0:Y:S01]  /*ca00*/  S2R R91, SR_TID.X ;  /* 0x00000000005b7919 */ /* 0x001e220000002100 */
[----:B-1----:R-:W-:-:S05]  /*ca10*/  LEA R87, P6, R55, R11, 0x1 ;  /* 0x0000000b37577211 */ /* 0x002fca00078c08ff */
[----:B------:R1:W-:Y:S04]  /*ca20*/  STL [R1+0xe4], R87 ;  /* 0x0000e45701007387 */ /* 0x0003e80000100800 */
[----:B------:R-:W-:Y:S04]  /*ca30*/  STL [R1+0xd0], R114 ;  /* 0x0000d07201007387 */ /* 0x000fe80000100800 */
[----:B------:R3:W-:Y:S01]  /*ca40*/  STL [R1+0xd8], R83 ;  /* 0x0000d85301007387 */ /* 0x0007e20000100800 */
[----:B-1----:R-:W-:-:S05]  /*ca50*/  LEA R87, P1, R79, R11, 0x1 ;  /* 0x0000000b4f577211 */ /* 0x002fca00078208ff */
[----:B------:R-:W-:Y:S01]  /*ca60*/  STL [R1+0xec], R87 ;  /* 0x0000ec5701007387 */ /* 0x000fe20000100800 */
[----:B---3--:R-:W-:Y:S01]  /*ca70*/  LEA.HI.X.SX32 R83, R55, R5, 0x1, P6 ;  /* 0x0000000537537211 */ /* 0x008fe200030f0eff */
[----:B------:R-:W-:Y:S01]  /*ca80*/  IMAD R55, R6, 0x2, R43 ;  /* 0x0000000206377824 */ /* 0x000fe200078e022b */
[----:B------:R-:W-:-:S03]  /*ca90*/  LEA R120, P6, R41, R11, 0x1 ;  /* 0x0000000b29787211 */ /* 0x000fc600078c08ff */
[----:B------:R1:W-:Y:S01]  /*caa0*/  STL [R1+0xe0], R83 ;  /* 0x0000e05301007387 */ /* 0x0003e20000100800 */
[-C--:B------:R-:W-:Y:S01]  /*cab0*/  LEA.HI.X.SX32 R118, R41, R5.reuse, 0x1, P6 ;  /* 0x0000000529767211 */ /* 0x080fe200030f0eff */
[----:B------:R-:W-:Y:S01]  /*cac0*/  IMAD R41, R6, 0x2, R55 ;  /* 0x0000000206297824 */ /* 0x000fe200078e0237 */
[----:B0-----:R-:W-:Y:S01]  /*cad0*/  SHF.R.U32.HI R91, RZ, 0x6, R91 ;  /* 0x00000006ff5b7819 */ /* 0x001fe2000001165b */
[----:B------:R-:W-:Y:S01]  /*cae0*/  STL [R1+0xf4], R120 ;  /* 0x0000f47801007387 */ /* 0x000fe20000100800 */
[----:B-1----:R-:W-:Y:S02]  /*caf0*/  LEA.HI.X.SX32 R83, R79, R5, 0x1, P1 ;  /* 0x000000054f537211 */ /* 0x002fe400008f0eff */
[----:B------:R-:W-:-:S03]  /*cb00*/  LEA R79, P1, R75, R11, 0x1 ;  /* 0x0000000b4b4f7211 */ /* 0x000fc600078208ff */
[----:B------:R-:W-:Y:S01]  /*cb10*/  STL [R1+0xe8], R83 ;  /* 0x0000e85301007387 */ /* 0x000fe20000100800 */
[----:B------:R-:W-:-:S03]  /*cb20*/  LEA.HI.X.SX32 R75, R75, R5, 0x1, P1 ;  /* 0x000000054b4b7211 */ /* 0x000fc600008f0eff */
[----:B------:R0:W-:Y:S02]  /*cb30*/  STL [R1+0xfc], R79 ;  /* 0x0000fc4f01007387 */ /* 0x0001e40000100800 */
[----:B0-----:R-:W-:-:S05]  /*cb40*/  LEA R79, P6, R51, R11, 0x1 ;  /* 0x0000000b334f7211 */ /* 0x001fca00078c08ff */
        /* <DEDUP_REMOVED lines=14> */
[----:B------:R-:W-:Y:S01]  /*cc30*/  STL [R1+0x108], R75 ;  /* 0x0001084b01007387 */ /* 0x000fe20000100800 */
[----:B------:R-:W-:Y:S02]  /*cc40*/  LEA.HI.X.SX32 R67, R67, R5, 0x1, P1 ;  /* 0x0000000543437211 */ /* 0x000fe400008f0eff */
[C---:B------:R-:W-:Y:S01]  /*cc50*/  LEA R95, P1, R63.reuse, R11, 0x1 ;  /* 0x0000000b3f5f7211 */ /* 0x040fe200078208ff */
[----:B------:R0:W-:Y:S03]  /*cc60*/  STL [R1+0x11c], R71 ;  /* 0x00011c4701007387 */ /* 0x0001e60000100800 */
[----:B------:R-:W-:Y:S02]  /*cc70*/  LEA.HI.X.SX32 R87, R63, R5, 0x1, P1 ;  /* 0x000000053f577211 */ /* 0x000fe400008f0eff */
[----:B------:R-:W-:-:S04]  /*cc80*/  LEA R63, P1, R59, R11, 0x1 ;  /* 0x0000000b3b3f7211 */ /* 0x000fc800078208ff */
[----:B------:R-:W-:Y:S02]  /*cc90*/  LEA.HI.X.SX32 R59, R59, R5, 0x1, P1 ;  /* 0x000000053b3b7211 */ /* 0x000fe400008f0eff */
[-C--:B0-----:R-:W-:Y:S02]  /*cca0*/  LEA R71, P6, R47, R11.reuse, 0x1 ;  /* 0x0000000b2f477211 */ /* 0x081fe400078c08ff */
[----:B------:R-:W-:-:S03]  /*ccb0*/  LEA R98, P1, R55, R11, 0x1 ;  /* 0x0000000b37627211 */ /* 0x000fc600078208ff */
[----:B------:R-:W-:Y:S01]  /*ccc0*/  STL [R1+0x124], R71 ;  /* 0x0001244701007387 */ /* 0x000fe20000100800 */
[----:B------:R-:W-:Y:S02]  /*ccd0*/  LEA.HI.X.SX32 R96, R55, R5, 0x1, P1 ;  /* 0x0000000537607211 */ /* 0x000fe400008f0eff */
[C---:B------:R-:W-:Y:S01]  /*cce0*/  LEA R55, P1, R51.reuse, R11, 0x1 ;  /* 0x0000000b33377211 */ /* 0x040fe200078208ff */
[----:B------:R-:W-:Y:S03]  /*ccf0*/  STL [R1+0x110], R122 ;  /* 0x0001107a01007387 */ /* 0x000fe60000100800 */
[-C--:B------:R-:W-:Y:S01]  /*cd00*/  LEA.HI.X.SX32 R51, R51, R5.reuse, 0x1, P1 ;  /* 0x0000000533337211 */ /* 0x080fe200008f0eff */
[----:B------:R0:W-:Y:S02]  /*cd10*/  STL [R1+0x118], R67 ;  /* 0x0001184301007387 */ /* 0x0001e40000100800 */
[----:B0-----:R-:W-:Y:S01]  /*cd20*/  LEA.HI.X.SX32 R67, R47, R5, 0x1, P6 ;  /* 0x000000052f437211 */ /* 0x001fe200030f0eff */
[----:B------:R-:W-:Y:S01]  /*cd30*/  IMAD R47, R6, 0x2, R8 ;  /* 0x00000002062f7824 */ /* 0x000fe200078e0208 */
[----:B------:R-:W-:-:S03]  /*cd40*/  LEA R128, P6, R45, R11, 0x1 ;  /* 0x0000000b2d807211 */ /* 0x000fc600078c08ff */
[----:B------:R-:W-:Y:S01]  /*cd50*/  STL [R1+0x120], R67 ;  /* 0x0001204301007387 */ /* 0x000fe20000100800 */
[----:B------:R-:W-:Y:S01]  /*cd60*/  LEA.HI.X.SX32 R126, R45, R5, 0x1, P6 ;  /* 0x000000052d7e7211 */ /* 0x000fe200030f0eff */
[----:B------:R-:W-:Y:S01]  /*cd70*/  IMAD R45, R6, 0x2, R47 ;  /* 0x00000002062d7824 */ /* 0x000fe200078e022f */
[C---:B------:R-:W-:Y:S01]  /*cd80*/  LEA R102, P1, R47.reuse, R11, 0x1 ;  /* 0x0000000b2f667211 */ /* 0x040fe200078208ff */
[----:B------:R-:W-:Y:S03]  /*cd90*/  STL [R1+0x12c], R95 ;  /* 0x00012c5f01007387 */ /* 0x000fe60000100800 */
[----:B------:R-:W-:Y:S01]  /*cda0*/  LEA.HI.X.SX32 R100, R47, R5, 0x1, P1 ;  /* 0x000000052f647211 */ /* 0x000fe200008f0eff */
[----:B------:R-:W-:Y:S04]  /*cdb0*/  STL [R1+0x134], R128 ;  /* 0x0001348001007387 */ /* 0x000fe80000100800 */
[----:B------:R0:W-:Y:S04]  /*cdc0*/  STL [R1+0x13c], R63 ;  /* 0x00013c3f01007387 */ /* 0x0001e80000100800 */
[----:B------:R-:W-:Y:S01]  /*cdd0*/  STL [R1+0x128], R87 ;  /* 0x0001285701007387 */ /* 0x000fe20000100800 */
[----:B0-----:R-:W-:-:S05]  /*cde0*/  LEA R63, P6, R43, R11, 0x1 ;  /* 0x0000000b2b3f7211 */ /* 0x001fca00078c08ff */
[----:B------:R-:W-:Y:S04]  /*cdf0*/  STL [R1+0x144], R63 ;  /* 0x0001443f01007387 */ /* 0x000fe80000100800 */
[----:B------:R-:W-:Y:S04]  /*ce00*/  STL [R1+0x130], R126 ;  /* 0x0001307e01007387 */ /* 0x000fe80000100800 */
        /* <DEDUP_REMOVED lines=26> */
[----:B------:R-:W-:Y:S01]  /*cfb0*/  STL [R1+0x174], R136 ;  /* 0x0001748801007387 */ /* 0x000fe20000100800 */
[----:B------:R-:W-:-:S03]  /*cfc0*/  ISETP.NE.U32.AND P1, PT, R2, RZ, PT ;  /* 0x000000ff0200720c */ /* 0x000fc60003f25070 */
[----:B------:R0:W-:Y:S04]  /*cfd0*/  STL [R1+0x17c], R47 ;  /* 0x00017c2f01007387 */ /* 0x0001e80000100800 */
[----:B------:R-:W-:Y:S01]  /*cfe0*/  STL [R1+0x168], R100 ;  /* 0x0001686401007387 */ /* 0x000fe20000100800 */
[-C--:B0-----:R-:W-:Y:S02]  /*cff0*/  LEA R47, P6, R41, R11.reuse, 0x1 ;  /* 0x0000000b292f7211 */ /* 0x081fe400078c08ff */
[----:B------:R-:W-:Y:S02]  /*d000*/  LEA R11, P3, R45, R11, 0x1 ;  /* 0x0000000b2d0b7211 */ /* 0x000fe400078608ff */
[-C--:B------:R-:W-:Y:S01]  /*d010*/  LEA.HI.X.SX32 R41, R41, R5.reuse, 0x1, P6 ;  /* 0x0000000529297211 */ /* 0x080fe200030f0eff */
[----:B------:R-:W-:Y:S01]  /*d020*/  STL [R1+0x184], R47 ;  /* 0x0001842f01007387 */ /* 0x000fe20000100800 */
[----:B------:R-:W-:-:S02]  /*d030*/  LEA.HI.X.SX32 R5, R45, R5, 0x1, P3 ;  /* 0x000000052d057211 */ /* 0x000fc400018f0eff */
[----:B------:R-:W-:Y:S01]  /*d040*/  ISETP.GT.U32.AND P6, PT, R9, R40, PT ;  /* 0x000000280900720c */ /* 0x000fe20003fc4070 */
[----:B------:R-:W-:Y:S04]  /*d050*/  STL [R1+0x170], R134 ;  /* 0x0001708601007387 */ /* 0x000fe80000100800 */
[----:B------:R-:W-:Y:S04]  /*d060*/  STL [R1+0x178], R43 ;  /* 0x0001782b01007387 */ /* 0x000fe80000100800 */
[----:B------:R-:W-:Y:S04]  /*d070*/  STL [R1+0x18c], R104 ;  /* 0x00018c6801007387 */ /* 0x000fe80000100800 */
[----:B------:R-:W-:Y:S04]  /*d080*/  STL [R1+0x180], R41 ;  /* 0x0001802901007387 */ /* 0x000fe80000100800 */
[----:B------:R0:W-:Y:S04]  /*d090*/  STL [R1+0x194], R11 ;  /* 0x0001940b01007387 */ /* 0x0001e80000100800 */
[----:B------:R-:W-:Y:S04]  /*d0a0*/  STL [R1+0x188], R59 ;  /* 0x0001883b01007387 */ /* 0x000fe80000100800 */
[----:B------:R1:W-:Y:S01]  /*d0b0*/  STL [R1+0x190], R5 ;  /* 0x0001900501007387 */ /* 0x0003e20000100800 */
[----:B0-----:R-:W-:Y:S01]  /*d0c0*/  SGXT.U32 R11, R91, 0x1 ;  /* 0x000000015b0b781a */ /* 0x001fe20000000000 */
[----:B-1----:R-:W-:Y:S01]  /*d0d0*/  IMAD R5, R2, R7, RZ ;  /* 0x0000000702057224 */ /* 0x002fe200078e02ff */
[----:B--2---:R-:W-:Y:S06]  /*d0e0*/  BRA.U UP0, `(.L_x_5) ;  /* 0x0000000100187547 */ /* 0x004fec000b800000 */
[----:B------:R-:W-:Y:S01]  /*d0f0*/  ELECT P3, URZ, PT ;  /* 0x0000000000ff782f */ /* 0x000fe20003860000 */
[----:B------:R-:W-:Y:S01]  /*d100*/  IMAD.MOV.U32 R8, RZ, RZ, 0x1 ;  /* 0x00000001ff087424 */ /* 0x000fe200078e00ff */
[----:B------:R-:W-:Y:S01]  /*d110*/  UMOV UR5, 0x40 ;  /* 0x0000004000057882 */ /* 0x000fe20000000000 */
[----:B------:R-:W-:Y:S01]  /*d120*/  UVIRTCOUNT.DEALLOC.SMPOOL 0x80 ;  /* 0x000000800000784c */ /* 0x000fe20000000000 */
[----:B------:R-:W-:-:S09]  /*d130*/  ULEA UR5, UR4, UR5, 0x18 ;  /* 0x0000000504057291 */ /* 0x000fd2000f8ec0ff */
[----:B------:R0:W-:Y:S03]  /*d140*/  @P3 STS.U8 [UR5], R8 ;  /* 0x00000008ff003988 */ /* 0x0001e60008000005 */
.L_x_5:
[----:B------:R-:W-:Y:S01]  /*d150*/  UIADD3 UR11, UPT, UPT, UR7, UR11, URZ ;  /* 0x0000000b070b7290 */ /* 0x000fe2000fffe0ff */
[----:B0-----:R-:W-:Y:S01]  /*d160*/  VIADD R8, R3, 0x7f ;  /* 0x0000007f03087836 */ /* 0x001fe20000000000 */
[----:B------:R-:W-:Y:S01]  /*d170*/  VOTEU.ALL UP1, P1 ;  /* 0x0000000000ff7886 */ /* 0x000fe20000820000 */
[----:B------:R-:W-:Y:S01]  /*d180*/  UIADD3 UR8, UPT, UPT, UR10, 0x28000, URZ ;  /* 0x000280000a087890 */ /* 0x000fe2000fffe0ff */
[----:B------:R-:W-:Y:S01]  /*d190*/  @!P0 IMAD.MOV R31, RZ, RZ, -R31 ;  /* 0x000000ffff1f8224 */ /* 0x000fe200078e0a1f */
[----:B------:R-:W-:Y:S01]  /*d1a0*/  VOTEU.ALL UP2, P1 ;  /* 0x0000000000ff7886 */ /* 0x000fe20000840000 */
[----:B------:R-:W-:Y:S01]  /*d1b0*/  ISETP.GT.AND P0, PT, R8, 0x7f, PT ;  /* 0x0000007f0800780c */ /* 0x000fe20003f04270 */
[----:B------:R-:W-:Y:S01]  /*d1c0*/  @!P2 IMAD.MOV R32, RZ, RZ, -R32 ;  /* 0x000000ffff20a224 */ /* 0x000fe200078e0a20 */
[----:B------:R0:W-:Y:S01]  /*d1d0*/  STL.64 [R1+0xe50], R68 ;  /* 0x000e504401007387 */ /* 0x0001e20000100a00 */
[----:B------:R-:W-:Y:S01]  /*d1e0*/  @!P6 IMAD.IADD R40, R40, 0x1, -R9 ;  /* 0x000000012828e824 */ /* 0x000fe200078e0a09 */
[----:B------:R-:W-:Y:S01]  /*d1f0*/  ISETP.GE.AND P3, PT, R0, RZ, PT ;  /* 0x000000ff0000720c */ /* 0x000fe20003f66270 */
[----:B------:R-:W-:Y:S01]  /*d200*/  @!P4 IMAD.MOV R33, RZ, RZ, -R33 ;  /* 0x000000ffff21c224 */ /* 0x000fe200078e0a21 */
[----:B------:R-:W-:Y:S01]  /*d210*/  STTM.16dp32bit_t0_t15.x128 tmem[UR11], RZ ;  /* 0x000000ff000079ed */ /* 0x000fe20008b8000b */
[----:B------:R-:W-:Y:S01]  /*d220*/  STTM.16dp32bit_t16_t31.x128 tmem[UR11+0x80], RZ ;  /* 0x000080ff000079ed */ /* 0x000fe20008ba000b */
[----:B------:R-:W1:Y:S01]  /*d230*/  FENCE.VIEW.ASYNC.T ;  /* 0x00000000000073c6 */ /* 0x000e620000000200 */
[----:B------:R-:W-:-:S04]  /*d240*/  @!UP1 UIADD3 UR4, UPT, UPT, -UR6, 0x100000, URZ ;  /* 0x0010000006049890 */ /* 0x000fc8000fffe1ff */
[----:B------:R-:W-:Y:S02]  /*d250*/  @!UP1 USHF.L.U32 UR5, UR4, 0xb, URZ ;  /* 0x0000000b04059899 */ /* 0x000fe400080006ff */
[----:B------:R-:W-:Y:S01]  /*d260*/  @!UP1 USHF.L.U32 UR4, UR4, 0x1, URZ ;  /* 0x0000000104049899 */ /* 0x000fe200080006ff */
[----:B-1----:R-:W-:Y:S01]  /*d270*/  BAR.SYNC.DEFER_BLOCKING 0x0 ;  /* 0x0000000000007b1d */ /* 0x002fe20000010000 */
[-C--:B------:R-:W-:Y:S02]  /*d280*/  ISETP.LT.AND P2, PT, R11, R3.reuse, P0 ;  /* 0x000000030b00720c */ /* 0x080fe40000741270 */
[C---:B------:R-:W-:Y:S01]  /*d290*/  LEA R8, P6, R5.reuse, UR14, 0x1 ;  /* 0x0000000e05087c11 */ /* 0x040fe2000f8c08ff */
[----:B------:R-:W-:Y:S01]  /*d2a0*/  @!P5 IMAD.MOV R34, RZ, RZ, -R34 ;  /* 0x000000ffff22d224 */ /* 0x000fe200078e0a22 */
[----:B------:R-:W-:Y:S01]  /*d2b0*/  PRMT R2, RZ, 0x7610, R2 ;  /* 0x00007610ff027816 */ /* 0x000fe20000000002 */
[----:B------:R-:W1:Y:S01]  /*d2c0*/  LDCU UR9, c[0x0][0x3b0] ;  /* 0x00007600ff0977ac */ /* 0x000e620008000800 */
[----:B0-----:R-:W2:Y:S01]  /*d2d0*/  LDL.LU R69, [R1+0x254] ;  /* 0x0002540001457983 */ /* 0x001ea20000300800 */
[----:B------:R-:W-:Y:S01]  /*d2e0*/  LEA.HI.X.SX32 R5, R5, UR15, 0x1, P6 ;  /* 0x0000000f05057c11 */ /* 0x000fe2000b0f0eff */
[----:B------:R-:W-:Y:S01]  /*d2f0*/  @!P3 IMAD.MOV R40, RZ, RZ, -R40 ;  /* 0x000000ffff28b224 */ /* 0x000fe200078e0a28 */
[----:B------:R-:W-:Y:S01]  /*d300*/  PRMT R79, RZ, 0x7610, R79 ;  /* 0x00007610ff4f7816 */ /* 0x000fe2000000004f */
[----:B------:R-:W-:Y:S01]  /*d310*/  STL.64 [R1+0xe48], R64 ;  /* 0x000e484001007387 */ /* 0x000fe20000100a00 */
[----:B------:R-:W-:Y:S01]  /*d320*/  PRMT R83, RZ, 0x7610, R83 ;  /* 0x00007610ff537816 */ /* 0x000fe20000000053 */
[----:B------:R-:W0:Y:S02]  /*d330*/  LDCU UR15, c[0x0][0x3b0] ;  /* 0x00007600ff0f77ac */ /* 0x000e240008000800 */
[----:B------:R-:W-:Y:S01]  /*d340*/  STL.64 [R1+0xe40], R60 ;  /* 0x000e403c01007387 */ /* 0x000fe20000100a00 */
[----:B------:R-:W-:Y:S01]  /*d350*/  PRMT R71, RZ, 0x7610, R71 ;  /* 0x00007610ff477816 */ /* 0x000fe20000000047 */
[----:B------:R-:W3:Y:S02]  /*d360*/  LDCU UR19, c[0x0][0x3b0] ;  /* 0x00007600ff1377ac */ /* 0x000ee40008000800 */
[----:B------:R-:W-:Y:S01]  /*d370*/  STL.64 [R1+0xe38], R56 ;  /* 0x000e383801007387 */ /* 0x000fe20000100a00 */
[----:B------:R-:W-:Y:S01]  /*d380*/  PRMT R75, RZ, 0x7610, R75 ;  /* 0x00007610ff4b7816 */ /* 0x000fe2000000004b */
[----:B------:R-:W4:Y:S02]  /*d390*/  LDCU UR23, c[0x0][0x3b0] ;  /* 0x00007600ff1777ac */ /* 0x000f240008000800 */
[----:B------:R-:W0:Y:S02]  /*d3a0*/  FENCE.VIEW.ASYNC.S ;  /* 0x00000000000073c6 */ /* 0x000e240000000000 */
[----:B0-----:R0:W1:Y:S02]  /*d3b0*/  @!UP2 SYNCS.EXCH.64 URZ, [UR8], UR4 ;  /* 0x0000000408ffa5b2 */ /* 0x0010640008000100 */
[----:B------:R-:W-:Y:S01]  /*d3c0*/  STL [R1+0xe30], R17 ;  /* 0x000e301101007387 */ /* 0x000fe20000100800 */
[----:B------:R-:W-:Y:S01]  /*d3d0*/  PRMT R51, RZ, 0x7610, R51 ;  /* 0x00007610ff337816 */ /* 0x000fe20000000033 */
[----:B------:R-:W0:Y:S02]  /*d3e0*/  LDCU UR29, c[0x0][0x3b0] ;  /* 0x00007600ff1d77ac */ /* 0x000e240008000800 */
[----:B------:R0:W-:Y:S01]  /*d3f0*/  STL.64 [R1+0xe28], R52 ;  /* 0x000e283401007387 */ /* 0x0001e20000100a00 */
[----:B------:R-:W-:Y:S01]  /*d400*/  PRMT R55, RZ, 0x7610, R55 ;  /* 0x00007610ff377816 */ /* 0x000fe20000000037 */
[----:B------:R-:W1:Y:S02]  /*d410*/  LDCU UR33, c[0x0][0x3b0] ;  /* 0x00007600ff2177ac */ /* 0x000e640008000800 */
[----:B------:R0:W-:Y:S01]  /*d420*/  STL.64 [R1+0xe20], R48 ;  /* 0x000e203001007387 */ /* 0x0001e20000100a00 */
[----:B------:R-:W-:Y:S01]  /*d430*/  PRMT R47, RZ, 0x7610, R47 ;  /* 0x00007610ff2f7816 */ /* 0x000fe2000000002f */
[----:B------:R-:W2:Y:S02]  /*d440*/  LDCU UR37, c[0x0][0x3b0] ;  /* 0x00007600ff2577ac */ /* 0x000ea40008000800 */
[----:B------:R1:W-:Y:S01]  /*d450*/  STL.64 [R1+0xe18], R38 ;  /* 0x000e182601007387 */ /* 0x0003e20000100a00 */
[----:B------:R-:W-:Y:S01]  /*d460*/  PRMT R91, RZ, 0x7610, R91 ;  /* 0x00007610ff5b7816 */ /* 0x000fe2000000005b */
[----:B0-----:R-:W0:Y:S01]  /*d470*/  LDCU UR4, c[0x0][0x39c] ;  /* 0x00007380ff0477ac */ /* 0x001e220008000800 */
[----:B------:R-:W-:Y:S01]  /*d480*/  LOP3.LUT R52, R4, 0x8, RZ, 0xfc, !PT ;  /* 0x0000000804347812 */ /* 0x000fe200078efcff */
[----:B------:R-:W-:Y:S01]  /*d490*/  @P2 IMAD.MOV.U32 R53, RZ, RZ, R140 ;  /* 0x000000ffff352224 */ /* 0x000fe200078e008c */
[----:B------:R-:W-:Y:S01]  /*d4a0*/  STL.64 [R1+0xe10], R24 ;  /* 0x000e101801007387 */ /* 0x000fe20000100a00 */
[----:B------:R-:W-:Y:S01]  /*d4b0*/  PRMT R63, RZ, 0x7610, R63 ;  /* 0x00007610ff3f7816 */ /* 0x000fe2000000003f */
[----:B------:R-:W0:Y:S01]  /*d4c0*/  LDCU UR5, c[0x0][0x3b0] ;  /* 0x00007600ff0577ac */ /* 0x000e220008000800 */
[----:B------:R-:W-:Y:S01]  /*d4d0*/  PRMT R48, RZ, 0x7610, R48 ;  /* 0x00007610ff307816 */ /* 0x000fe20000000030 */
[----:B------:R-:W-:Y:S01]  /*d4e0*/  STL.64 [R1+0xe08], R22 ;  /* 0x000e081601007387 */ /* 0x000fe20000100a00 */
[----:B------:R-:W-:Y:S01]  /*d4f0*/  ISETP.LT.AND P6, PT, R52, R3, P0 ;  /* 0x000000033400720c */ /* 0x000fe200007c1270 */
[----:B------:R-:W-:Y:S01]  /*d500*/  @P2 IMAD.MOV.U32 R52, RZ, RZ, R141 ;  /* 0x000000ffff342224 */ /* 0x000fe200078e008d */
[----:B------:R-:W-:Y:S01]  /*d510*/  PRMT R67, RZ, 0x7610, R67 ;  /* 0x00007610ff437816 */ /* 0x000fe20000000043 */
[----:B-1----:R-:W-:Y:S01]  /*d520*/  BAR.SYNC.DEFER_BLOCKING 0x0 ;  /* 0x0000000000007b1d */ /* 0x002fe20000010000 */
[----:B------:R-:W-:-:S02]  /*d530*/  PRMT R49, RZ, 0x7610, R49 ;  /* 0x00007610ff317816 */ /* 0x000fc40000000031 */
[----:B------:R-:W-:Y:S02]  /*d540*/  PRMT R41, RZ, 0x7610, R41 ;  /* 0x00007610ff297816 */ /* 0x000fe40000000029 */
[----:B------:R-:W-:Y:S01]  /*d550*/  PRMT R43, RZ, 0x7610, R43 ;  /* 0x00007610ff2b7816 */ /* 0x000fe2000000002b */
[----:B------:R-:W1:Y:S01]  /*d560*/  LDCU UR41, c[0x0][0x3b0] ;  /* 0x00007600ff2977ac */ /* 0x000e620008000800 */
[----:B------:R-:W-:Y:S01]  /*d570*/  STL.64 [R1+0xe00], R20 ;  /* 0x000e001401007387 */ /* 0x000fe20000100a00 */
[----:B------:R-:W-:Y:S01]  /*d580*/  PRMT R11, RZ, 0x7610, R11 ;  /* 0x00007610ff0b7816 */ /* 0x000fe2000000000b */
[----:B------:R-:W0:Y:S02]  /*d590*/  LDCU UR45, c[0x0][0x3b0] ;  /* 0x00007600ff2d77ac */ /* 0x000e240008000800 */
[----:B------:R-:W-:Y:S01]  /*d5a0*/  STL.64 [R1+0xdf8], R18 ;  /* 0x000df81201007387 */ /* 0x000fe20000100a00 */
[----:B------:R-:W-:Y:S01]  /*d5b0*/  PRMT R45, RZ, 0x7610, R45 ;  /* 0x00007610ff2d7816 */ /* 0x000fe2000000002d */
[----:B------:R-:W0:Y:S02]  /*d5c0*/  LDCU UR49, c[0x0][0x3b0] ;  /* 0x00007600ff3177ac */ /* 0x000e240008000800 */
[----:B------:R-:W-:Y:S01]  /*d5d0*/  STL [R1+0xdf0], R16 ;  /* 0x000df01001007387 */ /* 0x000fe20000100800 */
[----:B------:R-:W0:Y:S03]  /*d5e0*/  LDCU UR53, c[0x0][0x3b0] ;  /* 0x00007600ff3577ac */ /* 0x000e260008000800 */
[----:B------:R-:W-:Y:S01]  /*d5f0*/  STL.64 [R1+0xde8], R14 ;  /* 0x000de80e01007387 */ /* 0x000fe20000100a00 */
[----:B------:R-:W0:Y:S03]  /*d600*/  LDCU UR57, c[0x0][0x3b0] ;  /* 0x00007600ff3977ac */ /* 0x000e260008000800 */
[----:B------:R1:W3:Y:S01]  /*d610*/  @P2 LDG.E.U16 R48, desc[UR24][R52.64] ;  /* 0x0000001834302981 */ /* 0x0002e2000c1e1500 */
[----:B------:R-:W0:Y:S03]  /*d620*/  LDCU UR61, c[0x0][0x3b0] ;  /* 0x00007600ff3d77ac */ /* 0x000e260008000800 */
[----:B------:R-:W-:Y:S01]  /*d630*/  STL.64 [R1+0xde0], R12 ;  /* 0x000de00c01007387 */ /* 0x000fe20000100a00 */
[----:B------:R-:W0:Y:S03]  /*d640*/  LDCU UR65, c[0x0][0x3b0] ;  /* 0x00007600ff4177ac */ /* 0x000e260008000800 */
[----:B------:R-:W-:Y:S01]  /*d650*/  STL [R1+0xdd8], R26 ;  /* 0x000dd81a01007387 */ /* 0x000fe20000100800 */
[----:B-1----:R-:W-:Y:S01]  /*d660*/  LOP3.LUT R52, R4, 0x10, RZ, 0xfc, !PT ;  /* 0x0000001004347812 */ /* 0x002fe200078efcff */
[----:B------:R-:W-:-:S02]  /*d670*/  @P6 IMAD.MOV.U32 R53, RZ, RZ, R148 ;  /* 0x000000ffff356224 */ /* 0x000fc400078e0094 */
[----:B------:R-:W-:Y:S01]  /*d680*/  STL.64 [R1+0xdd0], R28 ;  /* 0x000dd01c01007387 */ /* 0x000fe20000100a00 */
[----:B------:R-:W1:Y:S01]  /*d690*/  LDCU UR12, c[0x0][0x3b0] ;  /* 0x00007600ff0c77ac */ /* 0x000e620008000800 */
[----:B------:R-:W-:Y:S01]  /*d6a0*/  ISETP.LT.AND P2, PT, R52, R3, P0 ;  /* 0x000000033400720c */ /* 0x000fe20000741270 */
[----:B------:R-:W-:Y:S01]  /*d6b0*/  @P6 IMAD.MOV.U32 R52, RZ, RZ, R149 ;  /* 0x000000ffff346224 */ /* 0x000fe200078e0095 */
[----:B------:R-:W-:Y:S01]  /*d6c0*/  STL.64 [R1+0xdc8], R30 ;  /* 0x000dc81e01007387 */ /* 0x000fe20000100a00 */
[----:B------:R-:W0:Y:S03]  /*d6d0*/  LDCU UR16, c[0x0][0x3b0] ;  /* 0x00007600ff1077ac */ /* 0x000e260008000800 */
[----:B------:R-:W-:Y:S01]  /*d6e0*/  STL [R1+0xc48], R0 ;  /* 0x000c480001007387 */ /* 0x000fe20000100800 */
        /* <DEDUP_REMOVED lines=9> */
[----:B------:R-:W4:Y:S01]  /*d780*/  @P6 LDG.E.U16 R49, desc[UR24][R52.64] ;  /* 0x0000001834316981 */ /* 0x000f22000c1e1500 */
        /* <DEDUP_REMOVED lines=9> */
[----:B------:R-:W4:Y:S01]  /*d820*/  LDL.LU R65, [R1+0x258] ;  /* 0x0002580001417983 */ /* 0x000f220000300800 */
[----:B------:R-:W0:Y:S01]  /*d830*/  LDCU UR62, c[0x0][0x3b0] ;  /* 0x00007600ff3e77ac */ /* 0x000e220008000800 */
        /* <DEDUP_REMOVED lines=29> */
[----:B--2---:R-:W-:Y:S01]  /*da10*/  ISETP.GE.AND P3, PT, R69, RZ, PT ;  /* 0x000000ff4500720c */ /* 0x004fe20003f66270 */
[----:B---3--:R2:W-:Y:S04]  /*da20*/  STL [R1+0x598], R48 ;  /* 0x0005983001007387 */ /* 0x0085e80000100800 */
[----:B------:R-:W-:Y:S04]  /*da30*/  STL [R1+0xb2c], R149 ;  /* 0x000b2c9501007387 */ /* 0x000fe80000100800 */
[----:B------:R-:W-:Y:S04]  /*da40*/  STL [R1+0xb28], R148 ;  /* 0x000b289401007387 */ /* 0x000fe80000100800 */
[----:B------:R-:W3:Y:S04]  /*da50*/  LDL R60, [R1+0x38] ;  /* 0x00003800013c7983 */ /* 0x000ee80000100800 */
[----:B------:R-:W3:Y:S01]  /*da60*/  LDL R61, [R1+0x3c] ;  /* 0x00003c00013d7983 */ /* 0x000ee20000100800 */
[----:B------:R-:W-:Y:S01]  /*da70*/  PRMT R39, RZ, 0x7610, R39 ;  /* 0x00007610ff277816 */ /* 0x000fe20000000027 */
[----:B------:R-:W-:-:S02]  /*da80*/  @P2 IMAD.MOV.U32 R68, RZ, RZ, R157 ;  /* 0x000000ffff442224 */ /* 0x000fc400078e009d */
[----:B------:R-:W-:Y:S01]  /*da90*/  @P2 IMAD.MOV.U32 R69, RZ, RZ, R156 ;  /* 0x000000ffff452224 */ /* 0x000fe200078e009c */
[----:B--2---:R-:W-:Y:S01]  /*daa0*/  LOP3.LUT R48, R4, 0x18, RZ, 0xfc, !PT ;  /* 0x0000001804307812 */ /* 0x004fe200078efcff */
[----:B------:R-:W2:Y:S04]  /*dab0*/  LDL R56, [R1+0x18] ;  /* 0x0000180001387983 */ /* 0x000ea80000100800 */
[----:B------:R-:W2:Y:S01]  /*dac0*/  @P2 LDG.E.U16 R39, desc[UR24][R68.64] ;  /* 0x0000001844272981 */ /* 0x000ea2000c1e1500 */
[-C--:B------:R-:W-:Y:S02]  /*dad0*/  ISETP.LT.AND P4, PT, R48, R3.reuse, P0 ;  /* 0x000000033000720c */ /* 0x080fe40000781270 */
[----:B------:R-:W-:Y:S01]  /*dae0*/  LOP3.LUT R48, R4, 0x28, RZ, 0xfc, !PT ;  /* 0x0000002804307812 */ /* 0x000fe200078efcff */
[----:B------:R-:W2:Y:S03]  /*daf0*/  LDL R57, [R1+0x1c] ;  /* 0x00001c0001397983 */ /* 0x000ea60000100800 */
[----:B------:R-:W-:Y:S01]  /*db00*/  ISETP.LT.AND P6, PT, R48, R3, P0 ;  /* 0x000000033000720c */ /* 0x000fe200007c1270 */
[----:B----4-:R4:W-:Y:S01]  /*db10*/  STL [R1+0x594], R49 ;  /* 0x0005943101007387 */ /* 0x0109e20000100800 */
[----:B------:R-:W-:-:S03]  /*db20*/  PRMT R25, RZ, 0x7610, R25 ;  /* 0x00007610ff197816 */ /* 0x000fc60000000019 */
[----:B------:R-:W2:Y:S02]  /*db30*/  LDL R48, [R1+0x58] ;  /* 0x0000580001307983 */ /* 0x000ea40000100800 */
[----:B------:R-:W-:Y:S01]  /*db40*/  @P4 IMAD.MOV.U32 R64, RZ, RZ, R165 ;  /* 0x000000ffff404224 */ /* 0x000fe200078e00a5 */
[----:B------:R-:W-:Y:S01]  /*db50*/  PRMT R24, RZ, 0x7610, R24 ;  /* 0x00007610ff187816 */ /* 0x000fe20000000018 */
[----:B------:R-:W2:Y:S01]  /*db60*/  LDL R52, [R1+0x78] ;  /* 0x0000780001347983 */ /* 0x000ea20000100800 */
[----:B----4-:R-:W-:-:S03]  /*db70*/  LOP3.LUT R49, R4, 0x20, RZ, 0xfc, !PT ;  /* 0x0000002004317812 */ /* 0x010fc600078efcff */
[----:B------:R-:W4:Y:S01]  /*db80*/  LDL R53, [R1+0x7c] ;  /* 0x00007c0001357983 */ /* 0x000f220000100800 */
[----:B------:R-:W-:-:S03]  /*db90*/  ISETP.LT.AND P5, PT, R49, R3, P0 ;  /* 0x000000033100720c */ /* 0x000fc600007a1270 */
[----:B------:R-:W4:Y:S01]  /*dba0*/  LDL R49, [R1+0x5c] ;  /* 0x00005c0001317983 */ /* 0x000f220000100800 */
[----:B------:R-:W-:Y:S01]  /*dbb0*/  ISETP.GE.AND P2, PT, R65, RZ, PT ;  /* 0x000000ff4100720c */ /* 0x000fe20003f46270 */
[----:B------:R-:W-:-:S05]  /*dbc0*/  @P4 IMAD.MOV.U32 R65, RZ, RZ, R164 ;  /* 0x000000ffff414224 */ /* 0x000fca00078e00a4 */
[----:B------:R-:W4:Y:S01]  /*dbd0*/  @P4 LDG.E.U16 R25, desc[UR24][R64.64] ;  /* 0x0000001840194981 */ /* 0x000f22000c1e1500 */
[----:B---3--:R-:W-:-:S04]  /*dbe0*/  @P6 LOP3.LUT R61, R61, R60, RZ, 0x3c, !PT ;  /* 0x0000003c3d3d6212 */ /* 0x008fc800078e3cff */
[----:B------:R-:W-:-:S04]  /*dbf0*/  @P6 LOP3.LUT R60, R61, R60, RZ, 0x3c, !PT ;  /* 0x0000003c3d3c6212 */ /* 0x000fc800078e3cff */
[----:B------:R-:W-:-:S05]  /*dc00*/  @P6 LOP3.LUT R61, R61, R60, RZ, 0x3c, !PT ;  /* 0x0000003c3d3d6212 */ /* 0x000fca00078e3cff */
[----:B------:R-:W3:Y:S04]  /*dc10*/  @P6 LDG.E.U16 R24, desc[UR24][R60.64] ;  /* 0x000000183c186981 */ /* 0x000ee8000c1e1500 */
[----:B------:R-:W-:Y:S04]  /*dc20*/  STL [R1+0xb34], R157 ;  /* 0x000b349d01007387 */ /* 0x000fe80000100800 */
[----:B------:R-:W-:Y:S04]  /*dc30*/  STL [R1+0xb30], R156 ;  /* 0x000b309c01007387 */ /* 0x000fe80000100800 */
[----:B------:R-:W3:Y:S01]  /*dc40*/  LDL.LU.64 R68, [R1+0xe50] ;  /* 0x000e500001447983 */ /* 0x000ee20000300a00 */
[----:B--2---:R-:W-:-:S03]  /*dc50*/  @P5 LOP3.LUT R57, R57, R56, RZ, 0x3c, !PT ;  /* 0x0000003839395212 */ /* 0x004fc600078e3cff */
[----:B------:R2:W-:Y:S01]  /*dc60*/  STL [R1+0x590], R39 ;  /* 0x0005902701007387 */ /* 0x0005e20000100800 */
[----:B------:R-:W-:Y:S02]  /*dc70*/  @P5 LOP3.LUT R56, R57, R56, RZ, 0x3c, !PT ;  /* 0x0000003839385212 */ /* 0x000fe400078e3cff */
[----:B--2---:R-:W-:-:S04]  /*dc80*/  LOP3.LUT R39, R4, 0x30, RZ, 0xfc, !PT ;  /* 0x0000003004277812 */ /* 0x004fc800078efcff */
[----:B------:R-:W-:Y:S02]  /*dc90*/  ISETP.LT.AND P4, PT, R39, R3, P0 ;  /* 0x000000032700720c */ /* 0x000fe40000781270 */
[----:B------:R-:W-:Y:S02]  /*dca0*/  PRMT R31, RZ, 0x7610, R31 ;  /* 0x00007610ff1f7816 */ /* 0x000fe4000000001f */
[----:B------:R-:W-:-:S05]  /*dcb0*/  @P5 LOP3.LUT R57, R57, R56, RZ, 0x3c, !PT ;  /* 0x0000003839395212 */ /* 0x000fca00078e3cff */
[----:B------:R-:W2:Y:S04]  /*dcc0*/  @P5 LDG.E.U16 R31, desc[UR24][R56.64] ;  /* 0x00000018381f5981 */ /* 0x000ea8000c1e1500 */
[-C--:B----4-:R-:W-:Y:S01]  /*dcd0*/  @P4 LOP3.LUT R49, R49, R48.reuse, RZ, 0x3c, !PT ;  /* 0x0000003031314212 */ /* 0x090fe200078e3cff */
[----:B------:R-:W-:Y:S03]  /*dce0*/  STL [R1+0xb3c], R165 ;  /* 0x000b3ca501007387 */ /* 0x000fe60000100800 */
[----:B------:R-:W-:Y:S01]  /*dcf0*/  @P4 LOP3.LUT R48, R49, R48, RZ, 0x3c, !PT ;  /* 0x0000003031304212 */ /* 0x000fe200078e3cff */
[----:B------:R-:W-:Y:S01]  /*dd00*/  STL [R1+0xb38], R164 ;  /* 0x000b38a401007387 */ /* 0x000fe20000100800 */
[----:B------:R-:W-:-:S02]  /*dd10*/  PRMT R38, RZ, 0x7610, R38 ;  /* 0x00007610ff267816 */ /* 0x000fc40000000026 */
[----:B------:R-:W-:Y:S01]  /*dd20*/  @P4 LOP3.LUT R49, R49, R48, RZ, 0x3c, !PT ;  /* 0x0000003031314212 */ /* 0x000fe200078e3cff */
[----:B------:R-:W4:Y:S04]  /*dd30*/  LDL.LU.64 R64, [R1+0xe48] ;  /* 0x000e480001407983 */ /* 0x000f280000300a00 */
[----:B------:R0:W-:Y:S04]  /*dd40*/  STL [R1+0x58c], R25 ;  /* 0x00058c1901007387 */ /* 0x0001e80000100800 */
[----:B------:R-:W4:Y:S04]  /*dd50*/  LDL R56, [R1+0x98] ;  /* 0x0000980001387983 */ /* 0x000f280000100800 */
[----:B------:R-:W4:Y:S01]  /*dd60*/  LDL R57, [R1+0x9c] ;  /* 0x00009c0001397983 */ /* 0x000f220000100800 */
[----:B0-----:R-:W-:-:S03]  /*dd70*/  LOP3.LUT R25, R4, 0x38, RZ, 0xfc, !PT ;  /* 0x0000003804197812 */ /* 0x001fc600078efcff */
[----:B------:R-:W4:Y:S01]  /*dd80*/  @P4 LDG.E.U16 R38, desc[UR24][R48.64] ;  /* 0x0000001830264981 */ /* 0x000f22000c1e1500 */
[----:B------:R-:W-:-:S03]  /*dd90*/  ISETP.LT.AND P5, PT, R25, R3, P0 ;  /* 0x000000031900720c */ /* 0x000fc600007a1270 */
[----:B------:R-:W4:Y:S04]  /*dda0*/  LDL.LU.64 R60, [R1+0xe40] ;  /* 0x000e4000013c7983 */ /* 0x000f280000300a00 */
[----:B---3--:R0:W-:Y:S04]  /*ddb0*/  STL [R1+0x584], R24 ;  /* 0x0005841801007387 */ /* 0x0081e80000100800 */
[----:B------:R-:W3:Y:S04]  /*ddc0*/  LDL R25, [R1+0xbc] ;  /* 0x0000bc0001197983 */ /* 0x000ee80000100800 */
[----:B0-----:R-:W3:Y:S01]  /*ddd0*/  LDL R24, [R1+0xb8] ;  /* 0x0000b80001187983 */ /* 0x001ee20000100800 */
[----:B------:R-:W-:-:S04]  /*dde0*/  LOP3.LUT R39, R4, 0x40, RZ, 0xfc, !PT ;  /* 0x0000004004277812 */ /* 0x000fc800078efcff */
[----:B------:R-:W-:Y:S01]  /*ddf0*/  ISETP.LT.AND P6, PT, R39, R3, P0 ;  /* 0x000000032700720c */ /* 0x000fe200007c1270 */
[----:B------:R-:W-:Y:S01]  /*de00*/  @P5 IMAD.MOV.U32 R39, RZ, RZ, R52 ;  /* 0x000000ffff275224 */ /* 0x000fe200078e0034 */
[----:B------:R-:W-:Y:S01]  /*de10*/  PRMT R23, RZ, 0x7610, R23 ;  /* 0x00007610ff177816 */ /* 0x000fe20000000017 */
[----:B--2---:R0:W-:Y:S02]  /*de20*/  STL [R1+0x588], R31 ;  /* 0x0005881f01007387 */ /* 0x0041e40000100800 */
[----:B0-----:R-:W-:-:S04]  /*de30*/  LOP3.LUT R31, R4, 0x48, RZ, 0xfc, !PT ;  /* 0x00000048041f7812 */ /* 0x001fc800078efcff */
[----:B------:R-:W-:Y:S02]  /*de40*/  ISETP.LT.AND P4, PT, R31, R3, P0 ;  /* 0x000000031f00720c */ /* 0x000fe40000781270 */
[----:B------:R-:W-:Y:S02]  /*de50*/  PRMT R29, RZ, 0x7610, R29 ;  /* 0x00007610ff1d7816 */ /* 0x000fe4000000001d */
[-C--:B----4-:R-:W-:Y:S01]  /*de60*/  @P6 LOP3.LUT R57, R57, R56.reuse, RZ, 0x3c, !PT ;  /* 0x0000003839396212 */ /* 0x090fe200078e3cff */
[----:B------:R0:W-:Y:S03]  /*de70*/  STL [R1+0x580], R38 ;  /* 0x0005802601007387 */ /* 0x0001e60000100800 */
[C---:B------:R-:W-:Y:S02]  /*de80*/  @P6 LOP3.LUT R56, R57.reuse, R56, RZ, 0x3c, !PT ;  /* 0x0000003839386212 */ /* 0x040fe400078e3cff */
[----:B------:R-:W-:Y:S01]  /*de90*/  PRMT R17, RZ, 0x7610, R17 ;  /* 0x00007610ff117816 */ /* 0x000fe20000000011 */
[----:B------:R-:W2:Y:S01]  /*dea0*/  LDL R52, [R1+0xd8] ;  /* 0x0000d80001347983 */ /* 0x000ea20000100800 */
[----:B0-----:R-:W-:Y:S01]  /*deb0*/  @P5 IMAD.MOV.U32 R38, RZ, RZ, R53 ;  /* 0x000000ffff265224 */ /* 0x001fe200078e0035 */
[----:B------:R-:W-:-:S02]  /*dec0*/  @P6 LOP3.LUT R57, R57, R56, RZ, 0x3c, !PT ;  /* 0x0000003839396212 */ /* 0x000fc400078e3cff */
[----:B------:R-:W2:Y:S04]  /*ded0*/  LDL R53, [R1+0xdc] ;  /* 0x0000dc0001357983 */ /* 0x000ea80000100800 */
[----:B------:R-:W4:Y:S04]  /*dee0*/  @P5 LDG.E.U16 R23, desc[UR24][R38.64] ;  /* 0x0000001826175981 */ /* 0x000f28000c1e1500 */
[----:B------:R-:W2:Y:S01]  /*def0*/  @P6 LDG.E.U16 R29, desc[UR24][R56.64] ;  /* 0x00000018381d6981 */ /* 0x000ea2000c1e1500 */
[----:B------:R-:W-:-:S03]  /*df00*/  LOP3.LUT R31, R4, 0x50, RZ, 0xfc, !PT ;  /* 0x00000050041f7812 */ /* 0x000fc600078efcff */
[----:B------:R-:W2:Y:S04]  /*df10*/  LDL R48, [R1+0xf8] ;  /* 0x0000f80001307983 */ /* 0x000ea80000100800 */
[----:B------:R-:W2:Y:S01]  /*df20*/  LDL R49, [R1+0xfc] ;  /* 0x0000fc0001317983 */ /* 0x000ea20000100800 */
[----:B---3--:R-:W-:-:S04]  /*df30*/  @P4 LOP3.LUT R25, R25, R24, RZ, 0x3c, !PT ;  /* 0x0000001819194212 */ /* 0x008fc800078e3cff */
[----:B------:R-:W-:-:S04]  /*df40*/  @P4 LOP3.LUT R24, R25, R24, RZ, 0x3c, !PT ;  /* 0x0000001819184212 */ /* 0x000fc800078e3cff */
[----:B------:R-:W-:-:S05]  /*df50*/  @P4 LOP3.LUT R25, R25, R24, RZ, 0x3c, !PT ;  /* 0x0000001819194212 */ /* 0x000fca00078e3cff */
[----:B------:R-:W3:Y:S01]  /*df60*/  @P4 LDG.E.U16 R17, desc[UR24][R24.64] ;  /* 0x0000001818114981 */ /* 0x000ee2000c1e1500 */
[----:B------:R-:W-:-:S03]  /*df70*/  ISETP.LT.AND P5, PT, R31, R3, P0 ;  /* 0x000000031f00720c */ /* 0x000fc600007a1270 */
[----:B----4-:R0:W-:Y:S04]  /*df80*/  STL [R1+0x57c], R23 ;  /* 0x00057c1701007387 */ /* 0x0101e80000100800 */
[----:B------:R-:W4:Y:S04]  /*df90*/  LDL R38, [R1+0x118] ;  /* 0x0001180001267983 */ /* 0x000f280000100800 */
[----:B------:R-:W4:Y:S01]  /*dfa0*/  LDL R39, [R1+0x11c] ;  /* 0x00011c0001277983 */ /* 0x000f220000100800 */
[----:B0-----:R-:W-:-:S03]  /*dfb0*/  LOP3.LUT R23, R4, 0x58, RZ, 0xfc, !PT ;  /* 0x0000005804177812 */ /* 0x001fc600078efcff */
[----:B------:R-:W4:Y:S01]  /*dfc0*/  LDL.LU.64 R56, [R1+0xe38] ;  /* 0x000e380001387983 */ /* 0x000f220000300a00 */
[----:B------:R-:W-:Y:S02]  /*dfd0*/  ISETP.LT.AND P6, PT, R23, R3, P0 ;  /* 0x000000031700720c */ /* 0x000fe400007c1270 */
[----:B------:R-:W-:Y:S01]  /*dfe0*/  PRMT R3, RZ, 0x7610, R3 ;  /* 0x00007610ff037816 */ /* 0x000fe20000000003 */
[----:B------:R-:W4:Y:S04]  /*dff0*/  LDL R157, [R1+0x138] ;  /* 0x00013800019d7983 */ /* 0x000f280000100800 */
[----:B------:R-:W4:Y:S04]  /*e000*/  LDL R31, [R1+0x13c] ;  /* 0x00013c00011f7983 */ /* 0x000f280000100800 */
[----:B--2---:R0:W-:Y:S04]  /*e010*/  STL [R1+0x578], R29 ;  /* 0x0005781d01007387 */ /* 0x0041e80000100800 */
[----:B------:R-:W2:Y:S04]  /*e020*/  LDL R23, [R1+0x15c] ;  /* 0x00015c0001177983 */ /* 0x000ea80000100800 */
[----:B------:R-:W2:Y:S04]  /*e030*/  LDL R24, [R1+0x178] ;  /* 0x0001780001187983 */ /* 0x000ea80000100800 */
[----:B0-----:R-:W2:Y:S04]  /*e040*/  LDL R29, [R1+0x158] ;  /* 0x00015800011d7983 */ /* 0x001ea80000100800 */
[----:B------:R-:W2:Y:S04]  /*e050*/  LDL R25, [R1+0x17c] ;  /* 0x00017c0001197983 */ /* 0x000ea80000100800 */
[----:B---3--:R-:W-:Y:S04]  /*e060*/  STL [R1+0x574], R17 ;  /* 0x0005741101007387 */ /* 0x008fe80000100800 */
[----:B------:R0:W-:Y:S02]  /*e070*/  STL.S16 [R1+0x570], R3 ;  /* 0x0005700301007387 */ /* 0x0001e40000100600 */
[----:B0-----:R-:W0:Y:S01]  /*e080*/  LDC R3, c[0x0][0x3a0] ;  /* 0x0000e800ff037b82 */ /* 0x001e220000000800 */
[----:B------:R-:W-:-:S04]  /*e090*/  LOP3.LUT R17, R4, 0x60, RZ, 0xfc, !PT ;  /* 0x0000006004117812 */ /* 0x000fc800078efcff */
[----:B0-----:R-:W-:Y:S02]  /*e0a0*/  ISETP.LT.AND P4, PT, R17, R3, P0 ;  /* 0x000000031100720c */ /* 0x001fe40000781270 */
[----:B------:R-:W3:Y:S04]  /*e0b0*/  LDL.LU R17, [R1+0xe30] ;  /* 0x000e300001117983 */ /* 0x000ee80000300800 */
[----:B------:R-:W2:Y:S01]  /*e0c0*/  LDL R3, [R1+0x570] ;  /* 0x0005700001037983 */ /* 0x000ea20000100800 */
[----:B------:R-:W-:-:S04]  /*e0d0*/  @P5 LOP3.LUT R53, R53, R52, RZ, 0x3c, !PT ;  /* 0x0000003435355212 */ /* 0x000fc800078e3cff */
[----:B------:R-:W-:-:S04]  /*e0e0*/  @P5 LOP3.LUT R52, R53, R52, RZ, 0x3c, !PT ;  /* 0x0000003435345212 */ /* 0x000fc800078e3cff */
[----:B------:R-:W-:Y:S02]  /*e0f0*/  @P5 LOP3.LUT R53, R53, R52, RZ, 0x3c, !PT ;  /* 0x0000003435355212 */ /* 0x000fe400078e3cff */
[----:B------:R-:W-:-:S04]  /*e100*/  @P6 LOP3.LUT R49, R49, R48, RZ, 0x3c, !PT ;  /* 0x0000003031316212 */ /* 0x000fc800078e3cff */
[C---:B------:R-:W-:Y:S02]  /*e110*/  @P6 LOP3.LUT R48, R49.reuse, R48, RZ, 0x3c, !PT ;  /* 0x0000003031306212 */ /* 0x040fe400078e3cff */
[----:B------:R-:W-:Y:S02]  /*e120*/  PRMT R156, RZ, 0x7610, R156 ;  /* 0x00007610ff9c7816 */ /* 0x000fe4000000009c */
[----:B------:R-:W-:-:S05]  /*e130*/  @P6 LOP3.LUT R49, R49, R48, RZ, 0x3c, !PT ;  /* 0x0000003031316212 */ /* 0x000fca00078e3cff */
[----:B------:R-:W3:Y:S04]  /*e140*/  @P6 LDG.E.U16 R156, desc[UR24][R48.64] ;  /* 0x00000018309c6981 */ /* 0x000ee8000c1e1500 */
[----:B--2---:R-:W2:Y:S04]  /*e150*/  @P5 LDG.E.U16 R3, desc[UR24][R52.64] ;  /* 0x0000001834035981 */ /* 0x004ea8000c1e1500 */
[----:B------:R-:W3:Y:S01]  /*e160*/  LDL.LU.64 R52, [R1+0xe28] ;  /* 0x000e280001347983 */ /* 0x000ee20000300a00 */
[----:B------:R-:W-:Y:S02]  /*e170*/  LOP3.LUT R4, R4, 0x68, RZ, 0xfc, !PT ;  /* 0x0000006804047812 */ /* 0x000fe400078efcff */
[----:B----4-:R-:W-:-:S04]  /*e180*/  @P4 LOP3.LUT R39, R39, R38, RZ, 0x3c, !PT ;  /* 0x0000002627274212 */ /* 0x010fc800078e3cff */
[C---:B------:R-:W-:Y:S02]  /*e190*/  @P4 LOP3.LUT R38, R39.reuse, R38, RZ, 0x3c, !PT ;  /* 0x0000002627264212 */ /* 0x040fe400078e3cff */
[----:B------:R-:W-:Y:S02]  /*e1a0*/  PRMT R164, RZ, 0x7610, R164 ;  /* 0x00007610ffa47816 */ /* 0x000fe400000000a4 */
[----:B------:R-:W-:Y:S02]  /*e1b0*/  @P4 LOP3.LUT R39, R39, R38, RZ, 0x3c, !PT ;  /* 0x0000002627274212 */ /* 0x000fe400078e3cff */
[----:B------:R-:W-:-:S03]  /*e1c0*/  PRMT R21, RZ, 0x7610, R21 ;  /* 0x00007610ff157816 */ /* 0x000fc60000000015 */
[----:B------:R-:W4:Y:S01]  /*e1d0*/  @P4 LDG.E.U16 R164, desc[UR24][R38.64] ;  /* 0x0000001826a44981 */ /* 0x000f22000c1e1500 */
[----:B------:R-:W-:-:S03]  /*e1e0*/  PRMT R22, RZ, 0x7610, R22 ;  /* 0x00007610ff167816 */ /* 0x000fc60000000016 */
[----:B--2---:R0:W-:Y:S04]  /*e1f0*/  @P5 STL [R1+0x570], R3 ;  /* 0x0005700301005387 */ /* 0x0041e80000100800 */
[----:B------:R-:W2:Y:S01]  /*e200*/  LDL.LU.64 R48, [R1+0xe20] ;  /* 0x000e200001307983 */ /* 0x000ea20000300a00 */
[----:B0-----:R-:W0:Y:S02]  /*e210*/  LDC R3, c[0x0][0x3a0] ;  /* 0x0000e800ff037b82 */ /* 0x001e240000000800 */
[----:B0-----:R-:W-:Y:S02]  /*e220*/  ISETP.LT.AND P5, PT, R4, R3, P0 ;  /* 0x000000030400720c */ /* 0x001fe400007a1270 */
[----:B------:R-:W0:Y:S01]  /*e230*/  S2R R4, SR_TID.X ;  /* 0x0000000000047919 */ /* 0x000e220000002100 */
[----:B---3--:R3:W-:Y:S01]  /*e240*/  STL [R1+0x56c], R156 ;  /* 0x00056c9c01007387 */ /* 0x0087e20000100800 */
[----:B------:R-:W-:-:S03]  /*e250*/  PRMT R19, RZ, 0x7610, R19 ;  /* 0x00007610ff137816 */ /* 0x000fc60000000013 */
[----:B------:R-:W2:Y:S01]  /*e260*/  LDL.LU.64 R38, [R1+0xe18] ;  /* 0x000e180001267983 */ /* 0x000ea20000300a00 */
[----:B0-----:R-:W-:-:S04]  /*e270*/  SHF.R.U32.HI R4, RZ, 0x6, R4 ;  /* 0x00000006ff047819 */ /* 0x001fc80000011604 */
[----:B------:R-:W-:-:S04]  /*e280*/  SGXT.U32 R4, R4, 0x1 ;  /* 0x000000010404781a */ /* 0x000fc80000000000 */
[C---:B---3--:R-:W-:Y:S02]  /*e290*/  LOP3.LUT R156, R4.reuse, 0x70, RZ, 0xfc, !PT ;  /* 0x00000070049c7812 */ /* 0x048fe400078efcff */
[----:B------:R-:W-:Y:S02]  /*e2a0*/  LOP3.LUT R156, R4, 0x78, RZ, 0xfc, !PT ;  /* 0x00000078049c7812 */ /* 0x000fe400078efcff */
[----:B------:R-:W0:Y:S02]  /*e2b0*/  S2R R4, SR_TID.X ;  /* 0x0000000000047919 */ /* 0x000e240000002100 */
[----:B------:R-:W-:Y:S01]  /*e2c0*/  ISETP.LT.AND P4, PT, R156, R3, P0 ;  /* 0x000000039c00720c */ /* 0x000fe20000781270 */
[----:B------:R-:W-:-:S05]  /*e2d0*/  @P5 IMAD.MOV.U32 R156, RZ, RZ, R31 ;  /* 0x000000ffff9c5224 */ /* 0x000fca00078e001f */
[----:B------:R3:W2:Y:S01]  /*e2e0*/  @P5 LDG.E.U16 R21, desc[UR24][R156.64] ;  /* 0x000000189c155981 */ /* 0x0006a2000c1e1500 */
[----:B0-----:R-:W-:-:S04]  /*e2f0*/  SHF.R.U32.HI R4, RZ, 0x6, R4 ;  /* 0x00000006ff047819 */ /* 0x001fc80000011604 */
[----:B------:R-:W-:-:S04]  /*e300*/  SGXT.U32 R4, R4, 0x1 ;  /* 0x000000010404781a */ /* 0x000fc80000000000 */
[----:B------:R-:W-:-:S04]  /*e310*/  LOP3.LUT R4, R4, 0x70, RZ, 0xfc, !PT ;  /* 0x0000007004047812 */ /* 0x000fc800078efcff */
[----:B------:R-:W-:-:S13]  /*e320*/  ISETP.LT.AND P6, PT, R4, R3, P0 ;  /* 0x000000030400720c */ /* 0x000fda00007c1270 */
[----:B---3--:R-:W-:Y:S02]  /*e330*/  @P6 IMAD.MOV.U32 R156, RZ, RZ, R23 ;  /* 0x000000ffff9c6224 */ /* 0x008fe400078e0017 */
[----:B------:R-:W-:-:S05]  /*e340*/  @P6 IMAD.MOV.U32 R157, RZ, RZ, R29 ;  /* 0x000000ffff9d6224 */ /* 0x000fca00078e001d */
[----:B------:R-:W3:Y:S01]  /*e350*/  @P6 LDG.E.U16 R22, desc[UR24][R156.64] ;  /* 0x000000189c166981 */ /* 0x000ee2000c1e1500 */
[----:B------:R-:W0:Y:S01]  /*e360*/  S2R R4, SR_TID.X ;  /* 0x0000000000047919 */ /* 0x000e220000002100 */
[----:B------:R-:W-:Y:S01]  /*e370*/  @P4 IMAD.MOV.U32 R23, RZ, RZ, R24 ;  /* 0x000000ffff174224 */ /* 0x000fe200078e0018 */
[----:B------:R-:W-:Y:S02]  /*e380*/  PRMT R20, RZ, 0x7610, R20 ;  /* 0x00007610ff147816 */ /* 0x000fe40000000014 */
[----:B0-----:R-:W-:-:S04]  /*e390*/  SHF.R.U32.HI R4, RZ, 0x6, R4 ;  /* 0x00000006ff047819 */ /* 0x001fc80000011604 */
[----:B------:R-:W-:-:S04]  /*e3a0*/  SGXT.U32 R4, R4, 0x1 ;  /* 0x000000010404781a */ /* 0x000fc80000000000 */
[----:B------:R-:W-:-:S04]  /*e3b0*/  LOP3.LUT R31, R4, 0x2, RZ, 0xfc, !PT ;  /* 0x00000002041f7812 */ /* 0x000fc800078efcff */
[----:B------:R-:W-:-:S13]  /*e3c0*/  ISETP.LT.AND P5, PT, R31, R3, P0 ;  /* 0x000000031f00720c */ /* 0x000fda00007a1270 */
[----:B------:R-:W-:Y:S01]  /*e3d0*/  @P5 IMAD.MOV.U32 R24, RZ, RZ, R143 ;  /* 0x000000ffff185224 */ /* 0x000fe200078e008f */
[----:B--2---:R-:W-:Y:S04]  /*e3e0*/  STL [R1+0x564], R21 ;  /* 0x0005641501007387 */ /* 0x004fe80000100800 */
[----:B---3--:R0:W-:Y:S02]  /*e3f0*/  STL [R1+0x560], R22 ;  /* 0x0005601601007387 */ /* 0x0081e40000100800 */
[----:B0-----:R-:W-:-:S05]  /*e400*/  @P4 IMAD.MOV.U32 R22, RZ, RZ, R25 ;  /* 0x000000ffff164224 */ /* 0x001fca00078e0019 */
[----:B------:R-:W2:Y:S01]  /*e410*/  @P4 LDG.E.U16 R19, desc[UR24][R22.64] ;  /* 0x0000001816134981 */ /* 0x000ea2000c1e1500 */
[----:B------:R-:W-:-:S05]  /*e420*/  @P5 IMAD.MOV.U32 R25, RZ, RZ, R142 ;  /* 0x000000ffff195224 */ /* 0x000fca00078e008e */
[----:B------:R0:W3:Y:S01]  /*e430*/  @P5 LDG.E.U16 R20, desc[UR24][R24.64] ;  /* 0x0000001818145981 */ /* 0x0000e2000c1e1500 */
[----:B------:R-:W-:-:S04]  /*e440*/  LOP3.LUT R21, R4, 0xa, RZ, 0xfc, !PT ;  /* 0x0000000a04157812 */ /* 0x000fc800078efcff */
[----:B------:R-:W-:Y:S02]  /*e450*/  ISETP.LT.AND P6, PT, R21, R3, P0 ;  /* 0x000000031500720c */ /* 0x000fe400007c1270 */
[----:B------:R-:W-:-:S11]  /*e460*/  PRMT R15, RZ, 0x7610, R15 ;  /* 0x00007610ff0f7816 */ /* 0x000fd6000000000f */
[----:B0-----:R-:W-:Y:S02]  /*e470*/  @P6 IMAD.MOV.U32 R24, RZ, RZ, R151 ;  /* 0x000000ffff186224 */ /* 0x001fe400078e0097 */
[----:B------:R-:W-:-:S05]  /*e480*/  @P6 IMAD.MOV.U32 R25, RZ, RZ, R150 ;  /* 0x000000ffff196224 */ /* 0x000fca00078e0096 */
[----:B------:R0:W3:Y:S01]  /*e490*/  @P6 LDG.E.U16 R15, desc[UR24][R24.64] ;  /* 0x00000018180f6981 */ /* 0x0000e2000c1e1500 */
[----:B------:R-:W-:-:S04]  /*e4a0*/  LOP3.LUT R21, R4, 0x12, RZ, 0xfc, !PT ;  /* 0x0000001204157812 */ /* 0x000fc800078efcff */
[----:B------:R-:W-:Y:S01]  /*e4b0*/  ISETP.LT.AND P4, PT, R21, R3, P0 ;  /* 0x000000031500720c */ /* 0x000fe20000781270 */
[----:B--2---:R-:W-:Y:S04]  /*e4c0*/  STL [R1+0x55c], R19 ;  /* 0x00055c1301007387 */ /* 0x004fe80000100800 */
[----:B------:R-:W2:Y:S04]  /*e4d0*/  LDL R22, [R1] ;  /* 0x0000000001167983 */ /* 0x000ea80000100800 */
[----:B------:R-:W2:Y:S04]  /*e4e0*/  LDL R23, [R1+0x4] ;  /* 0x0000040001177983 */ /* 0x000ea80000100800 */
[----:B----4-:R-:W-:Y:S04]  /*e4f0*/  STL [R1+0x568], R164 ;  /* 0x000568a401007387 */ /* 0x010fe80000100800 */
[----:B------:R-:W-:Y:S04]  /*e500*/  STL [R1+0xb44], R143 ;  /* 0x000b448f01007387 */ /* 0x000fe80000100800 */
[----:B------:R-:W-:Y:S04]  /*e510*/  STL [R1+0xb40], R142 ;  /* 0x000b408e01007387 */ /* 0x000fe80000100800 */
[----:B---3--:R3:W-:Y:S04]  /*e520*/  STL [R1+0x558], R20 ;  /* 0x0005581401007387 */ /* 0x0087e80000100800 */
[----:B------:R-:W4:Y:S04]  /*e530*/  LDL R21, [R1+0x24] ;  /* 0x0000240001157983 */ /* 0x000f280000100800 */
[----:B---3--:R-:W4:Y:S04]  /*e540*/  LDL R20, [R1+0x20] ;  /* 0x0000200001147983 */ /* 0x008f280000100800 */
[----:B------:R-:W-:Y:S04]  /*e550*/  STL [R1+0xb4c], R151 ;  /* 0x000b4c9701007387 */ /* 0x000fe80000100800 */
[----:B------:R-:W-:Y:S04]  /*e560*/  STL [R1+0xb48], R150 ;  /* 0x000b489601007387 */ /* 0x000fe80000100800 */
[----:B------:R-:W3:Y:S04]  /*e570*/  LDL R156, [R1+0x40] ;  /* 0x00004000019c7983 */ /* 0x000ee80000100800 */
[----:B------:R-:W3:Y:S01]  /*e580*/  LDL R157, [R1+0x44] ;  /* 0x00004400019d7983 */ /* 0x000ee20000100800 */
[----:B------:R-:W-:-:S04]  /*e590*/  LOP3.LUT R19, R4, 0x1a, RZ, 0xfc, !PT ;  /* 0x0000001a04137812 */ /* 0x000fc800078efcff */
[----:B------:R-:W-:Y:S01]  /*e5a0*/  ISETP.LT.AND P5, PT, R19, R3, P0 ;  /* 0x000000031300720c */ /* 0x000fe200007a1270 */
[----:B0-----:R-:W-:Y:S01]  /*e5b0*/  @P4 IMAD.MOV.U32 R24, RZ, RZ, R159 ;  /* 0x000000ffff184224 */ /* 0x001fe200078e009f */
[----:B------:R-:W-:Y:S01]  /*e5c0*/  PRMT R14, RZ, 0x7610, R14 ;  /* 0x00007610ff0e7816 */ /* 0x000fe2000000000e */
[----:B------:R-:W-:Y:S01]  /*e5d0*/  @P4 IMAD.MOV.U32 R25, RZ, RZ, R158 ;  /* 0x000000ffff194224 */ /* 0x000fe200078e009e */
[----:B------:R0:W-:Y:S01]  /*e5e0*/  STL [R1+0x554], R15 ;  /* 0x0005540f01007387 */ /* 0x0001e20000100800 */
[----:B------:R-:W-:-:S03]  /*e5f0*/  LOP3.LUT R19, R4, 0x2a, RZ, 0xfc, !PT ;  /* 0x0000002a04137812 */ /* 0x000fc600078efcff */
[----:B------:R-:W3:Y:S01]  /*e600*/  @P4 LDG.E.U16 R14, desc[UR24][R24.64] ;  /* 0x00000018180e4981 */ /* 0x000ee2000c1e1500 */
[-C--:B------:R-:W-:Y:S02]  /*e610*/  ISETP.LT.AND P4, PT, R19, R3.reuse, P0 ;  /* 0x000000031300720c */ /* 0x080fe40000781270 */
[----:B------:R-:W-:Y:S01]  /*e620*/  PRMT R18, RZ, 0x7610, R18 ;  /* 0x00007610ff127816 */ /* 0x000fe20000000012 */
[----:B------:R-:W3:Y:S01]  /*e630*/  LDL R31, [R1+0x60] ;  /* 0x00006000011f7983 */ /* 0x000ee20000100800 */
[----:B0-----:R-:W-:Y:S02]  /*e640*/  LOP3.LUT R15, R4, 0x22, RZ, 0xfc, !PT ;  /* 0x00000022040f7812 */ /* 0x001fe400078efcff */
[----:B------:R-:W-:Y:S01]  /*e650*/  PRMT R13, RZ, 0x7610, R13 ;  /* 0x00007610ff0d7816 */ /* 0x000fe2000000000d */
[----:B------:R-:W3:Y:S01]  /*e660*/  LDL R29, [R1+0x64] ;  /* 0x00006400011d7983 */ /* 0x000ee20000100800 */
[----:B------:R-:W-:Y:S02]  /*e670*/  ISETP.LT.AND P6, PT, R15, R3, P0 ;  /* 0x000000030f00720c */ /* 0x000fe400007c1270 */
[----:B------:R-:W-:-:S02]  /*e680*/  PRMT R165, RZ, 0x7610, R165 ;  /* 0x00007610ffa57816 */ /* 0x000fc400000000a5 */
[----:B--2---:R-:W-:-:S04]  /*e690*/  @P5 LOP3.LUT R23, R23, R22, RZ, 0x3c, !PT ;  /* 0x0000001617175212 */ /* 0x004fc800078e3cff */
[----:B------:R-:W-:-:S04]  /*e6a0*/  @P5 LOP3.LUT R22, R23, R22, RZ, 0x3c, !PT ;  /* 0x0000001617165212 */ /* 0x000fc800078e3cff */
[----:B------:R-:W-:-:S05]  /*e6b0*/  @P5 LOP3.LUT R23, R23, R22, RZ, 0x3c, !PT ;  /* 0x0000001617175212 */ /* 0x000fca00078e3cff */
[----:B------:R-:W2:Y:S01]  /*e6c0*/  @P5 LDG.E.U16 R18, desc[UR24][R22.64] ;  /* 0x0000001816125981 */ /* 0x000ea2000c1e1500 */
[----:B----4-:R-:W-:-:S04]  /*e6d0*/  @P6 LOP3.LUT R21, R21, R20, RZ, 0x3c, !PT ;  /* 0x0000001415156212 */ /* 0x010fc800078e3cff */
[----:B------:R-:W-:Y:S02]  /*e6e0*/  @P6 LOP3.LUT R20, R21, R20, RZ, 0x3c, !PT ;  /* 0x0000001415146212 */ /* 0x000fe400078e3cff */
[----:B---3--:R-:W-:-:S04]  /*e6f0*/  @P4 LOP3.LUT R157, R157, R156, RZ, 0x3c, !PT ;  /* 0x0000009c9d9d4212 */ /* 0x008fc800078e3cff */
[----:B------:R-:W-:Y:S02]  /*e700*/  @P4 LOP3.LUT R156, R157, R156, RZ, 0x3c, !PT ;  /* 0x0000009c9d9c4212 */ /* 0x000fe400078e3cff */
[----:B------:R-:W-:Y:S02]  /*e710*/  @P6 LOP3.LUT R21, R21, R20, RZ, 0x3c, !PT ;  /* 0x0000001415156212 */ /* 0x000fe400078e3cff */
[----:B------:R-:W-:-:S03]  /*e720*/  @P4 LOP3.LUT R157, R157, R156, RZ, 0x3c, !PT ;  /* 0x0000009c9d9d4212 */ /* 0x000fc600078e3cff */
[----:B------:R-:W3:Y:S04]  /*e730*/  @P6 LDG.E.U16 R165, desc[UR24][R20.64] ;  /* 0x0000001814a56981 */ /* 0x000ee8000c1e1500 */
[----:B------:R-:W4:Y:S04]  /*e740*/  @P4 LDG.E.U16 R13, desc[UR24][R156.64] ;  /* 0x000000189c0d4981 */ /* 0x000f28000c1e1500 */
[----:B------:R-:W-:Y:S04]  /*e750*/  STL [R1+0xb54], R159 ;  /* 0x000b549f01007387 */ /* 0x000fe80000100800 */
[----:B------:R-:W-:Y:S04]  /*e760*/  STL [R1+0xb50], R158 ;  /* 0x000b509e01007387 */ /* 0x000fe80000100800 */
[----:B------:R-:W3:Y:S04]  /*e770*/  LDL.LU.64 R24, [R1+0xe10] ;  /* 0x000e100001187983 */ /* 0x000ee80000300a00 */
[----:B------:R0:W-:Y:S04]  /*e780*/  STL [R1+0x550], R14 ;  /* 0x0005500e01007387 */ /* 0x0001e80000100800 */
[----:B------:R-:W3:Y:S04]  /*e790*/  LDL R15, [R1+0x84] ;  /* 0x00008400010f7983 */ /* 0x000ee80000100800 */
[----:B0-----:R-:W3:Y:S04]  /*e7a0*/  LDL R14, [R1+0x80] ;  /* 0x00008000010e7983 */ /* 0x001ee80000100800 */
[----:B------:R-:W3:Y:S01]  /*e7b0*/  LDL.LU.64 R22, [R1+0xe08] ;  /* 0x000e080001167983 */ /* 0x000ee20000300a00 */
[----:B------:R-:W-:-:S04]  /*e7c0*/  LOP3.LUT R164, R4, 0x3a, RZ, 0xfc, !PT ;  /* 0x0000003a04a47812 */ /* 0x000fc800078efcff */
[-C--:B------:R-:W-:Y:S02]  /*e7d0*/  ISETP.LT.AND P6, PT, R164, R3.reuse, P0 ;  /* 0x00000003a400720c */ /* 0x080fe400007c1270 */
[----:B------:R-:W-:Y:S02]  /*e7e0*/  LOP3.LUT R164, R4, 0x42, RZ, 0xfc, !PT ;  /* 0x0000004204a47812 */ /* 0x000fe400078efcff */
[----:B------:R-:W-:Y:S02]  /*e7f0*/  PRMT R28, RZ, 0x7610, R28 ;  /* 0x00007610ff1c7816 */ /* 0x000fe4000000001c */
[----:B------:R-:W-:Y:S01]  /*e800*/  ISETP.LT.AND P4, PT, R164, R3, P0 ;  /* 0x00000003a400720c */ /* 0x000fe20000781270 */
[----:B--2---:R0:W-:Y:S04]  /*e810*/  STL [R1+0x54c], R18 ;  /* 0x00054c1201007387 */ /* 0x0041e80000100800 */
[----:B------:R-:W2:Y:S01]  /*e820*/  LDL R19, [R1+0xa4] ;  /* 0x0000a40001137983 */ /* 0x000ea20000100800 */
[----:B0-----:R-:W-:-:S04]  /*e830*/  LOP3.LUT R18, R4, 0x32, RZ, 0xfc, !PT ;  /* 0x0000003204127812 */ /* 0x001fc800078efcff */
[----:B------:R-:W-:Y:S02]  /*e840*/  ISETP.LT.AND P5, PT, R18, R3, P0 ;  /* 0x000000031200720c */ /* 0x000fe400007a1270 */
[----:B------:R-:W2:Y:S04]  /*e850*/  LDL R18, [R1+0xa0] ;  /* 0x0000a00001127983 */ /* 0x000ea80000100800 */
[----:B------:R-:W2:Y:S04]  /*e860*/  LDL.LU.64 R20, [R1+0xe00] ;  /* 0x000e000001147983 */ /* 0x000ea80000300a00 */
[----:B------:R-:W2:Y:S04]  /*e870*/  LDL R156, [R1+0xc0] ;  /* 0x0000c000019c7983 */ /* 0x000ea80000100800 */
[----:B------:R-:W2:Y:S01]  /*e880*/  LDL R157, [R1+0xc4] ;  /* 0x0000c400019d7983 */ /* 0x000ea20000100800 */
[----:B------:R-:W-:-:S03]  /*e890*/  @P5 IMAD.MOV.U32 R164, RZ, RZ, R29 ;  /* 0x000000ffffa45224 */ /* 0x000fc600078e001d */
[----:B----4-:R-:W-:Y:S04]  /*e8a0*/  STL [R1+0x544], R13 ;  /* 0x0005440d01007387 */ /* 0x010fe80000100800 */
[----:B---3--:R0:W-:Y:S02]  /*e8b0*/  STL [R1+0x548], R165 ;  /* 0x000548a501007387 */ /* 0x0081e40000100800 */
[----:B0-----:R-:W-:-:S05]  /*e8c0*/  @P5 IMAD.MOV.U32 R165, RZ, RZ, R31 ;  /* 0x000000ffffa55224 */ /* 0x001fca00078e001f */
[----:B------:R-:W3:Y:S01]  /*e8d0*/  @P5 LDG.E.U16 R28, desc[UR24][R164.64] ;  /* 0x00000018a41c5981 */ /* 0x000ee2000c1e1500 */
[----:B------:R-:W-:-:S04]  /*e8e0*/  LOP3.LUT R13, R4, 0x4a, RZ, 0xfc, !PT ;  /* 0x0000004a040d7812 */ /* 0x000fc800078efcff */
[----:B------:R-:W-:Y:S02]  /*e8f0*/  ISETP.LT.AND P5, PT, R13, R3, P0 ;  /* 0x000000030d00720c */ /* 0x000fe400007a1270 */
[----:B------:R-:W-:Y:S01]  /*e900*/  PRMT R12, RZ, 0x7610, R12 ;  /* 0x00007610ff0c7816 */ /* 0x000fe2000000000c */
[----:B------:R-:W-:Y:S01]  /*e910*/  @P6 IMAD.MOV.U32 R29, RZ, RZ, R14 ;  /* 0x000000ffff1d6224 */ /* 0x000fe200078e000e */
[----:B------:R-:W-:Y:S02]  /*e920*/  PRMT R30, RZ, 0x7610, R30 ;  /* 0x00007610ff1e7816 */ /* 0x000fe4000000001e */
[----:B------:R-:W-:Y:S02]  /*e930*/  PRMT R16, RZ, 0x7610, R16 ;  /* 0x00007610ff107816 */ /* 0x000fe40000000010 */
[----:B--2---:R-:W-:-:S04]  /*e940*/  @P4 LOP3.LUT R19, R19, R18, RZ, 0x3c, !PT ;  /* 0x0000001213134212 */ /* 0x004fc800078e3cff */
[----:B------:R-:W-:Y:S02]  /*e950*/  @P4 LOP3.LUT R18, R19, R18, RZ, 0x3c, !PT ;  /* 0x0000001213124212 */ /* 0x000fe400078e3cff */
[----:B------:R-:W-:Y:S02]  /*e960*/  @P5 LOP3.LUT R157, R157, R156, RZ, 0x3c, !PT ;  /* 0x0000009c9d9d5212 */ /* 0x000fe400078e3cff */
[----:B------:R-:W-:Y:S02]  /*e970*/  @P4 LOP3.LUT R19, R19, R18, RZ, 0x3c, !PT ;  /* 0x0000001213134212 */ /* 0x000fe400078e3cff */
[----:B------:R-:W-:-:S03]  /*e980*/  @P5 LOP3.LUT R156, R157, R156, RZ, 0x3c, !PT ;  /* 0x0000009c9d9c5212 */ /* 0x000fc600078e3cff */
[----:B------:R-:W2:Y:S01]  /*e990*/  @P4 LDG.E.U16 R30, desc[UR24][R18.64] ;  /* 0x00000018121e4981 */ /* 0x000ea2000c1e1500 */
[----:B------:R-:W-:-:S05]  /*e9a0*/  @P5 LOP3.LUT R157, R157, R156, RZ, 0x3c, !PT ;  /* 0x0000009c9d9d5212 */ /* 0x000fca00078e3cff */
[----:B------:R-:W4:Y:S04]  /*e9b0*/  @P5 LDG.E.U16 R16, desc[UR24][R156.64] ;  /* 0x000000189c105981 */ /* 0x000f28000c1e1500 */
[----:B---3--:R0:W-:Y:S01]  /*e9c0*/  STL [R1+0x540], R28 ;  /* 0x0005401c01007387 */ /* 0x0081e20000100800 */
[----:B------:R-:W-:-:S03]  /*e9d0*/  LOP3.LUT R164, R4, 0x5a, RZ, 0xfc, !PT ;  /* 0x0000005a04a47812 */ /* 0x000fc600078efcff */
[----:B------:R-:W3:Y:S01]  /*e9e0*/  LDL R14, [R1+0xe0] ;  /* 0x0000e000010e7983 */ /* 0x000ee20000100800 */
[----:B0-----:R-:W-:Y:S01]  /*e9f0*/  @P6 IMAD.MOV.U32 R28, RZ, RZ, R15 ;  /* 0x000000ffff1c6224 */ /* 0x001fe200078e000f */
[----:B------:R-:W-:Y:S02]  /*ea00*/  ISETP.LT.AND P4, PT, R164, R3, P0 ;  /* 0x00000003a400720c */ /* 0x000fe40000781270 */
[----:B------:R-:W3:Y:S04]  /*ea10*/  LDL R15, [R1+0xe4] ;  /* 0x0000e400010f7983 */ /* 0x000ee80000100800 */
[----:B------:R0:W2:Y:S02]  /*ea20*/  @P6 LDG.E.U16 R12, desc[UR24][R28.64] ;  /* 0x000000181c0c6981 */ /* 0x0000a4000c1e1500 */
[----:B0-----:R-:W-:-:S04]  /*ea30*/  LOP3.LUT R28, R4, 0x52, RZ, 0xfc, !PT ;  /* 0x00000052041c7812 */ /* 0x001fc800078efcff */
[----:B------:R-:W-:Y:S02]  /*ea40*/  ISETP.LT.AND P6, PT, R28, R3, P0 ;  /* 0x000000031c00720c */ /* 0x000fe400007c1270 */
[----:B------:R-:W-:Y:S01]  /*ea50*/  PRMT R3, RZ, 0x7610, R3 ;  /* 0x00007610ff037816 */ /* 0x000fe20000000003 */
[----:B--2---:R0:W-:Y:S04]  /*ea60*/  STL [R1+0x53c], R12 ;  /* 0x00053c0c01007387 */ /* 0x0041e80000100800 */
[----:B------:R-:W2:Y:S04]  /*ea70*/  LDL R13, [R1+0x104] ;  /* 0x00010400010d7983 */ /* 0x000ea80000100800 */
[----:B------:R-:W2:Y:S04]  /*ea80*/  LDL R28, [R1+0x120] ;  /* 0x00012000011c7983 */ /* 0x000ea80000100800 */
[----:B0-----:R-:W2:Y:S04]  /*ea90*/  LDL R12, [R1+0x100] ;  /* 0x00010000010c7983 */ /* 0x001ea80000100800 */
[----:B------:R-:W2:Y:S04]  /*eaa0*/  LDL R29, [R1+0x124] ;  /* 0x00012400011d7983 */ /* 0x000ea80000100800 */
[----:B------:R-:W2:Y:S04]  /*eab0*/  LDL.LU.64 R18, [R1+0xdf8] ;  /* 0x000df80001127983 */ /* 0x000ea80000300a00 */
[----:B------:R0:W-:Y:S04]  /*eac0*/  STL [R1+0x538], R30 ;  /* 0x0005381e01007387 */ /* 0x0001e80000100800 */
[----:B------:R-:W2:Y:S04]  /*ead0*/  LDL R31, [R1+0x144] ;  /* 0x00014400011f7983 */ /* 0x000ea80000100800 */
[----:B------:R-:W2:Y:S04]  /*eae0*/  LDL R164, [R1+0x160] ;  /* 0x0001600001a47983 */ /* 0x000ea80000100800 */
[----:B0-----:R-:W2:Y:S04]  /*eaf0*/  LDL R30, [R1+0x140] ;  /* 0x00014000011e7983 */ /* 0x001ea80000100800 */
[----:B------:R-:W2:Y:S04]  /*eb00*/  LDL R165, [R1+0x164] ;  /* 0x0001640001a57983 */ /* 0x000ea80000100800 */
[----:B------:R-:W2:Y:S04]  /*eb10*/  LDL R156, [R1+0x180] ;  /* 0x00018000019c7983 */ /* 0x000ea80000100800 */
[----:B------:R-:W2:Y:S04]  /*eb20*/  LDL R157, [R1+0x184] ;  /* 0x00018400019d7983 */ /* 0x000ea80000100800 */
[----:B----4-:R-:W-:Y:S04]  /*eb30*/  STL [R1+0x534], R16 ;  /* 0x0005341001007387 */ /* 0x010fe80000100800 */
[----:B------:R0:W-:Y:S02]  /*eb40*/  STL.S16 [R1+0x530], R3 ;  /* 0x0005300301007387 */ /* 0x0001e40000100600 */
[----:B0-----:R-:W0:Y:S01]  /*eb50*/  LDC R3, c[0x0][0x3a0] ;  /* 0x0000e800ff037b82 */ /* 0x001e220000000800 */
[----:B------:R-:W-:-:S04]  /*eb60*/  LOP3.LUT R16, R4, 0x62, RZ, 0xfc, !PT ;  /* 0x0000006204107812 */ /* 0x000fc800078efcff */
[----:B0-----:R-:W-:Y:S02]  /*eb70*/  ISETP.LT.AND P5, PT, R16, R3, P0 ;  /* 0x000000031000720c */ /* 0x001fe400007a1270 */
[----:B------:R-:W4:Y:S04]  /*eb80*/  LDL.LU R16, [R1+0xdf0] ;  /* 0x000df00001107983 */ /* 0x000f280000300800 */
[----:B------:R-:W4:Y:S01]  /*eb90*/  LDL R3, [R1+0x530] ;  /* 0x0005300001037983 */ /* 0x000f220000100800 */
[----:B---3--:R-:W-:-:S04]  /*eba0*/  @P6 LOP3.LUT R15, R15, R14, RZ, 0x3c, !PT ;  /* 0x0000000e0f0f6212 */ /* 0x008fc800078e3cff */
[----:B------:R-:W-:-:S04]  /*ebb0*/  @P6 LOP3.LUT R14, R15, R14, RZ, 0x3c, !PT ;  /* 0x0000000e0f0e6212 */ /* 0x000fc800078e3cff */
[----:B------:R-:W-:Y:S02]  /*ebc0*/  @P6 LOP3.LUT R15, R15, R14, RZ, 0x3c, !PT ;  /* 0x0000000e0f0f6212 */ /* 0x000fe400078e3cff */
[----:B------:R-:W-:Y:S02]  /*ebd0*/  PRMT R26, RZ, 0x7610, R26 ;  /* 0x00007610ff1a7816 */ /* 0x000fe4000000001a */
[----:B--2---:R-:W-:-:S04]  /*ebe0*/  @P4 LOP3.LUT R13, R13, R12, RZ, 0x3c, !PT ;  /* 0x0000000c0d0d4212 */ /* 0x004fc800078e3cff */
[----:B------:R-:W-:-:S04]  /*ebf0*/  @P4 LOP3.LUT R12, R13, R12, RZ, 0x3c, !PT ;  /* 0x0000000c0d0c4212 */ /* 0x000fc800078e3cff */
[----:B------:R-:W-:-:S05]  /*ec00*/  @P4 LOP3.LUT R13, R13, R12, RZ, 0x3c, !PT ;  /* 0x0000000c0d0d4212 */ /* 0x000fca00078e3cff */
[----:B------:R-:W2:Y:S04]  /*ec10*/  @P4 LDG.E.U16 R26, desc[UR24][R12.64] ;  /* 0x000000180c1a4981 */ /* 0x000ea8000c1e1500 */
[----:B----4-:R-:W3:Y:S04]  /*ec20*/  @P6 LDG.E.U16 R3, desc[UR24][R14.64] ;  /* 0x000000180e036981 */ /* 0x010ee8000c1e1500 */
[----:B------:R-:W4:Y:S01]  /*ec30*/  LDL.LU.64 R14, [R1+0xde8] ;  /* 0x000de800010e7983 */ /* 0x000f220000300a00 */
[----:B------:R-:W-:Y:S02]  /*ec40*/  LOP3.LUT R4, R4, 0x6a, RZ, 0xfc, !PT ;  /* 0x0000006a04047812 */ /* 0x000fe400078efcff */
[----:B------:R-:W-:Y:S01]  /*ec50*/  PRMT R158, RZ, 0x7610, R158 ;  /* 0x00007610ff9e7816 */ /* 0x000fe2000000009e */
[----:B---3--:R0:W-:Y:S04]  /*ec60*/  @P6 STL [R1+0x530], R3 ;  /* 0x0005300301006387 */ /* 0x0081e80000100800 */
[----:B------:R-:W3:Y:S01]  /*ec70*/  LDL.LU.64 R12, [R1+0xde0] ;  /* 0x000de000010c7983 */ /* 0x000ee20000300a00 */
[----:B0-----:R-:W0:Y:S02]  /*ec80*/  LDC R3, c[0x0][0x3a0] ;  /* 0x0000e800ff037b82 */ /* 0x001e240000000800 */
[----:B0-----:R-:W-:-:S02]  /*ec90*/  ISETP.LT.AND P6, PT, R4, R3, P0 ;  /* 0x000000030400720c */ /* 0x001fc400007c1270 */
[----:B------:R-:W0:Y:S01]  /*eca0*/  S2R R4, SR_TID.X ;  /* 0x0000000000047919 */ /* 0x000e220000002100 */
[----:B--2---:R2:W-:Y:S04]  /*ecb0*/  STL [R1+0x52c], R26 ;  /* 0x00052c1a01007387 */ /* 0x0045e80000100800 */
[----:B------:R0:W-:Y:S02]  /*ecc0*/  STL.S16 [R1+0x528], R158 ;  /* 0x0005289e01007387 */ /* 0x0001e40000100600 */
[----:B0-----:R-:W-:-:S04]  /*ecd0*/  SHF.R.U32.HI R4, RZ, 0x6, R4 ;  /* 0x00000006ff047819 */ /* 0x001fc80000011604 */
[----:B------:R-:W-:-:S04]  /*ece0*/  SGXT.U32 R4, R4, 0x1 ;  /* 0x000000010404781a */ /* 0x000fc80000000000 */
[C---:B--2---:R-:W-:Y:S02]  /*ecf0*/  LOP3.LUT R26, R4.reuse, 0x72, RZ, 0xfc, !PT ;  /* 0x00000072041a7812 */ /* 0x044fe400078efcff */
[----:B------:R-:W-:Y:S02]  /*ed00*/  LOP3.LUT R158, R4, 0x7a, RZ, 0xfc, !PT ;  /* 0x0000007a049e7812 */ /* 0x000fe400078efcff */
[----:B------:R-:W2:Y:S01]  /*ed10*/  LDL R4, [R1+0x528] ;  /* 0x0005280001047983 */ /* 0x000ea20000100800 */
[----:B------:R-:W-:-:S04]  /*ed20*/  @P5 LOP3.LUT R29, R29, R28, RZ, 0x3c, !PT ;  /* 0x0000001c1d1d5212 */ /* 0x000fc800078e3cff */
[----:B------:R-:W-:-:S04]  /*ed30*/  @P5 LOP3.LUT R28, R29, R28, RZ, 0x3c, !PT ;  /* 0x0000001c1d1c5212 */ /* 0x000fc800078e3cff */
[----:B------:R-:W-:-:S05]  /*ed40*/  @P5 LOP3.LUT R29, R29, R28, RZ, 0x3c, !PT ;  /* 0x0000001c1d1d5212 */ /* 0x000fca00078e3cff */
[----:B--2---:R-:W2:Y:S01]  /*ed50*/  @P5 LDG.E.U16 R4, desc[UR24][R28.64] ;  /* 0x000000181c045981 */ /* 0x004ea2000c1e1500 */
[-C--:B------:R-:W-:Y:S02]  /*ed60*/  @P6 LOP3.LUT R31, R31, R30.reuse, RZ, 0x3c, !PT ;  /* 0x0000001e1f1f6212 */ /* 0x080fe400078e3cff */
[----:B------:R-:W-:Y:S02]  /*ed70*/  ISETP.LT.AND P4, PT, R26, R3, P0 ;  /* 0x000000031a00720c */ /* 0x000fe40000781270 */
[C---:B------:R-:W-:Y:S01]  /*ed80*/  @P6 LOP3.LUT R30, R31.reuse, R30, RZ, 0x3c, !PT ;  /* 0x0000001e1f1e6212 */ /* 0x040fe200078e3cff */
[----:B------:R-:W3:Y:S04]  /*ed90*/  LDL.LU R26, [R1+0xdd8] ;  /* 0x000dd800011a7983 */ /* 0x000ee80000300800 */
[----:B------:R-:W3:Y:S01]  /*eda0*/  LDL.LU.64 R28, [R1+0xdd0] ;  /* 0x000dd000011c7983 */ /* 0x000ee20000300a00 */
[----:B------:R-:W-:-:S05]  /*edb0*/  @P6 LOP3.LUT R31, R31, R30, RZ, 0x3c, !PT ;  /* 0x0000001e1f1f6212 */ /* 0x000fca00078e3cff */
[----:B------:R-:W3:Y:S01]  /*edc0*/  @P6 LDG.E.U16 R2, desc[UR24][R30.64] ;  /* 0x000000181e026981 */ /* 0x000ee2000c1e1500 */
[-C--:B------:R-:W-:Y:S02]  /*edd0*/  @P4 LOP3.LUT R165, R165, R164.reuse, RZ, 0x3c, !PT ;  /* 0x000000a4a5a54212 */ /* 0x080fe400078e3cff */
[----:B------:R-:W-:Y:S02]  /*ede0*/  PRMT R149, RZ, 0x7610, R149 ;  /* 0x00007610ff957816 */ /* 0x000fe40000000095 */
[C---:B------:R-:W-:Y:S02]  /*edf0*/  @P4 LOP3.LUT R164, R165.reuse, R164, RZ, 0x3c, !PT ;  /* 0x000000a4a5a44212 */ /* 0x040fe400078e3cff */
[----:B------:R-:W-:Y:S02]  /*ee00*/  PRMT R159, RZ, 0x7610, R159 ;  /* 0x00007610ff9f7816 */ /* 0x000fe4000000009f */
[----:B------:R-:W-:-:S05]  /*ee10*/  @P4 LOP3.LUT R165, R165, R164, RZ, 0x3c, !PT ;  /* 0x000000a4a5a54212 */ /* 0x000fca00078e3cff */
[----:B------:R-:W3:Y:S04]  /*ee20*/  @P4 LDG.E.U16 R159, desc[UR24][R164.64] ;  /* 0x00000018a49f4981 */ /* 0x000ee8000c1e1500 */
[----:B--2---:R0:W-:Y:S01]  /*ee30*/  @P5 STL [R1+0x528], R4 ;  /* 0x0005280401005387 */ /* 0x0041e20000100800 */
[----:B------:R-:W-:-:S03]  /*ee40*/  ISETP.LT.AND P5, PT, R158, R3, P0 ;  /* 0x000000039e00720c */ /* 0x000fc600007a1270 */
[----:B------:R-:W2:Y:S10]  /*ee50*/  LDL.LU.64 R30, [R1+0xdc8] ;  /* 0x000dc800011e7983 */ /* 0x000eb40000300a00 */
[----:B------:R-:W-:-:S04]  /*ee60*/  @P5 LOP3.LUT R157, R157, R156, RZ, 0x3c, !PT ;  /* 0x0000009c9d9d5212 */ /* 0x000fc800078e3cff */
[----:B------:R-:W-:-:S04]  /*ee70*/  @P5 LOP3.LUT R156, R157, R156, RZ, 0x3c, !PT ;  /* 0x0000009c9d9c5212 */ /* 0x000fc800078e3cff */
[----:B------:R-:W-:-:S05]  /*ee80*/  @P5 LOP3.LUT R157, R157, R156, RZ, 0x3c, !PT ;  /* 0x0000009c9d9d5212 */ /* 0x000fca00078e3cff */
[----:B------:R1:W2:Y:S01]  /*ee90*/  @P5 LDG.E.U16 R149, desc[UR24][R156.64] ;  /* 0x000000189c955981 */ /* 0x0002a2000c1e1500 */
[----:B0-----:R-:W0:Y:S03]  /*eea0*/  S2R R4, SR_TID.X ;  /* 0x0000000000047919 */ /* 0x001e260000002100 */
[----:B---3--:R3:W-:Y:S01]  /*eeb0*/  STL [R1+0x524], R2 ;  /* 0x0005240201007387 */ /* 0x0087e20000100800 */
[----:B------:R-:W-:-:S03]  /*eec0*/  PRMT R150, RZ, 0x7610, R150 ;  /* 0x00007610ff967816 */ /* 0x000fc60000000096 */
[----:B------:R-:W4:Y:S04]  /*eed0*/  LDL R164, [R1+0x8] ;  /* 0x0000080001a47983 */ /* 0x000f280000100800 */
[----:B------:R-:W4:Y:S01]  /*eee0*/  LDL R165, [R1+0xc] ;  /* 0x00000c0001a57983 */ /* 0x000f220000100800 */
[----:B0-----:R-:W-:-:S04]  /*eef0*/  SHF.R.U32.HI R4, RZ, 0x6, R4 ;  /* 0x00000006ff047819 */ /* 0x001fc80000011604 */
[----:B------:R-:W-:-:S04]  /*ef00*/  SGXT.U32 R4, R4, 0x1 ;  /* 0x000000010404781a */ /* 0x000fc80000000000 */
[----:B---3--:R-:W-:-:S04]  /*ef10*/  LOP3.LUT R2, R4, 0x4, RZ, 0xfc, !PT ;  /* 0x0000000404027812 */ /* 0x008fc800078efcff */
[-C--:B------:R-:W-:Y:S02]  /*ef20*/  ISETP.LT.AND P6, PT, R2, R3.reuse, P0 ;  /* 0x000000030200720c */ /* 0x080fe400007c1270 */
[C---:B------:R-:W-:Y:S02]  /*ef30*/  LOP3.LUT R158, R4.reuse, 0xc, RZ, 0xfc, !PT ;  /* 0x0000000c049e7812 */ /* 0x040fe400078efcff */
[----:B-1----:R-:W-:Y:S02]  /*ef40*/  LOP3.LUT R156, R4, 0x14, RZ, 0xfc, !PT ;  /* 0x00000014049c7812 */ /* 0x002fe400078efcff */
[-C--:B------:R-:W-:Y:S02]  /*ef50*/  ISETP.LT.AND P4, PT, R158, R3.reuse, P0 ;  /* 0x000000039e00720c */ /* 0x080fe40000781270 */
[----:B------:R-:W-:-:S05]  /*ef60*/  ISETP.LT.AND P5, PT, R156, R3, P0 ;  /* 0x000000039c00720c */ /* 0x000fca00007a1270 */
[----:B------:R-:W-:Y:S02]  /*ef70*/  @P6 IMAD.MOV.U32 R156, RZ, RZ, R145 ;  /* 0x000000ffff9c6224 */ /* 0x000fe400078e0091 */
[----:B------:R-:W-:Y:S01]  /*ef80*/  @P6 IMAD.MOV.U32 R157, RZ, RZ, R144 ;  /* 0x000000ffff9d6224 */ /* 0x000fe200078e0090 */
[----:B------:R-:W-:-:S04]  /*ef90*/  PRMT R117, RZ, 0x7610, R117 ;  /* 0x00007610ff757816 */ /* 0x000fc80000000075 */
[----:B------:R-:W3:Y:S01]  /*efa0*/  @P6 LDG.E.U16 R150, desc[UR24][R156.64] ;  /* 0x000000189c966981 */ /* 0x000ee2000c1e1500 */
[----:B------:R-:W-:Y:S01]  /*efb0*/  @P4 IMAD.MOV.U32 R158, RZ, RZ, R153 ;  /* 0x000000ffff9e4224 */ /* 0x000fe200078e0099 */
[----:B------:R-:W-:Y:S02]  /*efc0*/  PRMT R151, RZ, 0x7610, R151 ;  /* 0x00007610ff977816 */ /* 0x000fe40000000097 */
[----:B--2---:R-:W-:Y:S04]  /*efd0*/  STL [R1+0x51c], R149 ;  /* 0x00051c9501007387 */ /* 0x004fe80000100800 */
[----:B------:R-:W-:Y:S04]  /*efe0*/  STL [R1+0xb5c], R145 ;  /* 0x000b5c9101007387 */ /* 0x000fe80000100800 */
[----:B------:R-:W-:Y:S04]  /*eff0*/  STL [R1+0xb58], R144 ;  /* 0x000b589001007387 */ /* 0x000fe80000100800 */
[----:B------:R-:W2:Y:S04]  /*f000*/  LDL R156, [R1+0x28] ;  /* 0x00002800019c7983 */ /* 0x000ea80000100800 */
[----:B------:R-:W3:Y:S04]  /*f010*/  LDL R157, [R1+0x2c] ;  /* 0x00002c00019d7983 */ /* 0x000ee80000100800 */
[----:B------:R0:W-:Y:S04]  /*f020*/  STL [R1+0x520], R159 ;  /* 0x0005209f01007387 */ /* 0x0001e80000100800 */
[----:B------:R-:W-:Y:S04]  /*f030*/  STL [R1+0xb64], R153 ;  /* 0x000b649901007387 */ /* 0x000fe80000100800 */
[----:B------:R1:W-:Y:S01]  /*f040*/  STL [R1+0xb60], R152 ;  /* 0x000b609801007387 */ /* 0x0003e20000100800 */
[----:B0-----:R-:W-:-:S05]  /*f050*/  @P4 IMAD.MOV.U32 R159, RZ, RZ, R152 ;  /* 0x000000ffff9f4224 */ /* 0x001fca00078e0098 */
[----:B------:R-:W3:Y:S01]  /*f060*/  @P4 LDG.E.U16 R117, desc[UR24][R158.64] ;  /* 0x000000189e754981 */ /* 0x000ee2000c1e1500 */
[----:B-1----:R-:W-:Y:S01]  /*f070*/  LOP3.LUT R152, R4, 0x24, RZ, 0xfc, !PT ;  /* 0x0000002404987812 */ /* 0x002fe200078efcff */
[----:B------:R-:W-:-:S03]  /*f080*/  @P5 IMAD.MOV.U32 R153, RZ, RZ, R160 ;  /* 0x000000ffff995224 */ /* 0x000fc600078e00a0 */
[----:B------:R-:W-:Y:S01]  /*f090*/  ISETP.LT.AND P4, PT, R152, R3, P0 ;  /* 0x000000039800720c */ /* 0x000fe20000781270 */
[----:B------:R-:W-:-:S05]  /*f0a0*/  @P5 IMAD.MOV.U32 R152, RZ, RZ, R161 ;  /* 0x000000ffff985224 */ /* 0x000fca00078e00a1 */
[----:B------:R0:W4:Y:S01]  /*f0b0*/  @P5 LDG.E.U16 R151, desc[UR24][R152.64] ;  /* 0x0000001898975981 */ /* 0x000122000c1e1500 */
[----:B------:R-:W-:-:S04]  /*f0c0*/  LOP3.LUT R149, R4, 0x1c, RZ, 0xfc, !PT ;  /* 0x0000001c04957812 */ /* 0x000fc800078efcff */
[----:B------:R-:W-:Y:S02]  /*f0d0*/  ISETP.LT.AND P6, PT, R149, R3, P0 ;  /* 0x000000039500720c */ /* 0x000fe400007c1270 */
[----:B------:R-:W4:Y:S01]  /*f0e0*/  LDL R149, [R1+0x48] ;  /* 0x0000480001957983 */ /* 0x000f220000100800 */
[----:B------:R-:W-:Y:S02]  /*f0f0*/  PRMT R144, RZ, 0x7610, R144 ;  /* 0x00007610ff907816 */ /* 0x000fe40000000090 */
[C---:B0-----:R-:W-:Y:S02]  /*f100*/  LOP3.LUT R152, R4.reuse, 0x34, RZ, 0xfc, !PT ;  /* 0x0000003404987812 */ /* 0x041fe400078efcff */
[----:B------:R-:W-:Y:S01]  /*f110*/  PRMT R148, RZ, 0x7610, R148 ;  /* 0x00007610ff947816 */ /* 0x000fe20000000094 */
[----:B--2---:R-:W-:Y:S01]  /*f120*/  @P4 IMAD.MOV.U32 R153, RZ, RZ, R156 ;  /* 0x000000ffff994224 */ /* 0x004fe200078e009c */
[----:B---3--:R0:W-:Y:S04]  /*f130*/  STL [R1+0x514], R117 ;  /* 0x0005147501007387 */ /* 0x0081e80000100800 */
[----:B0-----:R-:W2:Y:S04]  /*f140*/  LDL R117, [R1+0x4c] ;  /* 0x00004c0001757983 */ /* 0x001ea80000100800 */
[----:B------:R0:W-:Y:S04]  /*f150*/  STL [R1+0x518], R150 ;  /* 0x0005189601007387 */ /* 0x0001e80000100800 */
[----:B------:R-:W-:Y:S04]  /*f160*/  STL [R1+0xb6c], R161 ;  /* 0x000b6ca101007387 */ /* 0x000fe80000100800 */
[----:B------:R-:W-:Y:S01]  /*f170*/  STL [R1+0xb68], R160 ;  /* 0x000b68a001007387 */ /* 0x000fe20000100800 */
[----:B0-----:R-:W-:-:S03]  /*f180*/  LOP3.LUT R150, R4, 0x2c, RZ, 0xfc, !PT ;  /* 0x0000002c04967812 */ /* 0x001fc600078efcff */
[----:B------:R-:W3:Y:S01]  /*f190*/  LDL R158, [R1+0x68] ;  /* 0x00006800019e7983 */ /* 0x000ee20000100800 */
[----:B------:R-:W-:-:S03]  /*f1a0*/  ISETP.LT.AND P5, PT, R150, R3, P0 ;  /* 0x000000039600720c */ /* 0x000fc600007a1270 */
[----:B------:R-:W2:Y:S01]  /*f1b0*/  LDL R159, [R1+0x6c] ;  /* 0x00006c00019f7983 */ /* 0x000ea20000100800 */
[----:B----4-:R-:W-:-:S03]  /*f1c0*/  @P6 IMAD.MOV.U32 R150, RZ, RZ, R165 ;  /* 0x000000ffff966224 */ /* 0x010fc600078e00a5 */
[----:B------:R0:W-:Y:S02]  /*f1d0*/  STL [R1+0x510], R151 ;  /* 0x0005109701007387 */ /* 0x0001e40000100800 */
[----:B0-----:R-:W-:-:S05]  /*f1e0*/  @P6 IMAD.MOV.U32 R151, RZ, RZ, R164 ;  /* 0x000000ffff976224 */ /* 0x001fca00078e00a4 */
[----:B------:R-:W4:Y:S01]  /*f1f0*/  @P6 LDG.E.U16 R144, desc[UR24][R150.64] ;  /* 0x0000001896906981 */ /* 0x000f22000c1e1500 */
[----:B------:R-:W-:Y:S01]  /*f200*/  ISETP.LT.AND P6, PT, R152, R3, P0 ;  /* 0x000000039800720c */ /* 0x000fe200007c1270 */
[----:B------:R-:W-:-:S05]  /*f210*/  @P4 IMAD.MOV.U32 R152, RZ, RZ, R157 ;  /* 0x000000ffff984224 */ /* 0x000fca00078e009d */
[----:B------:R0:W2:Y:S01]  /*f220*/  @P4 LDG.E.U16 R148, desc[UR24][R152.64] ;  /* 0x0000001898944981 */ /* 0x0000a2000c1e1500 */
[----:B------:R-:W-:-:S03]  /*f230*/  PRMT R115, RZ, 0x7610, R115 ;  /* 0x00007610ff737816 */ /* 0x000fc60000000073 */
[----:B------:R-:W2:Y:S04]  /*f240*/  LDL R150, [R1+0x88] ;  /* 0x0000880001967983 */ /* 0x000ea80000100800 */
[----:B------:R-:W2:Y:S01]  /*f250*/  LDL R151, [R1+0x8c] ;  /* 0x00008c0001977983 */ /* 0x000ea20000100800 */
[----:B0-----:R-:W-:Y:S02]  /*f260*/  LOP3.LUT R152, R4, 0x44, RZ, 0xfc, !PT ;  /* 0x0000004404987812 */ /* 0x001fe400078efcff */
[----:B------:R-:W-:Y:S01]  /*f270*/  PRMT R145, RZ, 0x7610, R145 ;  /* 0x00007610ff917816 */ /* 0x000fe20000000091 */
[----:B---3--:R-:W-:Y:S01]  /*f280*/  @P6 IMAD.MOV.U32 R153, RZ, RZ, R158 ;  /* 0x000000ffff996224 */ /* 0x008fe200078e009e */
[----:B----4-:R-:W-:Y:S04]  /*f290*/  STL [R1+0x50c], R144 ;  /* 0x00050c9001007387 */ /* 0x010fe80000100800 */
[----:B------:R-:W3:Y:S04]  /*f2a0*/  LDL R164, [R1+0xa8] ;  /* 0x0000a80001a47983 */ /* 0x000ee80000100800 */
[----:B------:R-:W4:Y:S04]  /*f2b0*/  LDL R165, [R1+0xac] ;  /* 0x0000ac0001a57983 */ /* 0x000f280000100800 */
[----:B------:R-:W3:Y:S04]  /*f2c0*/  LDL R156, [R1+0xc8] ;  /* 0x0000c800019c7983 */ /* 0x000ee80000100800 */
[----:B------:R-:W3:Y:S04]  /*f2d0*/  LDL R157, [R1+0xcc] ;  /* 0x0000cc00019d7983 */ /* 0x000ee80000100800 */
[----:B--2---:R0:W-:Y:S02]  /*f2e0*/  STL [R1+0x508], R148 ;  /* 0x0005089401007387 */ /* 0x0041e40000100800 */
[----:B0-----:R-:W-:-:S05]  /*f2f0*/  @P5 IMAD.MOV.U32 R148, RZ, RZ, R117 ;  /* 0x000000ffff945224 */ /* 0x001fca00078e0075 */
[----:B------:R-:W2:Y:S01]  /*f300*/  @P5 LDG.E.U16 R115, desc[UR24][R148.64] ;  /* 0x0000001894735981 */ /* 0x000ea2000c1e1500 */
[----:B------:R-:W-:Y:S01]  /*f310*/  ISETP.LT.AND P5, PT, R152, R3, P0 ;  /* 0x000000039800720c */ /* 0x000fe200007a1270 */
[----:B------:R-:W-:-:S05]  /*f320*/  @P6 IMAD.MOV.U32 R152, RZ, RZ, R159 ;  /* 0x000000ffff986224 */ /* 0x000fca00078e009f */
[----:B------:R-:W3:Y:S01]  /*f330*/  @P6 LDG.E.U16 R145, desc[UR24][R152.64] ;  /* 0x0000001898916981 */ /* 0x000ee2000c1e1500 */
[----:B------:R-:W-:-:S03]  /*f340*/  LOP3.LUT R144, R4, 0x3c, RZ, 0xfc, !PT ;  /* 0x0000003c04907812 */ /* 0x000fc600078efcff */
[----:B------:R-:W3:Y:S01]  /*f350*/  LDL R148, [R1+0xe8] ;  /* 0x0000e80001947983 */ /* 0x000ee20000100800 */
[-C--:B------:R-:W-:Y:S02]  /*f360*/  ISETP.LT.AND P4, PT, R144, R3.reuse, P0 ;  /* 0x000000039000720c */ /* 0x080fe40000781270 */
[----:B------:R-:W-:Y:S01]  /*f370*/  LOP3.LUT R144, R4, 0x4c, RZ, 0xfc, !PT ;  /* 0x0000004c04907812 */ /* 0x000fe200078efcff */
[----:B------:R-:W4:Y:S01]  /*f380*/  LDL R149, [R1+0xec] ;  /* 0x0000ec0001957983 */ /* 0x000f220000100800 */
[----:B------:R-:W-:Y:S02]  /*f390*/  PRMT R142, RZ, 0x7610, R142 ;  /* 0x00007610ff8e7816 */ /* 0x000fe4000000008e */
[----:B------:R-:W-:-:S07]  /*f3a0*/  ISETP.LT.AND P6, PT, R144, R3, P0 ;  /* 0x000000039000720c */ /* 0x000fce00007c1270 */
[----:B------:R-:W-:Y:S01]  /*f3b0*/  @P4 IMAD.MOV.U32 R144, RZ, RZ, R151 ;  /* 0x000000ffff904224 */ /* 0x000fe200078e0097 */
[----:B------:R-:W-:Y:S01]  /*f3c0*/  PRMT R143, RZ, 0x7610, R143 ;  /* 0x00007610ff8f7816 */ /* 0x000fe2000000008f */
[----:B--2---:R0:W-:Y:S04]  /*f3d0*/  STL [R1+0x504], R115 ;  /* 0x0005047301007387 */ /* 0x0041e80000100800 */
[----:B------:R-:W2:Y:S04]  /*f3e0*/  LDL R117, [R1+0x10c] ;  /* 0x00010c0001757983 */ /* 0x000ea80000100800 */
[----:B0-----:R-:W2:Y:S04]  /*f3f0*/  LDL R115, [R1+0x108] ;  /* 0x0001080001737983 */ /* 0x001ea80000100800 */
[----:B---3--:R0:W-:Y:S02]  /*f400*/  STL [R1+0x500], R145 ;  /* 0x0005009101007387 */ /* 0x0081e40000100800 */
[----:B0-----:R-:W-:-:S05]  /*f410*/  @P4 IMAD.MOV.U32 R145, RZ, RZ, R150 ;  /* 0x000000ffff914224 */ /* 0x001fca00078e0096 */
[----:B------:R0:W3:Y:S02]  /*f420*/  @P4 LDG.E.U16 R142, desc[UR24][R144.64] ;  /* 0x00000018908e4981 */ /* 0x0000e4000c1e1500 */
[----:B0-----:R-:W-:Y:S01]  /*f430*/  LOP3.LUT R144, R4, 0x54, RZ, 0xfc, !PT ;  /* 0x0000005404907812 */ /* 0x001fe200078efcff */
[----:B------:R-:W-:-:S03]  /*f440*/  @P5 IMAD.MOV.U32 R145, RZ, RZ, R164 ;  /* 0x000000ffff915224 */ /* 0x000fc600078e00a4 */
[----:B------:R-:W-:Y:S01]  /*f450*/  ISETP.LT.AND P4, PT, R144, R3, P0 ;  /* 0x000000039000720c */ /* 0x000fe20000781270 */
[----:B----4-:R-:W-:-:S05]  /*f460*/  @P5 IMAD.MOV.U32 R144, RZ, RZ, R165 ;  /* 0x000000ffff905224 */ /* 0x010fca00078e00a5 */
[----:B------:R-:W4:Y:S01]  /*f470*/  @P5 LDG.E.U16 R143, desc[UR24][R144.64] ;  /* 0x00000018908f5981 */ /* 0x000f22000c1e1500 */
[----:B------:R-:W-:Y:S02]  /*f480*/  PRMT R140, RZ, 0x7610, R140 ;  /* 0x00007610ff8c7816 */ /* 0x000fe4000000008c */
[----:B------:R-:W-:Y:S01]  /*f490*/  PRMT R141, RZ, 0x7610, R141 ;  /* 0x00007610ff8d7816 */ /* 0x000fe2000000008d */
[----:B---3--:R0:W-:Y:S02]  /*f4a0*/  STL [R1+0x4fc], R142 ;  /* 0x0004fc8e01007387 */ /* 0x0081e40000100800 */
[----:B0-----:R-:W-:-:S04]  /*f4b0*/  LOP3.LUT R142, R4, 0x5c, RZ, 0xfc, !PT ;  /* 0x0000005c048e7812 */ /* 0x001fc800078efcff */
[----:B------:R-:W-:Y:S01]  /*f4c0*/  ISETP.LT.AND P5, PT, R142, R3, P0 ;  /* 0x000000038e00720c */ /* 0x000fe200007a1270 */
[----:B------:R-:W-:Y:S01]  /*f4d0*/  @P6 IMAD.MOV.U32 R142, RZ, RZ, R157 ;  /* 0x000000ffff8e6224 */ /* 0x000fe200078e009d */
[----:B----4-:R0:W-:Y:S02]  /*f4e0*/  STL [R1+0x4f8], R143 ;  /* 0x0004f88f01007387 */ /* 0x0101e40000100800 */
[----:B0-----:R-:W-:-:S05]  /*f4f0*/  @P6 IMAD.MOV.U32 R143, RZ, RZ, R156 ;  /* 0x000000ffff8f6224 */ /* 0x001fca00078e009c */
[----:B------:R0:W3:Y:S02]  /*f500*/  @P6 LDG.E.U16 R140, desc[UR24][R142.64] ;  /* 0x000000188e8c6981 */ /* 0x0000e4000c1e1500 */
[----:B0-----:R-:W-:Y:S01]  /*f510*/  LOP3.LUT R142, R4, 0x64, RZ, 0xfc, !PT ;  /* 0x00000064048e7812 */ /* 0x001fe200078efcff */
[----:B------:R-:W-:-:S03]  /*f520*/  @P4 IMAD.MOV.U32 R143, RZ, RZ, R148 ;  /* 0x000000ffff8f4224 */ /* 0x000fc600078e0094 */
[----:B------:R-:W-:Y:S01]  /*f530*/  ISETP.LT.AND P6, PT, R142, R3, P0 ;  /* 0x000000038e00720c */ /* 0x000fe200007c1270 */
[----:B------:R-:W-:-:S05]  /*f540*/  @P4 IMAD.MOV.U32 R142, RZ, RZ, R149 ;  /* 0x000000ffff8e4224 */ /* 0x000fca00078e0095 */
[----:B------:R-:W4:Y:S04]  /*f550*/  @P4 LDG.E.U16 R141, desc[UR24][R142.64] ;  /* 0x000000188e8d4981 */ /* 0x000f28000c1e1500 */
[----:B---3--:R0:W-:Y:S02]  /*f560*/  STL [R1+0x4f4], R140 ;  /* 0x0004f48c01007387 */ /* 0x0081e40000100800 */
[----:B0-----:R-:W-:-:S04]  /*f570*/  LOP3.LUT R140, R4, 0x6c, RZ, 0xfc, !PT ;  /* 0x0000006c048c7812 */ /* 0x001fc800078efcff */
[----:B------:R-:W-:Y:S01]  /*f580*/  ISETP.LT.AND P4, PT, R140, R3, P0 ;  /* 0x000000038c00720c */ /* 0x000fe20000781270 */
[----:B--2---:R-:W-:Y:S01]  /*f590*/  @P5 IMAD.MOV.U32 R140, RZ, RZ, R117 ;  /* 0x000000ffff8c5224 */ /* 0x004fe200078e0075 */
[----:B----4-:R0:W-:Y:S02]  /*f5a0*/  STL [R1+0x4f0], R141 ;  /* 0x0004f08d01007387 */ /* 0x0101e40000100800 */
[----:B0-----:R-:W-:-:S05]  /*f5b0*/  @P5 IMAD.MOV.U32 R141, RZ, RZ, R115 ;  /* 0x000000ffff8d5224 */ /* 0x001fca00078e0073 */
[----:B------:R0:W2:Y:S02]  /*f5c0*/  @P5 LDG.E.U16 R79, desc[UR24][R140.64] ;  /* 0x000000188c4f5981 */ /* 0x0000a4000c1e1500 */
[----:B0-----:R-:W-:Y:S02]  /*f5d0*/  @P6 IMAD.MOV.U32 R140, RZ, RZ, R95 ;  /* 0x000000ffff8c6224 */ /* 0x001fe400078e005f */
[----:B------:R-:W-:-:S05]  /*f5e0*/  @P6 IMAD.MOV.U32 R141, RZ, RZ, R87 ;  /* 0x000000ffff8d6224 */ /* 0x000fca00078e0057 */
[----:B------:R0:W3:Y:S02]  /*f5f0*/  @P6 LDG.E.U16 R83, desc[UR24][R140.64] ;  /* 0x000000188c536981 */ /* 0x0000e4000c1e1500 */
[----:B0-----:R-:W-:Y:S02]  /*f600*/  @P4 IMAD.MOV.U32 R140, RZ, RZ, R98 ;  /* 0x000000ffff8c4224 */ /* 0x001fe400078e0062 */
[----:B------:R-:W-:-:S05]  /*f610*/  @P4 IMAD.MOV.U32 R141, RZ, RZ, R96 ;  /* 0x000000ffff8d4224 */ /* 0x000fca00078e0060 */
[----:B------:R0:W4:Y:S01]  /*f620*/  @P4 LDG.E.U16 R71, desc[UR24][R140.64] ;  /* 0x000000188c474981 */ /* 0x000122000c1e1500 */
[----:B------:R-:W-:-:S04]  /*f630*/  LOP3.LUT R115, R4, 0x74, RZ, 0xfc, !PT ;  /* 0x0000007404737812 */ /* 0x000fc800078efcff */
[----:B------:R-:W-:-:S13]  /*f640*/  ISETP.LT.AND P5, PT, R115, R3, P0 ;  /* 0x000000037300720c */ /* 0x000fda00007a1270 */
[----:B0-----:R-:W-:Y:S02]  /*f650*/  @P5 IMAD.MOV.U32 R140, RZ, RZ, R102 ;  /* 0x000000ffff8c5224 */ /* 0x001fe400078e0066 */
[----:B------:R-:W-:-:S05]  /*f660*/  @P5 IMAD.MOV.U32 R141, RZ, RZ, R100 ;  /* 0x000000ffff8d5224 */ /* 0x000fca00078e0064 */
[----:B------:R0:W3:Y:S04]  /*f670*/  @P5 LDG.E.U16 R75, desc[UR24][R140.64] ;  /* 0x000000188c4b5981 */ /* 0x0000e8000c1e1500 */
[----:B--2---:R1:W-:Y:S02]  /*f680*/  STL [R1+0x4ec], R79 ;  /* 0x0004ec4f01007387 */ /* 0x0043e40000100800 */
[----:B-1----:R-:W-:-:S04]  /*f690*/  LOP3.LUT R79, R4, 0x7c, RZ, 0xfc, !PT ;  /* 0x0000007c044f7812 */ /* 0x002fc800078efcff */
[----:B------:R-:W-:Y:S02]  /*f6a0*/  ISETP.LT.AND P6, PT, R79, R3, P0 ;  /* 0x000000034f00720c */ /* 0x000fe400007c1270 */
[----:B------:R-:W-:-:S11]  /*f6b0*/  LOP3.LUT R79, R4, 0x6, RZ, 0xfc, !PT ;  /* 0x00000006044f7812 */ /* 0x000fd600078efcff */
[----:B0-----:R-:W-:Y:S02]  /*f6c0*/  @P6 IMAD.MOV.U32 R140, RZ, RZ, R104 ;  /* 0x000000ffff8c6224 */ /* 0x001fe400078e0068 */
[----:B------:R-:W-:-:S05]  /*f6d0*/  @P6 IMAD.MOV.U32 R141, RZ, RZ, R59 ;  /* 0x000000ffff8d6224 */ /* 0x000fca00078e003b */
[----:B------:R0:W2:Y:S01]  /*f6e0*/  @P6 LDG.E.U16 R51, desc[UR24][R140.64] ;  /* 0x000000188c336981 */ /* 0x0000a2000c1e1500 */
[----:B------:R-:W-:-:S03]  /*f6f0*/  ISETP.LT.AND P4, PT, R79, R3, P0 ;  /* 0x000000034f00720c */ /* 0x000fc60000781270 */
[----:B----4-:R1:W-:Y:S04]  /*f700*/  STL [R1+0x4e4], R71 ;  /* 0x0004e44701007387 */ /* 0x0103e80000100800 */
[----:B---3--:R3:W-:Y:S04]  /*f710*/  STL [R1+0x4e8], R83 ;  /* 0x0004e85301007387 */ /* 0x0087e80000100800 */
[----:B------:R-:W4:Y:S01]  /*f720*/  LDL R79, [R1+0x14] ;  /* 0x00001400014f7983 */ /* 0x000f220000100800 */
[----:B-1----:R-:W-:-:S04]  /*f730*/  LOP3.LUT R71, R4, 0xe, RZ, 0xfc, !PT ;  /* 0x0000000e04477812 */ /* 0x002fc800078efcff */
[----:B------:R-:W-:Y:S01]  /*f740*/  ISETP.LT.AND P5, PT, R71, R3, P0 ;  /* 0x000000034700720c */ /* 0x000fe200007a1270 */
[----:B---3--:R-:W3:Y:S01]  /*f750*/  LDL R83, [R1+0x10] ;  /* 0x0000100001537983 */ /* 0x008ee20000100800 */
[----:B0-----:R-:W-:Y:S02]  /*f760*/  @P4 IMAD.MOV.U32 R140, RZ, RZ, R147 ;  /* 0x000000ffff8c4224 */ /* 0x001fe400078e0093 */
[----:B------:R-:W-:-:S05]  /*f770*/  @P4 IMAD.MOV.U32 R141, RZ, RZ, R146 ;  /* 0x000000ffff8d4224 */ /* 0x000fca00078e0092 */
[----:B------:R0:W3:Y:S04]  /*f780*/  @P4 LDG.E.U16 R55, desc[UR24][R140.64] ;  /* 0x000000188c374981 */ /* 0x0000e8000c1e1500 */
[----:B0-----:R-:W-:Y:S02]  /*f790*/  @P5 IMAD.MOV.U32 R140, RZ, RZ, R155 ;  /* 0x000000ffff8c5224 */ /* 0x001fe400078e009b */
[----:B------:R-:W-:-:S05]  /*f7a0*/  @P5 IMAD.MOV.U32 R141, RZ, RZ, R154 ;  /* 0x000000ffff8d5224 */ /* 0x000fca00078e009a */
[----:B------:R0:W3:Y:S01]  /*f7b0*/  @P5 LDG.E.U16 R47, desc[UR24][R140.64] ;  /* 0x000000188c2f5981 */ /* 0x0000e2000c1e1500 */
[----:B------:R-:W-:-:S04]  /*f7c0*/  LOP3.LUT R59, R4, 0x16, RZ, 0xfc, !PT ;  /* 0x00000016043b7812 */ /* 0x000fc800078efcff */
[----:B------:R-:W-:-:S13]  /*f7d0*/  ISETP.LT.AND P6, PT, R59, R3, P0 ;  /* 0x000000033b00720c */ /* 0x000fda00007c1270 */
[----:B0-----:R-:W-:Y:S02]  /*f7e0*/  @P6 IMAD.MOV.U32 R140, RZ, RZ, R163 ;  /* 0x000000ffff8c6224 */ /* 0x001fe400078e00a3 */
[----:B------:R-:W-:-:S05]  /*f7f0*/  @P6 IMAD.MOV.U32 R141, RZ, RZ, R162 ;  /* 0x000000ffff8d6224 */ /* 0x000fca00078e00a2 */
[----:B------:R4:W3:Y:S04]  /*f800*/  @P6 LDG.E.U16 R91, desc[UR24][R140.64] ;  /* 0x000000188c5b6981 */ /* 0x0008e8000c1e1500 */
[----:B--2---:R0:W-:Y:S02]  /*f810*/  STL [R1+0x4dc], R51 ;  /* 0x0004dc3301007387 */ /* 0x0041e40000100800 */
[----:B0-----:R-:W-:-:S04]  /*f820*/  LOP3.LUT R51, R4, 0x1e, RZ, 0xfc, !PT ;  /* 0x0000001e04337812 */ /* 0x001fc800078efcff */
[----:B------:R-:W-:Y:S01]  /*f830*/  ISETP.LT.AND P4, PT, R51, R3, P0 ;  /* 0x000000033300720c */ /* 0x000fe20000781270 */
[----:B------:R-:W-:Y:S04]  /*f840*/  STL [R1+0xb74], R147 ;  /* 0x000b749301007387 */ /* 0x000fe80000100800 */
[----:B------:R-:W-:Y:S04]  /*f850*/  STL [R1+0xb70], R146 ;  /* 0x000b709201007387 */ /* 0x000fe80000100800 */
[----:B------:R0:W-:Y:S04]  /*f860*/  STL [R1+0x4e0], R75 ;  /* 0x0004e04b01007387 */ /* 0x0001e80000100800 */
[----:B----4-:R-:W-:Y:S01]  /*f870*/  @P4 IMAD.MOV.U32 R140, RZ, RZ, R79 ;  /* 0x000000ffff8c4224 */ /* 0x010fe200078e004f */
[----:B------:R-:W2:Y:S01]  /*f880*/  LDL R71, [R1+0x34] ;  /* 0x0000340001477983 */ /* 0x000ea20000100800 */
[----:B---3--:R-:W-:-:S03]  /*f890*/  @P4 IMAD.MOV.U32 R141, RZ, RZ, R83 ;  /* 0x000000ffff8d4224 */ /* 0x008fc600078e0053 */
[----:B------:R-:W3:Y:S04]  /*f8a0*/  LDL R59, [R1+0x50] ;  /* 0x00005000013b7983 */ /* 0x000ee80000100800 */
[----:B0-----:R-:W4:Y:S04]  /*f8b0*/  LDL R75, [R1+0x30] ;  /* 0x00003000014b7983 */ /* 0x001f280000100800 */
[----:B------:R2:W3:Y:S04]  /*f8c0*/  @P4 LDG.E.U16 R63, desc[UR24][R140.64] ;  /* 0x000000188c3f4981 */ /* 0x0004e8000c1e1500 */
[----:B------:R0:W-:Y:S04]  /*f8d0*/  STL [R1+0x4d8], R55 ;  /* 0x0004d83701007387 */ /* 0x0001e80000100800 */
[----:B0-----:R-:W3:Y:S04]  /*f8e0*/  LDL R55, [R1+0x54] ;  /* 0x0000540001377983 */ /* 0x001ee80000100800 */
[----:B------:R-:W-:Y:S04]  /*f8f0*/  STL [R1+0xb7c], R155 ;  /* 0x000b7c9b01007387 */ /* 0x000fe80000100800 */
[----:B------:R-:W-:Y:S04]  /*f900*/  STL [R1+0xb78], R154 ;  /* 0x000b789a01007387 */ /* 0x000fe80000100800 */
[----:B------:R-:W3:Y:S04]  /*f910*/  LDL R51, [R1+0x70] ;  /* 0x0000700001337983 */ /* 0x000ee80000100800 */
[----:B------:R0:W-:Y:S04]  /*f920*/  STL [R1+0x4d4], R47 ;  /* 0x0004d42f01007387 */ /* 0x0001e80000100800 */
[----:B0-----:R-:W3:Y:S01]  /*f930*/  LDL R47, [R1+0x74] ;  /* 0x00007400012f7983 */ /* 0x001ee20000100800 */
[----:B------:R-:W-:-:S04]  /*f940*/  LOP3.LUT R95, R4, 0x26, RZ, 0xfc, !PT ;  /* 0x00000026045f7812 */ /* 0x000fc800078efcff */
[-C--:B------:R-:W-:Y:S02]  /*f950*/  ISETP.LT.AND P5, PT, R95, R3.reuse, P0 ;  /* 0x000000035f00720c */ /* 0x080fe400007a1270 */
[C---:B------:R-:W-:Y:S02]  /*f960*/  LOP3.LUT R87, R4.reuse, 0x2e, RZ, 0xfc, !PT ;  /* 0x0000002e04577812 */ /* 0x040fe400078efcff */
[----:B------:R-:W-:Y:S02]  /*f970*/  LOP3.LUT R79, R4, 0x36, RZ, 0xfc, !PT ;  /* 0x00000036044f7812 */ /* 0x000fe400078efcff */
[-C--:B------:R-:W-:Y:S01]  /*f980*/  ISETP.LT.AND P6, PT, R87, R3.reuse, P0 ;  /* 0x000000035700720c */ /* 0x080fe200007c1270 */
[----:B------:R-:W-:Y:S01]  /*f990*/  STL [R1+0xb84], R163 ;  /* 0x000b84a301007387 */ /* 0x000fe20000100800 */
[----:B------:R-:W-:-:S03]  /*f9a0*/  ISETP.LT.AND P4, PT, R79, R3, P0 ;  /* 0x000000034f00720c */ /* 0x000fc60000781270 */
[----:B------:R-:W-:Y:S02]  /*f9b0*/  STL [R1+0xb80], R162 ;  /* 0x000b80a201007387 */ /* 0x000fe40000100800 */
[----:B--2---:R-:W-:Y:S02]  /*f9c0*/  @P5 IMAD.MOV.U32 R140, RZ, RZ, R71 ;  /* 0x000000ffff8c5224 */ /* 0x004fe400078e0047 */
[----:B----4-:R-:W-:Y:S01]  /*f9d0*/  @P5 IMAD.MOV.U32 R141, RZ, RZ, R75 ;  /* 0x000000ffff8d5224 */ /* 0x010fe200078e004b */
[----:B---3--:R0:W-:Y:S04]  /*f9e0*/  STL [R1+0x4cc], R63 ;  /* 0x0004cc3f01007387 */ /* 0x0081e80000100800 */
[----:B------:R1:W2:Y:S01]  /*f9f0*/  @P5 LDG.E.U16 R67, desc[UR24][R140.64] ;  /* 0x000000188c435981 */ /* 0x0002a2000c1e1500 */
[----:B0-----:R-:W-:-:S04]  /*fa00*/  LOP3.LUT R63, R4, 0x3e, RZ, 0xfc, !PT ;  /* 0x0000003e043f7812 */ /* 0x001fc800078efcff */
[----:B------:R-:W-:Y:S01]  /*fa10*/  ISETP.LT.AND P5, PT, R63, R3, P0 ;  /* 0x000000033f00720c */ /* 0x000fe200007a1270 */
[----:B-1----:R-:W-:Y:S02]  /*fa20*/  @P6 IMAD.MOV.U32 R140, RZ, RZ, R55 ;  /* 0x000000ffff8c6224 */ /* 0x002fe400078e0037 */
[----:B------:R-:W-:-:S05]  /*fa30*/  @P6 IMAD.MOV.U32 R141, RZ, RZ, R59 ;  /* 0x000000ffff8d6224 */ /* 0x000fca00078e003b */
[----:B------:R0:W3:Y:S02]  /*fa40*/  @P6 LDG.E.U16 R41, desc[UR24][R140.64] ;  /* 0x000000188c296981 */ /* 0x0000e4000c1e1500 */
[----:B0-----:R-:W-:Y:S02]  /*fa50*/  @P4 IMAD.MOV.U32 R141, RZ, RZ, R51 ;  /* 0x000000ffff8d4224 */ /* 0x001fe400078e0033 */
[----:B------:R-:W-:-:S05]  /*fa60*/  @P4 IMAD.MOV.U32 R140, RZ, RZ, R47 ;  /* 0x000000ffff8c4224 */ /* 0x000fca00078e002f */
[----:B------:R0:W4:Y:S02]  /*fa70*/  @P4 LDG.E.U16 R43, desc[UR24][R140.64] ;  /* 0x000000188c2b4981 */ /* 0x000124000c1e1500 */
[----:B0-----:R-:W-:Y:S02]  /*fa80*/  @P5 IMAD.MOV.U32 R140, RZ, RZ, R108 ;  /* 0x000000ffff8c5224 */ /* 0x001fe400078e006c */
[----:B------:R-:W-:-:S05]  /*fa90*/  @P5 IMAD.MOV.U32 R141, RZ, RZ, R106 ;  /* 0x000000ffff8d5224 */ /* 0x000fca00078e006a */
[----:B------:R-:W2:Y:S01]  /*faa0*/  @P5 LDG.E.U16 R11, desc[UR24][R140.64] ;  /* 0x000000188c0b5981 */ /* 0x000ea2000c1e1500 */
[----:B------:R-:W-:Y:S02]  /*fab0*/  PRMT R7, RZ, 0x7610, R7 ;  /* 0x00007610ff077816 */ /* 0x000fe40000000007 */
[----:B------:R-:W-:Y:S01]  /*fac0*/  PRMT R10, RZ, 0x7610, R10 ;  /* 0x00007610ff0a7816 */ /* 0x000fe2000000000a */
[----:B---3--:R0:W-:Y:S04]  /*fad0*/  STL [R1+0x4c4], R41 ;  /* 0x0004c42901007387 */ /* 0x0081e80000100800 */
[----:B------:R-:W-:Y:S01]  /*fae0*/  STL [R1+0x4d0], R91 ;  /* 0x0004d05b01007387 */ /* 0x000fe20000100800 */
[----:B0-----:R-:W-:-:S04]  /*faf0*/  LOP3.LUT R41, R4, 0x4e, RZ, 0xfc, !PT ;  /* 0x0000004e04297812 */ /* 0x001fc800078efcff */
[-C--:B------:R-:W-:Y:S01]  /*fb00*/  ISETP.LT.AND P4, PT, R41, R3.reuse, P0 ;  /* 0x000000032900720c */ /* 0x080fe20000781270 */
[----:B----4-:R0:W-:Y:S04]  /*fb10*/  STL [R1+0x4c0], R43 ;  /* 0x0004c02b01007387 */ /* 0x0101e80000100800 */
[----:B0-----:R-:W3:Y:S04]  /*fb20*/  LDL.LU R43, [R1+0x268] ;  /* 0x00026800012b7983 */ /* 0x001ee80000300800 */
[----:B--2---:R0:W-:Y:S04]  /*fb30*/  STL [R1+0x4bc], R11 ;  /* 0x0004bc0b01007387 */ /* 0x0041e80000100800 */
[----:B------:R-:W-:Y:S01]  /*fb40*/  @P4 IMAD.MOV.U32 R115, RZ, RZ, R114 ;  /* 0x000000ffff734224 */ /* 0x000fe200078e0072 */
[----:B0-----:R-:W-:Y:S01]  /*fb50*/  LOP3.LUT R11, R4, 0x56, RZ, 0xfc, !PT ;  /* 0x00000056040b7812 */ /* 0x001fe200078efcff */
[----:B------:R-:W2:Y:S03]  /*fb60*/  LDL.LU R41, [R1+0x26c] ;  /* 0x00026c0001297983 */ /* 0x000ea60000300800 */
[----:B------:R-:W-:Y:S01]  /*fb70*/  ISETP.LT.AND P5, PT, R11, R3, P0 ;  /* 0x000000030b00720c */ /* 0x000fe200007a1270 */
[----:B------:R-:W-:-:S05]  /*fb80*/  @P4 IMAD.MOV.U32 R114, RZ, RZ, R116 ;  /* 0x000000ffff724224 */ /* 0x000fca00078e0074 */
[----:B------:R0:W4:Y:S07]  /*fb90*/  @P4 LDG.E.U16 R7, desc[UR24][R114.64] ;  /* 0x0000001872074981 */ /* 0x00012e000c1e1500 */
[----:B0-----:R-:W-:Y:S02]  /*fba0*/  @P5 IMAD.MOV.U32 R114, RZ, RZ, R120 ;  /* 0x000000ffff725224 */ /* 0x001fe400078e0078 */
[----:B------:R-:W-:-:S05]  /*fbb0*/  @P5 IMAD.MOV.U32 R115, RZ, RZ, R118 ;  /* 0x000000ffff735224 */ /* 0x000fca00078e0076 */
[----:B------:R-:W2:Y:S01]  /*fbc0*/  @P5 LDG.E.U16 R10, desc[UR24][R114.64] ;  /* 0x00000018720a5981 */ /* 0x000ea2000c1e1500 */
[----:B------:R-:W-:-:S04]  /*fbd0*/  LOP3.LUT R55, R4, 0x46, RZ, 0xfc, !PT ;  /* 0x0000004604377812 */ /* 0x000fc800078efcff */
[----:B------:R-:W-:Y:S02]  /*fbe0*/  ISETP.LT.AND P6, PT, R55, R3, P0 ;  /* 0x000000033700720c */ /* 0x000fe400007c1270 */
[----:B------:R-:W-:-:S11]  /*fbf0*/  LOP3.LUT R11, R4, 0x5e, RZ, 0xfc, !PT ;  /* 0x0000005e040b7812 */ /* 0x000fd600078efcff */
[----:B------:R-:W-:Y:S02]  /*fc00*/  @P6 IMAD.MOV.U32 R140, RZ, RZ, R112 ;  /* 0x000000ffff8c6224 */ /* 0x000fe400078e0070 */
[----:B------:R-:W-:-:S05]  /*fc10*/  @P6 IMAD.MOV.U32 R141, RZ, RZ, R110 ;  /* 0x000000ffff8d6224 */ /* 0x000fca00078e006e */
[----:B------:R-:W3:Y:S01]  /*fc20*/  @P6 LDG.E.U16 R45, desc[UR24][R140.64] ;  /* 0x000000188c2d6981 */ /* 0x000ee2000c1e1500 */
[----:B------:R-:W-:Y:S02]  /*fc30*/  ISETP.LT.AND P6, PT, R11, R3, P0 ;  /* 0x000000030b00720c */ /* 0x000fe400007c1270 */
[----:B------:R-:W-:-:S04]  /*fc40*/  LOP3.LUT R11, R4, 0x66, RZ, 0xfc, !PT ;  /* 0x00000066040b7812 */ /* 0x000fc800078efcff */
[----:B------:R-:W-:Y:S01]  /*fc50*/  ISETP.LT.AND P4, PT, R11, R3, P0 ;  /* 0x000000030b00720c */ /* 0x000fe20000781270 */
[----:B------:R-:W-:Y:S01]  /*fc60*/  STL [R1+0x4c8], R67 ;  /* 0x0004c84301007387 */ /* 0x000fe20000100800 */
[----:B------:R-:W-:-:S05]  /*fc70*/  PRMT R9, RZ, 0x7610, R9 ;  /* 0x00007610ff097816 */ /* 0x000fca0000000009 */
[----:B------:R-:W-:Y:S01]  /*fc80*/  @P6 IMAD.MOV.U32 R11, RZ, RZ, R122 ;  /* 0x000000ffff0b6224 */ /* 0x000fe200078e007a */
[----:B------:R-:W-:Y:S01]  /*fc90*/  PRMT R6, RZ, 0x7610, R6 ;  /* 0x00007610ff067816 */ /* 0x000fe20000000006 */
[----:B----4-:R-:W-:Y:S04]  /*fca0*/  STL [R1+0x4b4], R7 ;  /* 0x0004b40701007387 */ /* 0x010fe80000100800 */
[----:B--2---:R0:W-:Y:S02]  /*fcb0*/  STL [R1+0x4b0], R10 ;  /* 0x0004b00a01007387 */ /* 0x0041e40000100800 */
[----:B0-----:R-:W-:-:S05]  /*fcc0*/  @P6 IMAD.MOV.U32 R10, RZ, RZ, R124 ;  /* 0x000000ffff0a6224 */ /* 0x001fca00078e007c */
[----:B------:R0:W2:Y:S02]  /*fcd0*/  @P6 LDG.E.U16 R9, desc[UR24][R10.64] ;  /* 0x000000180a096981 */ /* 0x0000a4000c1e1500 */
[----:B0-----:R-:W-:Y:S02]  /*fce0*/  @P4 IMAD.MOV.U32 R10, RZ, RZ, R128 ;  /* 0x000000ffff0a4224 */ /* 0x001fe400078e0080 */
[----:B------:R-:W-:-:S05]  /*fcf0*/  @P4 IMAD.MOV.U32 R11, RZ, RZ, R126 ;  /* 0x000000ffff0b4224 */ /* 0x000fca00078e007e */
[----:B------:R-:W4:Y:S01]  /*fd00*/  @P4 LDG.E.U16 R6, desc[UR24][R10.64] ;  /* 0x000000180a064981 */ /* 0x000f22000c1e1500 */
[----:B------:R-:W-:-:S04]  /*fd10*/  LOP3.LUT R7, R4, 0x6e, RZ, 0xfc, !PT ;  /* 0x0000006e04077812 */ /* 0x000fc800078efcff */
[----:B------:R-:W-:Y:S02]  /*fd20*/  ISETP.LT.AND P5, PT, R7, R3, P0 ;  /* 0x000000030700720c */ /* 0x000fe400007a1270 */
[----:B------:R-:W-:-:S04]  /*fd30*/  LOP3.LUT R7, R4, 0x76, RZ, 0xfc, !PT ;  /* 0x0000007604077812 */ /* 0x000fc800078efcff */
[----:B------:R-:W-:Y:S01]  /*fd40*/  ISETP.LT.AND P6, PT, R7, R3, P0 ;  /* 0x000000030700720c */ /* 0x000fe200007c1270 */
[----:B---3--:R-:W-:Y:S01]  /*fd50*/  STL [R1+0x4b8], R45 ;  /* 0x0004b82d01007387 */ /* 0x008fe20000100800 */
[----:B------:R-:W-:-:S05]  /*fd60*/  PRMT R4, RZ, 0x7610, R4 ;  /* 0x00007610ff047816 */ /* 0x000fca0000000004 */
[----:B------:R-:W-:Y:S01]  /*fd70*/  @P5 IMAD.MOV.U32 R7, RZ, RZ, R130 ;  /* 0x000000ffff075224 */ /* 0x000fe200078e0082 */
[----:B------:R-:W-:Y:S02]  /*fd80*/  PRMT R0, RZ, 0x7610, R0 ;  /* 0x00007610ff007816 */ /* 0x000fe40000000000 */
[----:B------:R-:W-:Y:S01]  /*fd90*/  ISETP.GE.AND P4, PT, R43, RZ, PT ;  /* 0x000000ff2b00720c */ /* 0x000fe20003f86270 */
[----:B------:R-:W0:Y:S01]  /*fda0*/  S2R R2, SR_TID.X ;  /* 0x0000000000027919 */ /* 0x000e220000002100 */
[----:B----4-:R1:W-:Y:S04]  /*fdb0*/  STL [R1+0x4a8], R6 ;  /* 0x0004a80601007387 */ /* 0x0103e80000100800 */
[----:B------:R-:W3:Y:S04]  /*fdc0*/  LDL.LU R91, [R1+0x250] ;  /* 0x00025000015b7983 */ /* 0x000ee80000300800 */
[----:B------:R-:W4:Y:S01]  /*fdd0*/  LDL.LU R87, [R1+0x24c] ;  /* 0x00024c0001577983 */ /* 0x000f220000300800 */
[----:B-1----:R-:W-:-:S03]  /*fde0*/  @P5 IMAD.MOV.U32 R6, RZ, RZ, R132 ;  /* 0x000000ffff065224 */ /* 0x002fc600078e0084 */
[----:B------:R-:W3:Y:S04]  /*fdf0*/  LDL.LU R83, [R1+0x248] ;  /* 0x0002480001537983 */ /* 0x000ee80000300800 */
[----:B------:R1:W3:Y:S04]  /*fe00*/  @P5 LDG.E.U16 R4, desc[UR24][R6.64] ;  /* 0x0000001806045981 */ /* 0x0002e8000c1e1500 */
[----:B------:R-:W4:Y:S04]  /*fe10*/  LDL.LU R79, [R1+0x244] ;  /* 0x00024400014f7983 */ /* 0x000f280000300800 */
[----:B------:R-:W4:Y:S01]  /*fe20*/  LDL.LU R75, [R1+0x240] ;  /* 0x00024000014b7983 */ /* 0x000f220000300800 */
[----:B-1----:R-:W-:-:S02]  /*fe30*/  @P6 IMAD.MOV.U32 R6, RZ, RZ, R136 ;  /* 0x000000ffff066224 */ /* 0x002fc400078e0088 */
[----:B------:R-:W-:Y:S01]  /*fe40*/  @P6 IMAD.MOV.U32 R7, RZ, RZ, R134 ;  /* 0x000000ffff076224 */ /* 0x000fe200078e0086 */
[----:B------:R-:W4:Y:S04]  /*fe50*/  LDL.LU R71, [R1+0x23c] ;  /* 0x00023c0001477983 */ /* 0x000f280000300800 */
[----:B------:R-:W4:Y:S04]  /*fe60*/  @P6 LDG.E.U16 R0, desc[UR24][R6.64] ;  /* 0x0000001806006981 */ /* 0x000f28000c1e1500 */
[----:B------:R-:W4:Y:S04]  /*fe70*/  LDL.LU R67, [R1+0x238] ;  /* 0x0002380001437983 */ /* 0x000f280000300800 */
[----:B------:R-:W4:Y:S04]  /*fe80*/  LDL.LU R63, [R1+0x234] ;  /* 0x00023400013f7983 */ /* 0x000f280000300800 */
[----:B------:R-:W4:Y:S04]  /*fe90*/  LDL.LU R59, [R1+0x230] ;  /* 0x00023000013b7983 */ /* 0x000f280000300800 */
[----:B------:R-:W4:Y:S04]  /*fea0*/  LDL.LU R55, [R1+0x22c] ;  /* 0x00022c0001377983 */ /* 0x000f280000300800 */
[----:B------:R-:W4:Y:S01]  /*feb0*/  LDL.LU R51, [R1+0x228] ;  /* 0x0002280001337983 */ /* 0x000f220000300800 */
[----:B------:R-:W-:-:S03]  /*fec0*/  ISETP.GE.AND P5, PT, R41, RZ, PT ;  /* 0x000000ff2900720c */ /* 0x000fc60003fa6270 */
[----:B------:R-:W4:Y:S04]  /*fed0*/  LDL.LU R47, [R1+0x224] ;  /* 0x00022400012f7983 */ /* 0x000f280000300800 */
[----:B------:R-:W4:Y:S04]  /*fee0*/  LDL.LU R45, [R1+0x220] ;  /* 0x00022000012d7983 */ /* 0x000f280000300800 */
[----:B--2---:R1:W-:Y:S04]  /*fef0*/  STL [R1+0x4ac], R9 ;  /* 0x0004ac0901007387 */ /* 0x0043e80000100800 */
[----:B------:R-:W2:Y:S04]  /*ff00*/  LDL.LU R43, [R1+0x21c] ;  /* 0x00021c00012b7983 */ /* 0x000ea80000300800 */
[----:B------:R-:W2:Y:S01]  /*ff10*/  LDL.LU R41, [R1+0x218] ;  /* 0x0002180001297983 */ /* 0x000ea20000300800 */
[----:B0-----:R-:W-:-:S05]  /*ff20*/  LOP3.LUT R2, R2, 0x7f, RZ, 0xc0, !PT ;  /* 0x0000007f02027812 */ /* 0x001fca00078ec0ff */
[----:B------:R-:W-:Y:S01]  /*ff30*/  STL [R1+0xbc8], R2 ;  /* 0x000bc80201007387 */ /* 0x000fe20000100800 */
[----:B------:R-:W-:Y:S01]  /*ff40*/  @!P3 IMAD.MOV R35, RZ, RZ, -R35 ;  /* 0x000000ffff23b224 */ /* 0x000fe200078e0a23 */
[----:B------:R-:W-:Y:S02]  /*ff50*/  ISETP.NE.AND P3, PT, RZ, UR4, PT ;  /* 0x00000004ff007c0c */ /* 0x000fe4000bf65270 */
[----:B------:R-:W-:Y:S01]  /*ff60*/  LOP3.LUT R11, RZ, UR4, RZ, 0x33, !PT ;  /* 0x00000004ff0b7c12 */ /* 0x000fe2000f8e33ff */
[----:B------:R-:W-:Y:S01]  /*ff70*/  @!P2 IMAD.MOV R36, RZ, RZ, -R36 ;  /* 0x000000ffff24a224 */ /* 0x000fe200078e0a24 */
[----:B------:R-:W-:Y:S01]  /*ff80*/  ISETP.LT.AND P2, PT, R2, R3, P0 ;  /* 0x000000030200720c */ /* 0x000fe20000741270 */
[----:B---3--:R-:W-:Y:S04]  /*ff90*/  STL [R1+0x4a4], R4 ;  /* 0x0004a40401007387 */ /* 0x008fe80000100800 */
[----:B------:R-:W-:Y:S04]  /*ffa0*/  STL [R1+0xd58], R2 ;  /* 0x000d580201007387 */ /* 0x000fe80000100800 */
[----:B------:R-:W-:Y:S04]  /*ffb0*/  STL [R1+0xd60], R2 ;  /* 0x000d600201007387 */ /* 0x000fe80000100800 */
[----:B------:R-:W-:Y:S04]  /*ffc0*/  STL [R1+0xd68], R2 ;  /* 0x000d680201007387 */ /* 0x000fe80000100800 */
[----:B------:R-:W-:Y:S04]  /*ffd0*/  STL [R1+0xd70], R2 ;  /* 0x000d700201007387 */ /* 0x000fe80000100800 */
[----:B------:R-:W-:Y:S04]  /*ffe0*/  STL [R1+0xd78], R2 ;  /* 0x000d780201007387 */ /* 0x000fe80000100800 */
[----:B------:R-:W-:Y:S04]  /*fff0*/  STL [R1+0xd80], R2 ;  /* 0x000d800201007387 */ /* 0x000fe80000100800 */
[----:B----4-:R-:W-:Y:S04]  /*10000*/  STL [R1+0x4a0], R0 ;  /* 0x0004a00001007387 */ /* 0x010fe80000100800 */
[----:B------:R-:W-:Y:S04]  /*10010*/  STL [R1+0xd88], R2 ;  /* 0x000d880201007387 */ /* 0x000fe80000100800 */
[----:B------:R-:W-:Y:S04]  /*10020*/  STL [R1+0xd90], R2 ;  /* 0x000d900201007387 */ /* 0x000fe80000100800 */
[----:B------:R-:W-:Y:S04]  /*10030*/  STL [R1+0xd98], R2 ;  /* 0x000d980201007387 */ /* 0x000fe80000100800 */
[----:B------:R-:W-:Y:S04]  /*10040*/  STL [R1+0xda0], R2 ;  /* 0x000da00201007387 */ /* 0x000fe80000100800 */
[----:B------:R-:W-:Y:S04]  /*10050*/  STL [R1+0xda8], R2 ;  /* 0x000da80201007387 */ /* 0x000fe80000100800 */
[----:B------:R-:W-:Y:S04]  /*10060*/  STL [R1+0xdb0], R2 ;  /* 0x000db00201007387 */ /* 0x000fe80000100800 */
[----:B------:R-:W-:Y:S04]  /*10070*/  STL [R1+0xdb8], R2 ;  /* 0x000db80201007387 */ /* 0x000fe80000100800 */
[----:B------:R0:W-:Y:S04]  /*10080*/  STL [R1+0xdc0], R2 ;  /* 0x000dc00201007387 */ /* 0x0001e80000100800 */
[----:B------:R-:W3:Y:S04]  /*10090*/  LDL.LU R124, [R1+0x214] ;  /* 0x00021400017c7983 */ /* 0x000ee80000300800 */
[----:B------:R-:W4:Y:S04]  /*100a0*/  LDL.LU R122, [R1+0x20c] ;  /* 0x00020c00017a7983 */ /* 0x000f280000300800 */
[----:B------:R-:W4:Y:S04]  /*100b0*/  LDL.LU R120, [R1+0x208] ;  /* 0x0002080001787983 */ /* 0x000f280000300800 */
[----:B------:R-:W0:Y:S04]  /*100c0*/  LDL.LU R118, [R1+0x204] ;  /* 0x0002040001767983 */ /* 0x000e280000300800 */
[----:B------:R-:W4:Y:S04]  /*100d0*/  LDL.LU R116, [R1+0x200] ;  /* 0x0002000001747983 */ /* 0x000f280000300800 */
[----:B------:R-:W4:Y:S04]  /*100e0*/  LDL.LU R114, [R1+0x1fc] ;  /* 0x0001fc0001727983 */ /* 0x000f280000300800 */
[----:B------:R-:W4:Y:S04]  /*100f0*/  LDL.LU R112, [R1+0x1f8] ;  /* 0x0001f80001707983 */ /* 0x000f280000300800 */
[----:B------:R-:W4:Y:S04]  /*10100*/  LDL.LU R110, [R1+0x1f4] ;  /* 0x0001f400016e7983 */ /* 0x000f280000300800 */
[----:B------:R-:W4:Y:S04]  /*10110*/  LDL.LU R108, [R1+0x1f0] ;  /* 0x0001f000016c7983 */ /* 0x000f280000300800 */
[----:B------:R-:W4:Y:S04]  /*10120*/  LDL.LU R106, [R1+0x1ec] ;  /* 0x0001ec00016a7983 */ /* 0x000f280000300800 */
[----:B------:R-:W4:Y:S04]  /*10130*/  LDL.LU R104, [R1+0x1e8] ;  /* 0x0001e80001687983 */ /* 0x000f280000300800 */
[----:B------:R-:W4:Y:S01]  /*10140*/  LDL.LU R102, [R1+0x1e4] ;  /* 0x0001e40001667983 */ /* 0x000f220000300800 */
[----:B------:R-:W-:-:S03]  /*10150*/  SEL R145, R11, R91, !P3 ;  /* 0x0000005b0b917207 */ /* 0x000fc60005800000 */
        /* <DEDUP_REMOVED lines=13> */
[----:B-1----:R-:W-:-:S03]  /*10230*/  SEL R9, R11, R63, !P3 ;  /* 0x0000003f0b097207 */ /* 0x002fc60005800000 */
        /* <DEDUP_REMOVED lines=11> */
[----:B--2---:R-:W-:-:S03]  /*102f0*/  SEL R152, R11, R43, !P3 ;  /* 0x0000002b0b987207 */ /* 0x004fc60005800000 */
[----:B------:R-:W2:Y:S01]  /*10300*/  LDL.LU R55, [R1+0x1ac] ;  /* 0x0001ac0001377983 */ /* 0x000ea20000300800 */
[----:B------:R-:W-:-:S03]  /*10310*/  SEL R151, R11, R41, !P3 ;  /* 0x000000290b977207 */ /* 0x000fc60005800000 */
[----:B------:R-:W2:Y:S04]  /*10320*/  LDL.LU R51, [R1+0x1a8] ;  /* 0x0001a80001337983 */ /* 0x000ea80000300800 */
[----:B------:R-:W2:Y:S04]  /*10330*/  LDL.LU R47, [R1+0x1a4] ;  /* 0x0001a400012f7983 */ /* 0x000ea80000300800 */
[----:B------:R-:W2:Y:S04]  /*10340*/  LDL.LU R45, [R1+0x1a0] ;  /* 0x0001a000012d7983 */ /* 0x000ea80000300800 */
[----:B------:R-:W2:Y:S04]  /*10350*/  LDL.LU R43, [R1+0x19c] ;  /* 0x00019c00012b7983 */ /* 0x000ea80000300800 */
[----:B------:R-:W2:Y:S01]  /*10360*/  LDL.LU R41, [R1+0x198] ;  /* 0x0001980001297983 */ /* 0x000ea20000300800 */
[----:B------:R-:W-:Y:S01]  /*10370*/  @!P4 IMAD.MOV R37, RZ, RZ, -R37 ;  /* 0x000000ffff25c224 */ /* 0x000fe200078e0a25 */
[C---:B------:R-:W-:Y:S01]  /*10380*/  SEL R156, R11.reuse, R40, !P3 ;  /* 0x000000280b9c7207 */ /* 0x040fe20005800000 */
[----:B------:R-:W-:Y:S01]  /*10390*/  @!P5 IMAD.MOV R27, RZ, RZ, -R27 ;  /* 0x000000ffff1bd224 */ /* 0x000fe200078e0a1b */
[----:B------:R-:W-:-:S02]  /*103a0*/  SEL R40, R11, R22, !P3 ;  /* 0x000000160b287207 */ /* 0x000fc40005800000 */
[C---:B------:R-:W-:Y:S02]  /*103b0*/  SEL R22, R11.reuse, R18, !P3 ;  /* 0x000000120b167207 */ /* 0x040fe40005800000 */
[C---:B------:R-:W-:Y:S01]  /*103c0*/  SEL R18, R11.reuse, R15, !P3 ;  /* 0x0000000f0b127207 */ /* 0x040fe20005800000 */
[----:B------:R1:W-:Y:S01]  /*103d0*/  STL [R1+0xc50], R11 ;  /* 0x000c500b01007387 */ /* 0x0003e20000100800 */
[C---:B------:R-:W-:Y:S02]  /*103e0*/  SEL R15, R11.reuse, R13, !P3 ;  /* 0x0000000d0b0f7207 */ /* 0x040fe40005800000 */
[C---:B------:R-:W-:Y:S02]  /*103f0*/  SEL R138, R11.reuse, R138, !P3 ;  /* 0x0000008a0b8a7207 */ /* 0x040fe40005800000 */
[C---:B------:R-:W-:Y:S02]  /*10400*/  SEL R137, R11.reuse, R137, !P3 ;  /* 0x000000890b897207 */ /* 0x040fe40005800000 */
[----:B------:R-:W-:-:S02]  /*10410*/  SEL R135, R11, R135, !P3 ;  /* 0x000000870b877207 */ /* 0x000fc40005800000 */
[C---:B------:R-:W-:Y:S02]  /*10420*/  SEL R133, R11.reuse, R133, !P3 ;  /* 0x000000850b857207 */ /* 0x040fe40005800000 */
[C---:B------:R-:W-:Y:S02]  /*10430*/  SEL R131, R11.reuse, R131, !P3 ;  /* 0x000000830b837207 */ /* 0x040fe40005800000 */
        /* <DEDUP_REMOVED lines=32> */
[C---:B------:R-:W-:Y:S01]  /*10640*/  SEL R27, R11.reuse, R27, !P3 ;  /* 0x0000001b0b1b7207 */ /* 0x040fe20005800000 */
[----:B------:R-:W-:Y:S01]  /*10650*/  IMAD R12, R156, UR9, RZ ;  /* 0x000000099c0c7c24 */ /* 0x000fe2000f8e02ff */
[----:B---3--:R-:W-:-:S02]  /*10660*/  SEL R142, R11, R124, !P3 ;  /* 0x0000007c0b8e7207 */ /* 0x008fc40005800000 */
[C---:B----4-:R-:W-:Y:S02]  /*10670*/  SEL R115, R11.reuse, R122, !P3 ;  /* 0x0000007a0b737207 */ /* 0x050fe40005800000 */
[C---:B------:R-:W-:Y:S02]  /*10680*/  SEL R6, R11.reuse, R120, !P3 ;  /* 0x000000780b067207 */ /* 0x040fe40005800000 */
[C---:B0-----:R-:W-:Y:S02]  /*10690*/  SEL R2, R11.reuse, R118, !P3 ;  /* 0x000000760b027207 */ /* 0x041fe40005800000 */
        /* <DEDUP_REMOVED lines=35> */
[C---:B--2---:R-:W-:Y:S02]  /*108d0*/  SEL R102, R11.reuse, R45, !P3 ;  /* 0x0000002d0b667207 */ /* 0x044fe40005800000 */
        /* <DEDUP_REMOVED lines=36> */
[----:B------:R-:W-:Y:S01]  /*10b20*/  SEL R16, R11, R14, !P3 ;  /* 0x0000000e0b107207 */ /* 0x000fe20005800000 */
[----:B-1----:R-:W-:-:S05]  /*10b30*/  IMAD R11, R154, UR9, RZ ;  /* 0x000000099a0b7c24 */ /* 0x002fca000f8e02ff */
[----:B------:R0:W-:Y:S01]  /*10b40*/  STL [R1+0x230], R11 ;  /* 0x0002300b01007387 */ /* 0x0001e20000100800 */
[----:B------:R-:W-:Y:S01]  /*10b50*/  IMAD R77, R86, UR9, RZ ;  /* 0x00000009564d7c24 */ /* 0x000fe2000f8e02ff */
[----:B------:R-:W-:Y:S01]  /*10b60*/  LEA R86, P4, R12, R8, 0x1 ;  /* 0x000000080c567211 */ /* 0x000fe200078808ff */
[----:B------:R-:W-:Y:S02]  /*10b70*/  IMAD R14, R155, UR9, RZ ;  /* 0x000000099b0e7c24 */ /* 0x000fe4000f8e02ff */
[----:B0-----:R-:W-:-:S05]  /*10b80*/  IMAD R11, R152, UR9, RZ ;  /* 0x00000009980b7c24 */ /* 0x001fca000f8e02ff */
[----:B------:R-:W-:Y:S01]  /*10b90*/  STL [R1+0x21c], R11 ;  /* 0x00021c0b01007387 */ /* 0x000fe20000100800 */
[----:B------:R-:W-:-:S03]  /*10ba0*/  IMAD R52, R104, UR9, RZ ;  /* 0x0000000968347c24 */ /* 0x000fc6000f8e02ff */
[----:B------:R-:W-:Y:S01]  /*10bb0*/  STL [R1+0xd1c], R130 ;  /* 0x000d1c8201007387 */ /* 0x000fe20000100800 */
[----:B------:R-:W-:-:S03]  /*10bc0*/  IMAD R17, R153, UR9, RZ ;  /* 0x0000000999117c24 */ /* 0x000fc6000f8e02ff */
[----:B------:R0:W-:Y:S01]  /*10bd0*/  STL [R1+0xd04], R104 ;  /* 0x000d046801007387 */ /* 0x0001e20000100800 */
[----:B------:R-:W-:-:S03]  /*10be0*/  IMAD R21, R151, UR9, RZ ;  /* 0x0000000997157c24 */ /* 0x000fc6000f8e02ff */
[----:B------:R-:W-:Y:S04]  /*10bf0*/  STL [R1+0xd24], R133 ;  /* 0x000d248501007387 */ /* 0x000fe80000100800 */
[----:B------:R-:W-:Y:S01]  /*10c00*/  STL [R1+0xd14], R125 ;  /* 0x000d147d01007387 */ /* 0x000fe20000100800 */
[----:B0-----:R-:W-:-:S03]  /*10c10*/  LEA R104, P5, R14, R8, 0x1 ;  /* 0x000000080e687211 */ /* 0x001fc600078a08ff */
[----:B------:R0:W-:Y:S01]  /*10c20*/  STL [R1+0x19c], R86 ;  /* 0x00019c5601007387 */ /* 0x0001e20000100800 */
[----:B------:R-:W-:Y:S02]  /*10c30*/  IMAD R24, R150, UR9, RZ ;  /* 0x0000000996187c24 */ /* 0x000fe4000f8e02ff */
[----:B------:R-:W-:Y:S01]  /*10c40*/  IMAD R74, R90, UR9, RZ ;  /* 0x000000095a4a7c24 */ /* 0x000fe2000f8e02ff */
[-C--:B------:R-:W-:Y:S01]  /*10c50*/  LEA R90, P6, R17, R8.reuse, 0x1 ;  /* 0x00000008115a7211 */ /* 0x080fe200078c08ff */
[----:B------:R-:W-:Y:S01]  /*10c60*/  STL [R1+0x1dc], R104 ;  /* 0x0001dc6801007387 */ /* 0x000fe20000100800 */
[----:B0-----:R-:W-:Y:S02]  /*10c70*/  LEA.HI.X.SX32 R86, R12, R5, 0x1, P4 ;  /* 0x000000050c567211 */ /* 0x001fe400020f0eff */
[----:B------:R-:W-:-:S03]  /*10c80*/  LEA R12, P4, R21, R8, 0x1 ;  /* 0x00000008150c7211 */ /* 0x000fc600078808ff */
[----:B------:R0:W-:Y:S01]  /*10c90*/  STL [R1+0x198], R86 ;  /* 0x0001985601007387 */ /* 0x0001e20000100800 */
[----:B------:R-:W-:-:S03]  /*10ca0*/  IMAD R39, R147, UR9, RZ ;  /* 0x0000000993277c24 */ /* 0x000fc6000f8e02ff */
[----:B------:R-:W-:Y:S01]  /*10cb0*/  STL [R1+0x23c], R90 ;  /* 0x00023c5a01007387 */ /* 0x000fe20000100800 */
[----:B0-----:R-:W-:Y:S02]  /*10cc0*/  LEA.HI.X.SX32 R86, R14, R5, 0x1, P5 ;  /* 0x000000050e567211 */ /* 0x001fe400028f0eff */
[----:B------:R-:W-:Y:S01]  /*10cd0*/  LEA R14, P5, R24, R8, 0x1 ;  /* 0x00000008180e7211 */ /* 0x000fe200078a08ff */
[----:B------:R0:W-:Y:S04]  /*10ce0*/  STL [R1+0x5e0], R12 ;  /* 0x0005e00c01007387 */ /* 0x0001e80000100800 */
[----:B------:R-:W-:Y:S01]  /*10cf0*/  STL [R1+0x1d8], R86 ;  /* 0x0001d85601007387 */ /* 0x000fe20000100800 */
[----:B------:R-:W-:-:S03]  /*10d00*/  IMAD R42, R130, UR9, RZ ;  /* 0x00000009822a7c24 */ /* 0x000fc6000f8e02ff */
[----:B------:R-:W-:Y:S01]  /*10d10*/  STL [R1+0xcd4], R17 ;  /* 0x000cd41101007387 */ /* 0x000fe20000100800 */
[----:B0-----:R-:W-:-:S03]  /*10d20*/  LEA.HI.X.SX32 R12, R17, R5, 0x1, P6 ;  /* 0x00000005110c7211 */ /* 0x001fc600030f0eff */
[----:B------:R0:W-:Y:S04]  /*10d30*/  STL [R1+0x608], R14 ;  /* 0x0006080e01007387 */ /* 0x0001e80000100800 */
[----:B------:R1:W-:Y:S01]  /*10d40*/  STL [R1+0x238], R12 ;  /* 0x0002380c01007387 */ /* 0x0003e20000100800 */
[----:B0-----:R-:W-:-:S03]  /*10d50*/  LEA R14, P6, R39, R8, 0x1 ;  /* 0x00000008270e7211 */ /* 0x001fc600078c08ff */
[----:B------:R-:W-:Y:S01]  /*10d60*/  STL [R1+0xcdc], R21 ;  /* 0x000cdc1501007387 */ /* 0x000fe20000100800 */
[----:B-1----:R-:W-:-:S03]  /*10d70*/  LEA.HI.X.SX32 R12, R21, R5, 0x1, P4 ;  /* 0x00000005150c7211 */ /* 0x002fc600020f0eff */
[----:B------:R0:W-:Y:S01]  /*10d80*/  STL [R1+0x630], R14 ;  /* 0x0006300e01007387 */ /* 0x0001e20000100800 */
[----:B------:R-:W-:-:S03]  /*10d90*/  IMAD R46, R120, UR9, RZ ;  /* 0x00000009782e7c24 */ /* 0x000fc6000f8e02ff */
        /* <DEDUP_REMOVED lines=82> */
[----:B------:R-:W-:Y:S01]  /*112c0*/  IMAD R65, R65, UR29, RZ ;  /* 0x0000001d41417c24 */ /* 0x000fe2000f8e02ff */
[----:B0-----:R-:W-:Y:S02]  /*112d0*/  LEA R14, P6, R76, R8, 0x1 ;  /* 0x000000084c0e7211 */ /* 0x001fe400078c08ff */
[----:B------:R-:W-:Y:S01]  /*112e0*/  STL [R1+0xd00], R80 ;  /* 0x000d005001007387 */ /* 0x000fe20000100800 */
[----:B-1----:R-:W-:-:S03]  /*112f0*/  LEA.HI.X.SX32 R12, R80, R5, 0x1, P4 ;  /* 0x00000005500c7211 */ /* 0x002fc600020f0eff */
[----:B------:R0:W-:Y:S01]  /*11300*/  STL [R1+0x81c], R14 ;  /* 0x00081c0e01007387 */ /* 0x0001e20000100800 */
[----:B------:R-:W-:Y:S01]  /*11310*/  LEA.HI.X.SX32 R17, R82, R5, 0x1, P5 ;  /* 0x0000000552117211 */ /* 0x000fe200028f0eff */
[----:B------:R-:W-:Y:S02]  /*11320*/  IMAD R59, R59, UR33, RZ ;  /* 0x000000213b3b7c24 */ /* 0x000fe4000f8e02ff */
[----:B------:R1:W-:Y:S01]  /*11330*/  STL [R1+0x7d8], R12 ;  /* 0x0007d80c01007387 */ /* 0x0003e20000100800 */
[-C--:B0-----:R-:W-:Y:S02]  /*11340*/  LEA R14, P4, R70, R8.reuse, 0x1 ;  /* 0x00000008460e7211 */ /* 0x081fe400078808ff */
[----:B-1----:R-:W-:-:S03]  /*11350*/  LEA R12, P5, R65, R8, 0x1 ;  /* 0x00000008410c7211 */ /* 0x002fc600078a08ff */
        /* <DEDUP_REMOVED lines=77> */
[----:B------:R0:W-:Y:S01]  /*11830*/  STL [R1+0x244], R12 ;  /* 0x0002440c01007387 */ /* 0x0001e20000100800 */
[----:B------:R-:W-:-:S03]  /*11840*/  IMAD R97, R146, UR9, RZ ;  /* 0x0000000992617c24 */ /* 0x000fc6000f8e02ff */
[----:B------:R1:W-:Y:S01]  /*11850*/  STL [R1+0x1a0], R17 ;  /* 0x0001a01101007387 */ /* 0x0003e20000100800 */
[----:B------:R-:W-:-:S03]  /*11860*/  IMAD R128, R128, UR9, RZ ;  /* 0x0000000980807c24 */ /* 0x000fc6000f8e02ff */
[----:B------:R2:W-:Y:S01]  /*11870*/  STL [R1+0x5e8], R14 ;  /* 0x0005e80e01007387 */ /* 0x0005e20000100800 */
[----:B0-----:R-:W-:Y:S02]  /*11880*/  LEA.HI.X.SX32 R12, R144, R5, 0x1, P4 ;  /* 0x00000005900c7211 */ /* 0x001fe400020f0eff */
[----:B-1----:R-:W-:-:S03]  /*11890*/  LEA R17, P4, R139, R8, 0x1 ;  /* 0x000000088b117211 */ /* 0x002fc600078808ff */
[----:B------:R0:W-:Y:S01]  /*118a0*/  STL [R1+0x1e0], R12 ;  /* 0x0001e00c01007387 */ /* 0x0001e20000100800 */
[----:B--2---:R-:W-:-:S03]  /*118b0*/  LEA.HI.X.SX32 R14, R143, R5, 0x1, P5 ;  /* 0x000000058f0e7211 */ /* 0x004fc600028f0eff */
[----:B------:R1:W-:Y:S01]  /*118c0*/  STL [R1+0x610], R17 ;  /* 0x0006101101007387 */ /* 0x0003e20000100800 */
[----:B------:R-:W-:-:S03]  /*118d0*/  IMAD R118, R118, UR9, RZ ;  /* 0x0000000976767c24 */ /* 0x000fc6000f8e02ff */
[----:B------:R2:W-:Y:S01]  /*118e0*/  STL [R1+0x240], R14 ;  /* 0x0002400e01007387 */ /* 0x0005e20000100800 */
[----:B0-----:R-:W-:Y:S02]  /*118f0*/  LEA R12, P5, R97, R8, 0x1 ;  /* 0x00000008610c7211 */ /* 0x001fe400078a08ff */
[----:B-1----:R-:W-:-:S03]  /*11900*/  LEA.HI.X.SX32 R17, R142, R5, 0x1, P6 ;  /* 0x000000058e117211 */ /* 0x002fc600030f0eff */
[----:B------:R0:W-:Y:S01]  /*11910*/  STL [R1+0x638], R12 ;  /* 0x0006380c01007387 */ /* 0x0001e20000100800 */
[----:B--2---:R-:W-:-:S03]  /*11920*/  LEA R14, P6, R128, R8, 0x1 ;  /* 0x00000008800e7211 */ /* 0x004fc600078c08ff */
[----:B------:R-:W-:Y:S04]  /*11930*/  STL [R1+0x5e4], R17 ;  /* 0x0005e41101007387 */ /* 0x000fe80000100800 */
[----:B------:R-:W-:Y:S01]  /*11940*/  STL [R1+0xd2c], R139 ;  /* 0x000d2c8b01007387 */ /* 0x000fe20000100800 */
[----:B0-----:R-:W-:-:S03]  /*11950*/  LEA.HI.X.SX32 R12, R139, R5, 0x1, P4 ;  /* 0x000000058b0c7211 */ /* 0x001fc600020f0eff */
[----:B------:R0:W-:Y:S01]  /*11960*/  STL [R1+0x660], R14 ;  /* 0x0006600e01007387 */ /* 0x0001e20000100800 */
[----:B------:R-:W-:-:S03]  /*11970*/  IMAD R110, R110, UR9, RZ ;  /* 0x000000096e6e7c24 */ /* 0x000fc6000f8e02ff */
[----:B------:R1:W-:Y:S01]  /*11980*/  STL [R1+0x60c], R12 ;  /* 0x00060c0c01007387 */ /* 0x0003e20000100800 */
[----:B------:R-:W-:Y:S01]  /*11990*/  IMAD R102, R102, UR9, RZ ;  /* 0x0000000966667c24 */ /* 0x000fe2000f8e02ff */
[----:B0-----:R-:W-:Y:S02]  /*119a0*/  LEA R14, P4, R118, R8, 0x1 ;  /* 0x00000008760e7211 */ /* 0x001fe400078808ff */
[----:B-1----:R-:W-:-:S03]  /*119b0*/  LEA.HI.X.SX32 R12, R97, R5, 0x1, P5 ;  /* 0x00000005610c7211 */ /* 0x002fc600028f0eff */
[----:B------:R0:W-:Y:S01]  /*119c0*/  STL [R1+0x684], R14 ;  /* 0x0006840e01007387 */ /* 0x0001e20000100800 */
[----:B------:R-:W-:-:S03]  /*119d0*/  LEA R139, P5, R110, R8, 0x1 ;  /* 0x000000086e8b7211 */ /* 0x000fc600078a08ff */
[----:B------:R1:W-:Y:S01]  /*119e0*/  STL [R1+0x634], R12 ;  /* 0x0006340c01007387 */ /* 0x0003e20000100800 */
[----:B0-----:R-:W-:-:S03]  /*119f0*/  LEA.HI.X.SX32 R14, R128, R5, 0x1, P6 ;  /* 0x00000005800e7211 */ /* 0x001fc600030f0eff */
[----:B------:R-:W-:Y:S01]  /*11a00*/  STL [R1+0xd18], R128 ;  /* 0x000d188001007387 */ /* 0x000fe20000100800 */
[----:B-1----:R-:W-:-:S03]  /*11a10*/  LEA R12, P6, R102, R8, 0x1 ;  /* 0x00000008660c7211 */ /* 0x002fc600078c08ff */
[----:B------:R-:W-:Y:S04]  /*11a20*/  STL [R1+0x65c], R14 ;  /* 0x00065c0e01007387 */ /* 0x000fe80000100800 */
[----:B------:R-:W-:Y:S04]  /*11a30*/  STL [R1+0x6a4], R139 ;  /* 0x0006a48b01007387 */ /* 0x000fe80000100800 */
[----:B------:R-:W-:Y:S04]  /*11a40*/  STL [R1+0xd30], R139 ;  /* 0x000d308b01007387 */ /* 0x000fe80000100800 */
[----:B------:R0:W-:Y:S04]  /*11a50*/  STL [R1+0x6c4], R12 ;  /* 0x0006c40c01007387 */ /* 0x0001e80000100800 */
[----:B------:R-:W-:Y:S04]  /*11a60*/  STL [R1+0xd38], R139 ;  /* 0x000d388b01007387 */ /* 0x000fe80000100800 */
[----:B------:R-:W-:Y:S04]  /*11a70*/  STL [R1+0xd40], R139 ;  /* 0x000d408b01007387 */ /* 0x000fe80000100800 */
[----:B------:R-:W-:Y:S04]  /*11a80*/  STL [R1+0xd48], R139 ;  /* 0x000d488b01007387 */ /* 0x000fe80000100800 */
[----:B------:R-:W-:Y:S04]  /*11a90*/  STL [R1+0xd50], R139 ;  /* 0x000d508b01007387 */ /* 0x000fe80000100800 */
[----:B------:R-:W-:Y:S04]  /*11aa0*/  STL [R1+0xd54], R139 ;  /* 0x000d548b01007387 */ /* 0x000fe80000100800 */
[----:B------:R-:W-:Y:S04]  /*11ab0*/  STL [R1+0xd5c], R139 ;  /* 0x000d5c8b01007387 */ /* 0x000fe80000100800 */
[----:B------:R-:W-:Y:S04]  /*11ac0*/  STL [R1+0xd64], R139 ;  /* 0x000d648b01007387 */ /* 0x000fe80000100800 */
[----:B------:R-:W-:Y:S01]  /*11ad0*/  STL [R1+0xd6c], R139 ;  /* 0x000d6c8b01007387 */ /* 0x000fe20000100800 */
[----:B------:R-:W-:-:S03]  /*11ae0*/  IMAD R138, R138, UR9, RZ ;  /* 0x000000098a8a7c24 */ /* 0x000fc6000f8e02ff */
[----:B------:R-:W-:Y:S04]  /*11af0*/  STL [R1+0xd74], R139 ;  /* 0x000d748b01007387 */ /* 0x000fe80000100800 */
[----:B------:R-:W-:Y:S04]  /*11b00*/  STL [R1+0xd7c], R139 ;  /* 0x000d7c8b01007387 */ /* 0x000fe80000100800 */
[----:B------:R-:W-:Y:S01]  /*11b10*/  STL [R1+0xd84], R139 ;  /* 0x000d848b01007387 */ /* 0x000fe20000100800 */
[----:B0-----:R-:W-:-:S03]  /*11b20*/  LEA.HI.X.SX32 R12, R118, R5, 0x1, P4 ;  /* 0x00000005760c7211 */ /* 0x001fc600020f0eff */
[----:B------:R-:W-:Y:S01]  /*11b30*/  STL [R1+0xd8c], R139 ;  /* 0x000d8c8b01007387 */ /* 0x000fe20000100800 */
[----:B------:R-:W-:-:S03]  /*11b40*/  IMAD R131, R131, UR9, RZ ;  /* 0x0000000983837c24 */ /* 0x000fc6000f8e02ff */
[----:B------:R-:W-:Y:S01]  /*11b50*/  STL [R1+0xd94], R139 ;  /* 0x000d948b01007387 */ /* 0x000fe20000100800 */
[----:B------:R-:W-:-:S03]  /*11b60*/  LEA R17, P4, R138, R8, 0x1 ;  /* 0x000000088a117211 */ /* 0x000fc600078808ff */
[----:B------:R-:W-:Y:S04]  /*11b70*/  STL [R1+0xd9c], R139 ;  /* 0x000d9c8b01007387 */ /* 0x000fe80000100800 */
[----:B------:R-:W-:Y:S01]  /*11b80*/  STL [R1+0xda4], R139 ;  /* 0x000da48b01007387 */ /* 0x000fe20000100800 */
[----:B------:R-:W-:-:S03]  /*11b90*/  LEA.HI.X.SX32 R14, R110, R5, 0x1, P5 ;  /* 0x000000056e0e7211 */ /* 0x000fc600028f0eff */
[----:B------:R-:W-:Y:S01]  /*11ba0*/  STL [R1+0xdac], R139 ;  /* 0x000dac8b01007387 */ /* 0x000fe20000100800 */
[----:B------:R-:W-:-:S03]  /*11bb0*/  IMAD R123, R123, UR9, RZ ;  /* 0x000000097b7b7c24 */ /* 0x000fc6000f8e02ff */
[----:B------:R-:W-:Y:S04]  /*11bc0*/  STL [R1+0xdb4], R139 ;  /* 0x000db48b01007387 */ /* 0x000fe80000100800 */
[----:B------:R-:W-:Y:S04]  /*11bd0*/  STL [R1+0xdbc], R139 ;  /* 0x000dbc8b01007387 */ /* 0x000fe80000100800 */
[----:B------:R-:W-:Y:S04]  /*11be0*/  STL [R1+0xd0c], R118 ;  /* 0x000d0c7601007387 */ /* 0x000fe80000100800 */
[----:B------:R0:W-:Y:S04]  /*11bf0*/  STL [R1+0x680], R12 ;  /* 0x0006800c01007387 */ /* 0x0001e80000100800 */
[----:B------:R1:W-:Y:S01]  /*11c00*/  STL [R1+0x6e4], R17 ;  /* 0x0006e41101007387 */ /* 0x0003e20000100800 */
[----:B0-----:R-:W-:-:S03]  /*11c10*/  LEA R12, P5, R131, R8, 0x1 ;  /* 0x00000008830c7211 */ /* 0x001fc600078a08ff */
[----:B------:R0:W-:Y:S01]  /*11c20*/  STL [R1+0x6a0], R14 ;  /* 0x0006a00e01007387 */ /* 0x0001e20000100800 */
[----:B-1----:R-:W-:-:S03]  /*11c30*/  LEA.HI.X.SX32 R17, R102, R5, 0x1, P6 ;  /* 0x0000000566117211 */ /* 0x002fc600030f0eff */
[----:B------:R1:W-:Y:S01]  /*11c40*/  STL [R1+0x704], R12 ;  /* 0x0007040c01007387 */ /* 0x0003e20000100800 */
[----:B0-----:R-:W-:-:S03]  /*11c50*/  LEA R14, P6, R123, R8, 0x1 ;  /* 0x000000087b0e7211 */ /* 0x001fc600078c08ff */
[----:B------:R-:W-:Y:S01]  /*11c60*/  STL [R1+0x6c0], R17 ;  /* 0x0006c01101007387 */ /* 0x000fe20000100800 */
[----:B-1----:R-:W-:-:S03]  /*11c70*/  LEA.HI.X.SX32 R12, R138, R5, 0x1, P4 ;  /* 0x000000058a0c7211 */ /* 0x002fc600020f0eff */
[----:B------:R-:W-:Y:S01]  /*11c80*/  STL [R1+0xd28], R138 ;  /* 0x000d288a01007387 */ /* 0x000fe20000100800 */
[----:B------:R-:W-:-:S03]  /*11c90*/  IMAD R111, R111, UR9, RZ ;  /* 0x000000096f6f7c24 */ /* 0x000fc6000f8e02ff */
[----:B------:R-:W-:Y:S01]  /*11ca0*/  STL [R1+0x724], R14 ;  /* 0x0007240e01007387 */ /* 0x000fe20000100800 */
[----:B------:R-:W-:-:S03]  /*11cb0*/  IMAD R103, R103, UR9, RZ ;  /* 0x0000000967677c24 */ /* 0x000fc6000f8e02ff */
[----:B------:R-:W-:Y:S04]  /*11cc0*/  STL [R1+0xd34], R138 ;  /* 0x000d348a01007387 */ /* 0x000fe80000100800 */
[----:B------:R0:W-:Y:S01]  /*11cd0*/  STL [R1+0x6e0], R12 ;  /* 0x0006e00c01007387 */ /* 0x0001e20000100800 */
[----:B------:R-:W-:-:S03]  /*11ce0*/  LEA R133, P4, R111, R8, 0x1 ;  /* 0x000000086f857211 */ /* 0x000fc600078808ff */
[----:B------:R-:W-:Y:S04]  /*11cf0*/  STL [R1+0xd3c], R138 ;  /* 0x000d3c8a01007387 */ /* 0x000fe80000100800 */
[----:B------:R-:W-:Y:S01]  /*11d00*/  STL [R1+0xd44], R138 ;  /* 0x000d448a01007387 */ /* 0x000fe20000100800 */
[----:B0-----:R-:W-:-:S03]  /*11d10*/  LEA.HI.X.SX32 R12, R131, R5, 0x1, P5 ;  /* 0x00000005830c7211 */ /* 0x001fc600028f0eff */
[----:B------:R-:W-:Y:S01]  /*11d20*/  STL [R1+0xd4c], R138 ;  /* 0x000d4c8a01007387 */ /* 0x000fe20000100800 */
[----:B------:R-:W-:Y:S01]  /*11d30*/  LEA R14, P5, R103, R8, 0x1 ;  /* 0x00000008670e7211 */ /* 0x000fe200078a08ff */
[----:B------:R-:W-:Y:S02]  /*11d40*/  IMAD R94, R94, UR9, RZ ;  /* 0x000000095e5e7c24 */ /* 0x000fe4000f8e02ff */
[----:B------:R-:W-:Y:S01]  /*11d50*/  STL [R1+0xd20], R131 ;  /* 0x000d208301007387 */ /* 0x000fe20000100800 */
[----:B------:R-:W-:-:S03]  /*11d60*/  IMAD R89, R89, UR9, RZ ;  /* 0x0000000959597c24 */ /* 0x000fc6000f8e02ff */
[----:B------:R0:W-:Y:S04]  /*11d70*/  STL [R1+0x700], R12 ;  /* 0x0007000c01007387 */ /* 0x0001e80000100800 */
[----:B------:R-:W-:Y:S01]  /*11d80*/  STL [R1+0x744], R133 ;  /* 0x0007448501007387 */ /* 0x000fe20000100800 */
[----:B0-----:R-:W-:-:S03]  /*11d90*/  LEA.HI.X.SX32 R12, R123, R5, 0x1, P6 ;  /* 0x000000057b0c7211 */ /* 0x001fc600030f0eff */
[----:B------:R0:W-:Y:S01]  /*11da0*/  STL [R1+0x764], R14 ;  /* 0x0007640e01007387 */ /* 0x0001e20000100800 */
[----:B------:R-:W-:-:S03]  /*11db0*/  LEA R130, P6, R94, R8, 0x1 ;  /* 0x000000085e827211 */ /* 0x000fc600078c08ff */
[----:B------:R-:W-:Y:S04]  /*11dc0*/  STL [R1+0xd10], R123 ;  /* 0x000d107b01007387 */ /* 0x000fe80000100800 */
[----:B------:R1:W-:Y:S01]  /*11dd0*/  STL [R1+0x720], R12 ;  /* 0x0007200c01007387 */ /* 0x0003e20000100800 */
[----:B0-----:R-:W-:-:S03]  /*11de0*/  LEA.HI.X.SX32 R14, R111, R5, 0x1, P4 ;  /* 0x000000056f0e7211 */ /* 0x001fc600020f0eff */
[----:B------:R-:W-:Y:S01]  /*11df0*/  STL [R1+0xd08], R111 ;  /* 0x000d086f01007387 */ /* 0x000fe20000100800 */
[----:B------:R-:W-:Y:S01]  /*11e00*/  IMAD R95, R95, UR12, RZ ;  /* 0x0000000c5f5f7c24 */ /* 0x000fe2000f8e02ff */
[----:B------:R-:W-:Y:S01]  /*11e10*/  LEA.HI.X.SX32 R131, R103, R5, 0x1, P5 ;  /* 0x0000000567837211 */ /* 0x000fe200028f0eff */
[----:B------:R-:W-:Y:S01]  /*11e20*/  IMAD R85, R85, UR9, RZ ;  /* 0x0000000955557c24 */ /* 0x000fe2000f8e02ff */
[----:B-1----:R-:W-:Y:S01]  /*11e30*/  LEA R12, P4, R89, R8, 0x1 ;  /* 0x00000008590c7211 */ /* 0x002fe200078808ff */
[----:B------:R-:W-:Y:S01]  /*11e40*/  STL [R1+0x740], R14 ;  /* 0x0007400e01007387 */ /* 0x000fe20000100800 */
[----:B------:R-:W-:Y:S02]  /*11e50*/  IMAD R81, R81, UR16, RZ ;  /* 0x0000001051517c24 */ /* 0x000fe4000f8e02ff */
[----:B------:R-:W-:Y:S01]  /*11e60*/  IMAD R75, R75, UR20, RZ ;  /* 0x000000144b4b7c24 */ /* 0x000fe2000f8e02ff */
[----:B------:R-:W-:Y:S01]  /*11e70*/  STL [R1+0x784], R130 ;  /* 0x0007848201007387 */ /* 0x000fe20000100800 */
[----:B------:R-:W-:-:S02]  /*11e80*/  IMAD R69, R69, UR26, RZ ;  /* 0x0000001a45457c24 */ /* 0x000fc4000f8e02ff */
[----:B------:R-:W-:Y:S01]  /*11e90*/  IMAD R63, R63, UR30, RZ ;  /* 0x0000001e3f3f7c24 */ /* 0x000fe2000f8e02ff */
[----:B------:R0:W-:Y:S01]  /*11ea0*/  STL [R1+0x7a4], R12 ;  /* 0x0007a40c01007387 */ /* 0x0001e20000100800 */
[-C--:B------:R-:W-:Y:S01]  /*11eb0*/  LEA R128, P5, R85, R8.reuse, 0x1 ;  /* 0x0000000855807211 */ /* 0x080fe200078a08ff */
[----:B------:R-:W-:Y:S02]  /*11ec0*/  IMAD R57, R57, UR34, RZ ;  /* 0x0000002239397c24 */ /* 0x000fe4000f8e02ff */
[----:B------:R-:W-:Y:S01]  /*11ed0*/  IMAD R51, R51, UR38, RZ ;  /* 0x0000002633337c24 */ /* 0x000fe2000f8e02ff */
[----:B------:R-:W-:Y:S01]  /*11ee0*/  STL [R1+0x760], R131 ;  /* 0x0007608301007387 */ /* 0x000fe20000100800 */
[----:B------:R-:W-:Y:S02]  /*11ef0*/  IMAD R45, R45, UR42, RZ ;  /* 0x0000002a2d2d7c24 */ /* 0x000fe4000f8e02ff */
[----:B------:R-:W-:Y:S02]  /*11f00*/  IMAD R40, R40, UR46, RZ ;  /* 0x0000002e28287c24 */ /* 0x000fe4000f8e02ff */
[----:B------:R-:W-:Y:S01]  /*11f10*/  IMAD R22, R22, UR50, RZ ;  /* 0x0000003216167c24 */ /* 0x000fe2000f8e02ff */
[----:B0-----:R-:W-:Y:S01]  /*11f20*/  LEA.HI.X.SX32 R12, R94, R5, 0x1, P6 ;  /* 0x000000055e0c7211 */ /* 0x001fe200030f0eff */
[----:B------:R-:W-:Y:S01]  /*11f30*/  IMAD R16, R16, UR54, RZ ;  /* 0x0000003610107c24 */ /* 0x000fe2000f8e02ff */
[----:B------:R-:W-:Y:S01]  /*11f40*/  LEA R14, P6, R95, R8, 0x1 ;  /* 0x000000085f0e7211 */ /* 0x000fe200078c08ff */
[----:B------:R-:W-:-:S02]  /*11f50*/  IMAD R28, R28, UR58, RZ ;  /* 0x0000003a1c1c7c24 */ /* 0x000fc4000f8e02ff */
[----:B------:R-:W-:Y:S01]  /*11f60*/  IMAD R32, R32, UR62, RZ ;  /* 0x0000003e20207c24 */ /* 0x000fe2000f8e02ff */
[----:B------:R0:W-:Y:S01]  /*11f70*/  STL [R1+0x780], R12 ;  /* 0x0007800c01007387 */ /* 0x0001e20000100800 */
[----:B------:R-:W-:Y:S02]  /*11f80*/  IMAD R36, R36, UR66, RZ ;  /* 0x0000004224247c24 */ /* 0x000fe4000f8e02ff */
[----:B------:R-:W-:Y:S01]  /*11f90*/  IMAD R141, R141, UR9, RZ ;  /* 0x000000098d8d7c24 */ /* 0x000fe2000f8e02ff */
[----:B------:R1:W-:Y:S01]  /*11fa0*/  STL [R1+0x7e4], R14 ;  /* 0x0007e40e01007387 */ /* 0x0003e20000100800 */
[----:B------:R-:W-:Y:S02]  /*11fb0*/  IMAD R140, R140, UR9, RZ ;  /* 0x000000098c8c7c24 */ /* 0x000fe4000f8e02ff */
[----:B------:R-:W-:Y:S02]  /*11fc0*/  IMAD R117, R117, UR9, RZ ;  /* 0x0000000975757c24 */ /* 0x000fe4000f8e02ff */
[----:B------:R-:W-:Y:S01]  /*11fd0*/  IMAD R115, R115, UR9, RZ ;  /* 0x0000000973737c24 */ /* 0x000fe2000f8e02ff */
[-C--:B0-----:R-:W-:Y:S01]  /*11fe0*/  LEA.HI.X.SX32 R12, R89, R5.reuse, 0x1, P4 ;  /* 0x00000005590c7211 */ /* 0x081fe200020f0eff */
[----:B------:R-:W-:Y:S01]  /*11ff0*/  STL [R1+0x7c4], R128 ;  /* 0x0007c48001007387 */ /* 0x000fe20000100800 */
[-C--:B------:R-:W-:Y:S01]  /*12000*/  LEA R125, P4, R81, R8.reuse, 0x1 ;  /* 0x00000008517d7211 */ /* 0x080fe200078808ff */
[----:B------:R-:W-:Y:S01]  /*12010*/  IMAD R11, R148, UR9, RZ ;  /* 0x00000009940b7c24 */ /* 0x000fe2000f8e02ff */
[----:B-1----:R-:W-:Y:S01]  /*12020*/  LEA.HI.X.SX32 R14, R85, R5, 0x1, P5 ;  /* 0x00000005550e7211 */ /* 0x002fe200028f0eff */
[----:B------:R0:W-:Y:S01]  /*12030*/  STL [R1+0x7a0], R12 ;  /* 0x0007a00c01007387 */ /* 0x0001e20000100800 */
[----:B------:R-:W-:Y:S01]  /*12040*/  LEA R123, P5, R75, R8, 0x1 ;  /* 0x000000084b7b7211 */ /* 0x000fe200078a08ff */
[----:B------:R-:W-:-:S02]  /*12050*/  IMAD R136, R136, UR9, RZ ;  /* 0x0000000988887c24 */ /* 0x000fc4000f8e02ff */
[----:B------:R-:W-:Y:S01]  /*12060*/  IMAD R126, R126, UR9, RZ ;  /* 0x000000097e7e7c24 */ /* 0x000fe2000f8e02ff */
[----:B------:R1:W-:Y:S01]  /*12070*/  STL [R1+0x7c0], R14 ;  /* 0x0007c00e01007387 */ /* 0x0003e20000100800 */
[----:B------:R-:W-:Y:S02]  /*12080*/  IMAD R116, R116, UR9, RZ ;  /* 0x0000000974747c24 */ /* 0x000fe4000f8e02ff */
[----:B------:R-:W-:Y:S02]  /*12090*/  IMAD R108, R108, UR9, RZ ;  /* 0x000000096c6c7c24 */ /* 0x000fe4000f8e02ff */
[----:B------:R-:W-:Y:S01]  /*120a0*/  IMAD R100, R100, UR9, RZ ;  /* 0x0000000964647c24 */ /* 0x000fe2000f8e02ff */
[----:B0-----:R-:W-:Y:S01]  /*120b0*/  LEA.HI.X.SX32 R12, R95, R5, 0x1, P6 ;  /* 0x000000055f0c7211 */ /* 0x001fe200030f0eff */
[----:B------:R-:W-:Y:S01]  /*120c0*/  STL [R1+0x804], R125 ;  /* 0x0008047d01007387 */ /* 0x000fe20000100800 */
[----:B------:R-:W-:Y:S02]  /*120d0*/  IMAD R137, R137, UR9, RZ ;  /* 0x0000000989897c24 */ /* 0x000fe4000f8e02ff */
[----:B------:R-:W-:Y:S01]  /*120e0*/  IMAD R129, R129, UR9, RZ ;  /* 0x0000000981817c24 */ /* 0x000fe2000f8e02ff */
[----:B-1----:R-:W-:Y:S01]  /*120f0*/  LEA R14, P6, R69, R8, 0x1 ;  /* 0x00000008450e7211 */ /* 0x002fe200078c08ff */
[----:B------:R0:W-:Y:S01]  /*12100*/  STL [R1+0x7e0], R12 ;  /* 0x0007e00c01007387 */ /* 0x0001e20000100800 */
[----:B------:R-:W-:-:S02]  /*12110*/  IMAD R121, R121, UR9, RZ ;  /* 0x0000000979797c24 */ /* 0x000fc4000f8e02ff */
[----:B------:R-:W-:Y:S01]  /*12120*/  IMAD R109, R109, UR9, RZ ;  /* 0x000000096d6d7c24 */ /* 0x000fe2000f8e02ff */
[----:B------:R-:W-:Y:S01]  /*12130*/  STL [R1+0x824], R123 ;  /* 0x0008247b01007387 */ /* 0x000fe20000100800 */
[----:B------:R-:W-:Y:S02]  /*12140*/  IMAD R101, R101, UR9, RZ ;  /* 0x0000000965657c24 */ /* 0x000fe4000f8e02ff */
[----:B------:R-:W-:Y:S02]  /*12150*/  IMAD R93, R93, UR9, RZ ;  /* 0x000000095d5d7c24 */ /* 0x000fe4000f8e02ff */
[----:B------:R-:W-:Y:S01]  /*12160*/  IMAD R88, R88, UR9, RZ ;  /* 0x0000000958587c24 */ /* 0x000fe2000f8e02ff */
[----:B0-----:R-:W-:Y:S01]  /*12170*/  LEA.HI.X.SX32 R12, R81, R5, 0x1, P4 ;  /* 0x00000005510c7211 */ /* 0x001fe200020f0eff */
[----:B------:R0:W-:Y:S01]  /*12180*/  STL [R1+0x844], R14 ;  /* 0x0008440e01007387 */ /* 0x0001e20000100800 */
[----:B------:R-:W-:Y:S02]  /*12190*/  IMAD R84, R84, UR9, RZ ;  /* 0x0000000954547c24 */ /* 0x000fe4000f8e02ff */
[----:B------:R-:W-:Y:S01]  /*121a0*/  IMAD R79, R79, UR17, RZ ;  /* 0x000000114f4f7c24 */ /* 0x000fe2000f8e02ff */
[----:B------:R1:W-:Y:S01]  /*121b0*/  STL [R1+0x800], R12 ;  /* 0x0008000c01007387 */ /* 0x0003e20000100800 */
[----:B------:R-:W-:-:S02]  /*121c0*/  IMAD R92, R92, UR13, RZ ;  /* 0x0000000d5c5c7c24 */ /* 0x000fc4000f8e02ff */
[----:B------:R-:W-:Y:S02]  /*121d0*/  IMAD R73, R73, UR21, RZ ;  /* 0x0000001549497c24 */ /* 0x000fe4000f8e02ff */
[----:B------:R-:W-:Y:S01]  /*121e0*/  IMAD R67, R67, UR27, RZ ;  /* 0x0000001b43437c24 */ /* 0x000fe2000f8e02ff */
[----:B0-----:R-:W-:Y:S01]  /*121f0*/  LEA R14, P4, R63, R8, 0x1 ;  /* 0x000000083f0e7211 */ /* 0x001fe200078808ff */
[----:B------:R-:W-:Y:S01]  /*12200*/  STL [R1+0xca0], R75 ;  /* 0x000ca04b01007387 */ /* 0x000fe20000100800 */
[----:B------:R-:W-:Y:S02]  /*12210*/  IMAD R62, R62, UR31, RZ ;  /* 0x0000001f3e3e7c24 */ /* 0x000fe4000f8e02ff */
[----:B------:R-:W-:Y:S01]  /*12220*/  IMAD R56, R56, UR35, RZ ;  /* 0x0000002338387c24 */ /* 0x000fe2000f8e02ff */
[----:B-1----:R-:W-:Y:S01]  /*12230*/  LEA.HI.X.SX32 R12, R75, R5, 0x1, P5 ;  /* 0x000000054b0c7211 */ /* 0x002fe200028f0eff */
[----:B------:R0:W-:Y:S01]  /*12240*/  STL [R1+0x864], R14 ;  /* 0x0008640e01007387 */ /* 0x0001e20000100800 */
[----:B------:R-:W-:-:S02]  /*12250*/  IMAD R50, R50, UR39, RZ ;  /* 0x0000002732327c24 */ /* 0x000fc4000f8e02ff */
[----:B------:R-:W-:Y:S01]  /*12260*/  IMAD R44, R44, UR43, RZ ;  /* 0x0000002b2c2c7c24 */ /* 0x000fe2000f8e02ff */
[----:B------:R1:W-:Y:S01]  /*12270*/  STL [R1+0x820], R12 ;  /* 0x0008200c01007387 */ /* 0x0003e20000100800 */
[----:B------:R-:W-:Y:S02]  /*12280*/  IMAD R38, R38, UR47, RZ ;  /* 0x0000002f26267c24 */ /* 0x000fe4000f8e02ff */
        /* <DEDUP_REMOVED lines=38> */
[----:B------:R-:W-:Y:S01]  /*124f0*/  STL [R1+0x8c4], R118 ;  /* 0x0008c47601007387 */ /* 0x000fe20000100800 */
[----:B------:R-:W-:Y:S02]  /*12500*/  IMAD R91, R91, UR14, RZ ;  /* 0x0000000e5b5b7c24 */ /* 0x000fe4000f8e02ff */
[----:B------:R-:W-:Y:S02]  /*12510*/  IMAD R78, R78, UR18, RZ ;  /* 0x000000124e4e7c24 */ /* 0x000fe4000f8e02ff */
[----:B------:R-:W-:Y:S01]  /*12520*/  IMAD R72, R72, UR22, RZ ;  /* 0x0000001648487c24 */ /* 0x000fe2000f8e02ff */
[----:B0-----:R-:W-:Y:S01]  /*12530*/  LEA.HI.X.SX32 R12, R51, R5, 0x1, P6 ;  /* 0x00000005330c7211 */ /* 0x001fe200030f0eff */
[----:B------:R0:W-:Y:S01]  /*12540*/  STL [R1+0x8e4], R14 ;  /* 0x0008e40e01007387 */ /* 0x0001e20000100800 */
[----:B------:R-:W-:-:S02]  /*12550*/  IMAD R66, R66, UR28, RZ ;  /* 0x0000001c42427c24 */ /* 0x000fc4000f8e02ff */
[----:B------:R-:W-:Y:S01]  /*12560*/  IMAD R60, R60, UR32, RZ ;  /* 0x000000203c3c7c24 */ /* 0x000fe2000f8e02ff */
[----:B------:R-:W-:Y:S01]  /*12570*/  STL [R1+0xcb0], R51 ;  /* 0x000cb03301007387 */ /* 0x000fe20000100800 */
[----:B------:R-:W-:Y:S02]  /*12580*/  IMAD R54, R54, UR36, RZ ;  /* 0x0000002436367c24 */ /* 0x000fe4000f8e02ff */
[----:B------:R-:W-:Y:S01]  /*12590*/  IMAD R49, R49, UR40, RZ ;  /* 0x0000002831317c24 */ /* 0x000fe2000f8e02ff */
[----:B------:R1:W-:Y:S01]  /*125a0*/  STL [R1+0x8a0], R12 ;  /* 0x0008a00c01007387 */ /* 0x0003e20000100800 */
[----:B------:R-:W-:Y:S01]  /*125b0*/  IMAD R43, R43, UR44, RZ ;  /* 0x0000002c2b2b7c24 */ /* 0x000fe2000f8e02ff */
[----:B0-----:R-:W-:Y:S01]  /*125c0*/  LEA R14, P6, R22, R8, 0x1 ;  /* 0x00000008160e7211 */ /* 0x001fe200078c08ff */
[----:B------:R-:W-:Y:S01]  /*125d0*/  IMAD R25, R25, UR48, RZ ;  /* 0x0000003019197c24 */ /* 0x000fe2000f8e02ff */
[----:B------:R-:W-:Y:S01]  /*125e0*/  STL [R1+0xcb4], R45 ;  /* 0x000cb42d01007387 */ /* 0x000fe20000100800 */
[----:B------:R-:W-:-:S02]  /*125f0*/  IMAD R19, R19, UR52, RZ ;  /* 0x0000003413137c24 */ /* 0x000fc4000f8e02ff */
[----:B------:R-:W-:Y:S02]  /*12600*/  IMAD R13, R13, UR56, RZ ;  /* 0x000000380d0d7c24 */ /* 0x000fe4000f8e02ff */
[----:B------:R-:W-:Y:S01]  /*12610*/  IMAD R30, R30, UR60, RZ ;  /* 0x0000003c1e1e7c24 */ /* 0x000fe2000f8e02ff */
[----:B-1----:R-:W-:Y:S01]  /*12620*/  LEA.HI.X.SX32 R12, R45, R5, 0x1, P4 ;  /* 0x000000052d0c7211 */ /* 0x002fe200020f0eff */
[----:B------:R-:W-:Y:S01]  /*12630*/  STL [R1+0x904], R14 ;  /* 0x0009040e01007387 */ /* 0x000fe20000100800 */
[----:B------:R-:W-:Y:S02]  /*12640*/  IMAD R34, R34, UR64, RZ ;  /* 0x0000004022227c24 */ /* 0x000fe4000f8e02ff */
[----:B------:R-:W-:Y:S01]  /*12650*/  IMAD R27, R27, UR68, RZ ;  /* 0x000000441b1b7c24 */ /* 0x000fe2000f8e02ff */
[----:B------:R0:W-:Y:S01]  /*12660*/  STL [R1+0x8c0], R12 ;  /* 0x0008c00c01007387 */ /* 0x0001e20000100800 */
[----:B------:R-:W-:Y:S01]  /*12670*/  LEA R111, P4, R16, R8, 0x1 ;  /* 0x00000008106f7211 */ /* 0x000fe200078808ff */
[----:B------:R-:W-:-:S02]  /*12680*/  IMAD R3, R3, UR9, RZ ;  /* 0x0000000903037c24 */ /* 0x000fc4000f8e02ff */
[----:B------:R-:W-:Y:S01]  /*12690*/  IMAD R2, R2, UR9, RZ ;  /* 0x0000000902027c24 */ /* 0x000fe2000f8e02ff */
[----:B------:R-:W-:Y:S01]  /*126a0*/  STL [R1+0xcb8], R40 ;  /* 0x000cb82801007387 */ /* 0x000fe20000100800 */
[----:B------:R-:W-:Y:S02]  /*126b0*/  IMAD R4, R4, UR9, RZ ;  /* 0x0000000904047c24 */ /* 0x000fe4000f8e02ff */
[----:B------:R-:W-:Y:S02]  /*126c0*/  IMAD R122, R122, UR9, RZ ;  /* 0x000000097a7a7c24 */ /* 0x000fe4000f8e02ff */
[----:B------:R-:W-:Y:S01]  /*126d0*/  IMAD R132, R132, UR9, RZ ;  /* 0x0000000984847c24 */ /* 0x000fe2000f8e02ff */
[----:B0-----:R-:W-:Y:S01]  /*126e0*/  LEA.HI.X.SX32 R12, R40, R5, 0x1, P5 ;  /* 0x00000005280c7211 */ /* 0x001fe200028f0eff */
[----:B------:R-:W0:Y:S04]  /*126f0*/  LDCU UR12, c[0x0][0x3b0] ;  /* 0x00007600ff0c77ac */ /* 0x000e280008000800 */
[----:B------:R1:W-:Y:S01]  /*12700*/  STL [R1+0x8e0], R12 ;  /* 0x0008e00c01007387 */ /* 0x0003e20000100800 */
[----:B------:R-:W-:-:S03]  /*12710*/  LEA R104, P5, R28, R8, 0x1 ;  /* 0x000000081c687211 */ /* 0x000fc600078a08ff */
[----:B------:R-:W-:Y:S01]  /*12720*/  STL [R1+0x924], R111 ;  /* 0x0009246f01007387 */ /* 0x000fe20000100800 */
[----:B-1----:R-:W-:-:S03]  /*12730*/  LEA.HI.X.SX32 R12, R22, R5, 0x1, P6 ;  /* 0x00000005160c7211 */ /* 0x002fc600030f0eff */
[----:B------:R-:W-:Y:S01]  /*12740*/  STL [R1+0xce0], R22 ;  /* 0x000ce01601007387 */ /* 0x000fe20000100800 */
[----:B------:R-:W-:-:S03]  /*12750*/  LEA R14, P6, R32, R8, 0x1 ;  /* 0x00000008200e7211 */ /* 0x000fc600078c08ff */
[----:B------:R1:W-:Y:S04]  /*12760*/  STL [R1+0x900], R12 ;  /* 0x0009000c01007387 */ /* 0x0003e80000100800 */
[----:B------:R-:W-:Y:S01]  /*12770*/  STL [R1+0x944], R104 ;  /* 0x0009446801007387 */ /* 0x000fe20000100800 */
[----:B-1----:R-:W-:-:S03]  /*12780*/  LEA.HI.X.SX32 R12, R16, R5, 0x1, P4 ;  /* 0x00000005100c7211 */ /* 0x002fc600020f0eff */
[----:B------:R1:W-:Y:S04]  /*12790*/  STL [R1+0x964], R14 ;  /* 0x0009640e01007387 */ /* 0x0003e80000100800 */
[----:B------:R-:W-:Y:S04]  /*127a0*/  STL [R1+0xcbc], R16 ;  /* 0x000cbc1001007387 */ /* 0x000fe80000100800 */
[----:B------:R2:W-:Y:S01]  /*127b0*/  STL [R1+0x920], R12 ;  /* 0x0009200c01007387 */ /* 0x0005e20000100800 */
[----:B-1----:R-:W-:-:S03]  /*127c0*/  LEA R14, P4, R36, R8, 0x1 ;  /* 0x00000008240e7211 */ /* 0x002fc600078808ff */
[----:B------:R-:W-:Y:S01]  /*127d0*/  STL [R1+0xcf0], R28 ;  /* 0x000cf01c01007387 */ /* 0x000fe20000100800 */
[----:B--2---:R-:W-:-:S03]  /*127e0*/  LEA.HI.X.SX32 R12, R28, R5, 0x1, P5 ;  /* 0x000000051c0c7211 */ /* 0x004fc600028f0eff */
[----:B------:R1:W-:Y:S04]  /*127f0*/  STL [R1+0x984], R14 ;  /* 0x0009840e01007387 */ /* 0x0003e80000100800 */
        /* <DEDUP_REMOVED lines=9> */
[----:B------:R1:W-:Y:S01]  /*12890*/  STL [R1+0x1ec], R14 ;  /* 0x0001ec0e01007387 */ /* 0x0003e20000100800 */
[----:B------:R-:W-:-:S03]  /*128a0*/  LEA.HI.X.SX32 R16, R140, R5, 0x1, P6 ;  /* 0x000000058c107211 */ /* 0x000fc600030f0eff */
[----:B------:R2:W-:Y:S01]  /*128b0*/  STL [R1+0x980], R12 ;  /* 0x0009800c01007387 */ /* 0x0005e20000100800 */
[----:B-1----:R-:W-:Y:S02]  /*128c0*/  LEA R14, P4, R117, R8, 0x1 ;  /* 0x00000008750e7211 */ /* 0x002fe400078808ff */
[----:B--2---:R-:W-:-:S03]  /*128d0*/  LEA.HI.X.SX32 R12, R141, R5, 0x1, P5 ;  /* 0x000000058d0c7211 */ /* 0x004fc600028f0eff */
[----:B------:R1:W-:Y:S01]  /*128e0*/  STL [R1+0x24c], R14 ;  /* 0x00024c0e01007387 */ /* 0x0003e20000100800 */
[----:B------:R-:W-:-:S03]  /*128f0*/  LEA R80, P5, R115, R8, 0x1 ;  /* 0x0000000873507211 */ /* 0x000fc600078a08ff */
[----:B------:R2:W-:Y:S01]  /*12900*/  STL [R1+0x1a8], R12 ;  /* 0x0001a80c01007387 */ /* 0x0005e20000100800 */
[----:B-1----:R-:W-:-:S03]  /*12910*/  LEA R14, P6, R11, R8, 0x1 ;  /* 0x000000080b0e7211 */ /* 0x002fc600078c08ff */
[----:B------:R-:W-:Y:S01]  /*12920*/  STL [R1+0x1e8], R16 ;  /* 0x0001e81001007387 */ /* 0x000fe20000100800 */
[----:B--2---:R-:W-:-:S03]  /*12930*/  LEA.HI.X.SX32 R12, R117, R5, 0x1, P4 ;  /* 0x00000005750c7211 */ /* 0x004fc600020f0eff */
[----:B------:R-:W-:Y:S01]  /*12940*/  STL [R1+0x5f0], R80 ;  /* 0x0005f05001007387 */ /* 0x000fe20000100800 */
[----:B------:R-:W-:-:S03]  /*12950*/  LEA R35, P4, R136, R8, 0x1 ;  /* 0x0000000888237211 */ /* 0x000fc600078808ff */
[----:B------:R1:W-:Y:S01]  /*12960*/  STL [R1+0x618], R14 ;  /* 0x0006180e01007387 */ /* 0x0003e20000100800 */
[----:B------:R-:W-:-:S03]  /*12970*/  LEA.HI.X.SX32 R11, R11, R5, 0x1, P6 ;  /* 0x000000050b0b7211 */ /* 0x000fc600030f0eff */
[----:B------:R2:W-:Y:S01]  /*12980*/  STL [R1+0x248], R12 ;  /* 0x0002480c01007387 */ /* 0x0005e20000100800 */
[----:B-1----:R-:W-:Y:S02]  /*12990*/  LEA.HI.X.SX32 R14, R115, R5, 0x1, P5 ;  /* 0x00000005730e7211 */ /* 0x002fe400028f0eff */
[----:B--2---:R-:W-:-:S03]  /*129a0*/  LEA R12, P5, R126, R8, 0x1 ;  /* 0x000000087e0c7211 */ /* 0x004fc600078a08ff */
[----:B------:R1:W-:Y:S04]  /*129b0*/  STL [R1+0x5ec], R14 ;  /* 0x0005ec0e01007387 */ /* 0x0003e80000100800 */
[----:B------:R-:W-:Y:S04]  /*129c0*/  STL [R1+0x640], R35 ;  /* 0x0006402301007387 */ /* 0x000fe80000100800 */
[----:B------:R2:W-:Y:S04]  /*129d0*/  STL [R1+0x668], R12 ;  /* 0x0006680c01007387 */ /* 0x0005e80000100800 */
[----:B------:R3:W-:Y:S01]  /*129e0*/  STL [R1+0x614], R11 ;  /* 0x0006140b01007387 */ /* 0x0007e20000100800 */
[----:B-1----:R-:W-:-:S02]  /*129f0*/  LEA.HI.X.SX32 R14, R126, R5, 0x1, P5 ;  /* 0x000000057e0e7211 */ /* 0x002fc400028f0eff */
[----:B--2---:R-:W-:Y:S02]  /*12a00*/  LEA R12, P6, R116, R8, 0x1 ;  /* 0x00000008740c7211 */ /* 0x004fe400078c08ff */
[----:B---3--:R-:W-:-:S03]  /*12a10*/  LEA.HI.X.SX32 R11, R136, R5, 0x1, P4 ;  /* 0x00000005880b7211 */ /* 0x008fc600020f0eff */
[----:B------:R1:W-:Y:S01]  /*12a20*/  STL [R1+0x68c], R12 ;  /* 0x00068c0c01007387 */ /* 0x0003e20000100800 */
[----:B------:R-:W-:-:S03]  /*12a30*/  LEA R32, P4, R108, R8, 0x1 ;  /* 0x000000086c207211 */ /* 0x000fc600078808ff */
[----:B------:R2:W-:Y:S01]  /*12a40*/  STL [R1+0x63c], R11 ;  /* 0x00063c0b01007387 */ /* 0x0005e20000100800 */
[----:B-1----:R-:W-:-:S03]  /*12a50*/  LEA R12, P5, R100, R8, 0x1 ;  /* 0x00000008640c7211 */ /* 0x002fc600078a08ff */
[----:B------:R1:W-:Y:S01]  /*12a60*/  STL [R1+0x664], R14 ;  /* 0x0006640e01007387 */ /* 0x0003e20000100800 */
[----:B--2---:R-:W-:-:S03]  /*12a70*/  LEA.HI.X.SX32 R11, R116, R5, 0x1, P6 ;  /* 0x00000005740b7211 */ /* 0x004fc600030f0eff */
[----:B------:R-:W-:Y:S01]  /*12a80*/  STL [R1+0x6ac], R32 ;  /* 0x0006ac2001007387 */ /* 0x000fe20000100800 */
[----:B------:R-:W-:-:S03]  /*12a90*/  LEA R31, P6, R137, R8, 0x1 ;  /* 0x00000008891f7211 */ /* 0x000fc600078c08ff */
[----:B------:R2:W-:Y:S01]  /*12aa0*/  STL [R1+0x6cc], R12 ;  /* 0x0006cc0c01007387 */ /* 0x0005e20000100800 */
[----:B-1----:R-:W-:-:S03]  /*12ab0*/  LEA.HI.X.SX32 R14, R108, R5, 0x1, P4 ;  /* 0x000000056c0e7211 */ /* 0x002fc600020f0eff */
[----:B------:R1:W-:Y:S01]  /*12ac0*/  STL [R1+0x688], R11 ;  /* 0x0006880b01007387 */ /* 0x0003e20000100800 */
[----:B--2---:R-:W-:-:S03]  /*12ad0*/  LEA R12, P4, R129, R8, 0x1 ;  /* 0x00000008810c7211 */ /* 0x004fc600078808ff */
[----:B------:R-:W-:Y:S01]  /*12ae0*/  STL [R1+0x6a8], R14 ;  /* 0x0006a80e01007387 */ /* 0x000fe20000100800 */
[----:B-1----:R-:W-:-:S03]  /*12af0*/  LEA.HI.X.SX32 R11, R100, R5, 0x1, P5 ;  /* 0x00000005640b7211 */ /* 0x002fc600028f0eff */
[----:B------:R-:W-:Y:S01]  /*12b00*/  STL [R1+0x6ec], R31 ;  /* 0x0006ec1f01007387 */ /* 0x000fe20000100800 */
[----:B------:R-:W-:-:S03]  /*12b10*/  LEA R28, P5, R121, R8, 0x1 ;  /* 0x00000008791c7211 */ /* 0x000fc600078a08ff */
[----:B------:R1:W-:Y:S04]  /*12b20*/  STL [R1+0x70c], R12 ;  /* 0x00070c0c01007387 */ /* 0x0003e80000100800 */
[----:B------:R2:W-:Y:S01]  /*12b30*/  STL [R1+0x6c8], R11 ;  /* 0x0006c80b01007387 */ /* 0x0005e20000100800 */
[-C--:B-1----:R-:W-:Y:S02]  /*12b40*/  LEA.HI.X.SX32 R12, R137, R5.reuse, 0x1, P6 ;  /* 0x00000005890c7211 */ /* 0x082fe400030f0eff */
[----:B--2---:R-:W-:-:S03]  /*12b50*/  LEA.HI.X.SX32 R11, R129, R5, 0x1, P4 ;  /* 0x00000005810b7211 */ /* 0x004fc600020f0eff */
[----:B------:R1:W-:Y:S01]  /*12b60*/  STL [R1+0x6e8], R12 ;  /* 0x0006e80c01007387 */ /* 0x0003e20000100800 */
[----:B------:R-:W-:-:S03]  /*12b70*/  LEA R26, P6, R109, R8, 0x1 ;  /* 0x000000086d1a7211 */ /* 0x000fc600078c08ff */
[----:B------:R-:W-:Y:S04]  /*12b80*/  STL [R1+0x72c], R28 ;  /* 0x00072c1c01007387 */ /* 0x000fe80000100800 */
[----:B------:R2:W-:Y:S01]  /*12b90*/  STL [R1+0x708], R11 ;  /* 0x0007080b01007387 */ /* 0x0005e20000100800 */
[----:B-1----:R-:W-:-:S03]  /*12ba0*/  LEA R12, P4, R101, R8, 0x1 ;  /* 0x00000008650c7211 */ /* 0x002fc600078808ff */
[----:B------:R-:W-:Y:S01]  /*12bb0*/  STL [R1+0x74c], R26 ;  /* 0x00074c1a01007387 */ /* 0x000fe20000100800 */
[----:B--2---:R-:W-:-:S03]  /*12bc0*/  LEA.HI.X.SX32 R11, R121, R5, 0x1, P5 ;  /* 0x00000005790b7211 */ /* 0x004fc600028f0eff */
[----:B------:R1:W-:Y:S04]  /*12bd0*/  STL [R1+0x76c], R12 ;  /* 0x00076c0c01007387 */ /* 0x0003e80000100800 */
[----:B------:R2:W-:Y:S01]  /*12be0*/  STL [R1+0x728], R11 ;  /* 0x0007280b01007387 */ /* 0x0005e20000100800 */
[----:B-1----:R-:W-:Y:S02]  /*12bf0*/  LEA R12, P5, R93, R8, 0x1 ;  /* 0x000000085d0c7211 */ /* 0x002fe400078a08ff */
[----:B--2---:R-:W-:-:S03]  /*12c00*/  LEA.HI.X.SX32 R11, R109, R5, 0x1, P6 ;  /* 0x000000056d0b7211 */ /* 0x004fc600030f0eff */
[----:B------:R1:W-:Y:S01]  /*12c10*/  STL [R1+0x78c], R12 ;  /* 0x00078c0c01007387 */ /* 0x0003e20000100800 */
[----:B------:R-:W-:-:S03]  /*12c20*/  LEA R23, P6, R88, R8, 0x1 ;  /* 0x0000000858177211 */ /* 0x000fc600078c08ff */
[----:B------:R2:W-:Y:S01]  /*12c30*/  STL [R1+0x748], R11 ;  /* 0x0007480b01007387 */ /* 0x0005e20000100800 */
[-C--:B------:R-:W-:Y:S02]  /*12c40*/  LEA.HI.X.SX32 R24, R88, R5.reuse, 0x1, P6 ;  /* 0x0000000558187211 */ /* 0x080fe400030f0eff */
[-C--:B-1----:R-:W-:Y:S02]  /*12c50*/  LEA.HI.X.SX32 R12, R101, R5.reuse, 0x1, P4 ;  /* 0x00000005650c7211 */ /* 0x082fe400020f0eff */
[-C--:B------:R-:W-:Y:S02]  /*12c60*/  LEA R22, P4, R84, R8.reuse, 0x1 ;  /* 0x0000000854167211 */ /* 0x080fe400078808ff */
[----:B--2---:R-:W-:Y:S01]  /*12c70*/  LEA.HI.X.SX32 R11, R93, R5, 0x1, P5 ;  /* 0x000000055d0b7211 */ /* 0x004fe200028f0eff */
[----:B------:R1:W-:Y:S01]  /*12c80*/  STL [R1+0x768], R12 ;  /* 0x0007680c01007387 */ /* 0x0003e20000100800 */
[----:B------:R-:W-:-:S03]  /*12c90*/  LEA R21, P5, R92, R8, 0x1 ;  /* 0x000000085c157211 */ /* 0x000fc600078a08ff */
[----:B------:R-:W-:Y:S04]  /*12ca0*/  STL [R1+0x7ac], R23 ;  /* 0x0007ac1701007387 */ /* 0x000fe80000100800 */
[----:B------:R2:W-:Y:S01]  /*12cb0*/  STL [R1+0x788], R11 ;  /* 0x0007880b01007387 */ /* 0x0005e20000100800 */
[----:B-1----:R-:W-:-:S03]  /*12cc0*/  LEA R12, P6, R79, R8, 0x1 ;  /* 0x000000084f0c7211 */ /* 0x002fc600078c08ff */
[----:B------:R-:W-:Y:S01]  /*12cd0*/  STL [R1+0x7cc], R22 ;  /* 0x0007cc1601007387 */ /* 0x000fe20000100800 */
[----:B------:R-:W-:-:S03]  /*12ce0*/  LEA.HI.X.SX32 R14, R92, R5, 0x1, P5 ;  /* 0x000000055c0e7211 */ /* 0x000fc600028f0eff */
[----:B------:R-:W-:Y:S01]  /*12cf0*/  STL [R1+0x7a8], R24 ;  /* 0x0007a81801007387 */ /* 0x000fe20000100800 */
[----:B--2---:R-:W-:-:S03]  /*12d00*/  LEA.HI.X.SX32 R11, R84, R5, 0x1, P4 ;  /* 0x00000005540b7211 */ /* 0x004fc600020f0eff */
[----:B------:R1:W-:Y:S04]  /*12d10*/  STL [R1+0x80c], R12 ;  /* 0x00080c0c01007387 */ /* 0x0003e80000100800 */
[----:B------:R-:W-:Y:S04]  /*12d20*/  STL [R1+0x7ec], R21 ;  /* 0x0007ec1501007387 */ /* 0x000fe80000100800 */
[----:B------:R2:W-:Y:S01]  /*12d30*/  STL [R1+0x7c8], R11 ;  /* 0x0007c80b01007387 */ /* 0x0005e20000100800 */
[----:B-1----:R-:W-:-:S05]  /*12d40*/  LEA R12, P4, R73, R8, 0x1 ;  /* 0x00000008490c7211 */ /* 0x002fca00078808ff */
[----:B------:R1:W-:Y:S01]  /*12d50*/  STL [R1+0x82c], R12 ;  /* 0x00082c0c01007387 */ /* 0x0003e20000100800 */
[----:B--2---:R-:W-:-:S03]  /*12d60*/  LEA R11, P5, R67, R8, 0x1 ;  /* 0x00000008430b7211 */ /* 0x004fc600078a08ff */
[----:B------:R-:W-:Y:S04]  /*12d70*/  STL [R1+0x7e8], R14 ;  /* 0x0007e80e01007387 */ /* 0x000fe80000100800 */
[----:B------:R2:W-:Y:S01]  /*12d80*/  STL [R1+0x84c], R11 ;  /* 0x00084c0b01007387 */ /* 0x0005e20000100800 */
[----:B-1----:R-:W-:Y:S02]  /*12d90*/  LEA.HI.X.SX32 R12, R79, R5, 0x1, P6 ;  /* 0x000000054f0c7211 */ /* 0x002fe400030f0eff */
[----:B------:R-:W-:-:S03]  /*12da0*/  LEA R18, P6, R62, R8, 0x1 ;  /* 0x000000083e127211 */ /* 0x000fc600078c08ff */
[----:B------:R-:W-:Y:S01]  /*12db0*/  STL [R1+0x808], R12 ;  /* 0x0008080c01007387 */ /* 0x000fe20000100800 */
[----:B--2---:R-:W-:-:S03]  /*12dc0*/  LEA.HI.X.SX32 R11, R73, R5, 0x1, P4 ;  /* 0x00000005490b7211 */ /* 0x004fc600020f0eff */
[----:B------:R-:W-:Y:S04]  /*12dd0*/  STL [R1+0xcc4], R73 ;  /* 0x000cc44901007387 */ /* 0x000fe80000100800 */
[----:B------:R1:W-:Y:S01]  /*12de0*/  STL [R1+0x828], R11 ;  /* 0x0008280b01007387 */ /* 0x0003e20000100800 */
[----:B------:R-:W-:-:S03]  /*12df0*/  LEA R17, P4, R56, R8, 0x1 ;  /* 0x0000000838117211 */ /* 0x000fc600078808ff */
[----:B------:R-:W-:Y:S01]  /*12e00*/  STL [R1+0x86c], R18 ;  /* 0x00086c1201007387 */ /* 0x000fe20000100800 */
[----:B-1----:R-:W-:-:S03]  /*12e10*/  LEA.HI.X.SX32 R11, R67, R5, 0x1, P5 ;  /* 0x00000005430b7211 */ /* 0x002fc600028f0eff */
[----:B------:R-:W-:Y:S04]  /*12e20*/  STL [R1+0xcc8], R67 ;  /* 0x000cc84301007387 */ /* 0x000fe80000100800 */
[----:B------:R1:W-:Y:S01]  /*12e30*/  STL [R1+0x848], R11 ;  /* 0x0008480b01007387 */ /* 0x0003e20000100800 */
[----:B------:R-:W-:-:S03]  /*12e40*/  LEA R39, P5, R50, R8, 0x1 ;  /* 0x0000000832277211 */ /* 0x000fc600078a08ff */
[----:B------:R-:W-:Y:S01]  /*12e50*/  STL [R1+0x88c], R17 ;  /* 0x00088c1101007387 */ /* 0x000fe20000100800 */
[----:B-1----:R-:W-:-:S03]  /*12e60*/  LEA.HI.X.SX32 R11, R62, R5, 0x1, P6 ;  /* 0x000000053e0b7211 */ /* 0x002fc600030f0eff */
[----:B------:R1:W-:Y:S01]  /*12e70*/  STL [R1+0xcd0], R62 ;  /* 0x000cd03e01007387 */ /* 0x0003e20000100800 */
[----:B------:R-:W-:-:S03]  /*12e80*/  LEA R73, P6, R44, R8, 0x1 ;  /* 0x000000082c497211 */ /* 0x000fc600078c08ff */
[----:B------:R2:W-:Y:S01]  /*12e90*/  STL [R1+0x868], R11 ;  /* 0x0008680b01007387 */ /* 0x0005e20000100800 */
[----:B------:R-:W-:-:S03]  /*12ea0*/  LEA.HI.X.SX32 R67, R44, R5, 0x1, P6 ;  /* 0x000000052c437211 */ /* 0x000fc600030f0eff */
[----:B------:R-:W-:Y:S01]  /*12eb0*/  STL [R1+0x8ac], R39 ;  /* 0x0008ac2701007387 */ /* 0x000fe20000100800 */
[-C--:B-1----:R-:W-:Y:S02]  /*12ec0*/  LEA.HI.X.SX32 R62, R50, R5.reuse, 0x1, P5 ;  /* 0x00000005323e7211 */ /* 0x082fe400028f0eff */
[-C--:B--2---:R-:W-:Y:S02]  /*12ed0*/  LEA.HI.X.SX32 R11, R56, R5.reuse, 0x1, P4 ;  /* 0x00000005380b7211 */ /* 0x084fe400020f0eff */
[-C--:B------:R-:W-:Y:S02]  /*12ee0*/  LEA R16, P4, R38, R8.reuse, 0x1 ;  /* 0x0000000826107211 */ /* 0x080fe400078808ff */
[-C--:B------:R-:W-:Y:S01]  /*12ef0*/  LEA R45, P5, R20, R8.reuse, 0x1 ;  /* 0x00000008142d7211 */ /* 0x080fe200078a08ff */
[----:B------:R1:W-:Y:S01]  /*12f00*/  STL [R1+0x888], R11 ;  /* 0x0008880b01007387 */ /* 0x0003e20000100800 */
[-C--:B------:R-:W-:Y:S02]  /*12f10*/  LEA R57, P6, R15, R8.reuse, 0x1 ;  /* 0x000000080f397211 */ /* 0x080fe400078c08ff */
[----:B------:R-:W-:Y:S01]  /*12f20*/  LEA.HI.X.SX32 R36, R38, R5, 0x1, P4 ;  /* 0x0000000526247211 */ /* 0x000fe200020f0eff */
[----:B------:R-:W-:Y:S01]  /*12f30*/  STL [R1+0x8cc], R73 ;  /* 0x0008cc4901007387 */ /* 0x000fe20000100800 */
[----:B------:R-:W-:-:S02]  /*12f40*/  LEA R69, P4, R29, R8, 0x1 ;  /* 0x000000081d457211 */ /* 0x000fc400078808ff */
[----:B------:R-:W-:Y:S01]  /*12f50*/  LEA.HI.X.SX32 R40, R20, R5, 0x1, P5 ;  /* 0x0000000514287211 */ /* 0x000fe200028f0eff */
[----:B------:R-:W-:Y:S01]  /*12f60*/  STL [R1+0x8a8], R62 ;  /* 0x0008a83e01007387 */ /* 0x000fe20000100800 */
[----:B------:R-:W-:-:S03]  /*12f70*/  LEA R65, P5, R33, R8, 0x1 ;  /* 0x0000000821417211 */ /* 0x000fc600078a08ff */
[----:B------:R-:W-:Y:S01]  /*12f80*/  STL [R1+0x8ec], R16 ;  /* 0x0008ec1001007387 */ /* 0x000fe20000100800 */
[----:B------:R-:W-:-:S03]  /*12f90*/  LEA.HI.X.SX32 R51, R15, R5, 0x1, P6 ;  /* 0x000000050f337211 */ /* 0x000fc600030f0eff */
        /* <DEDUP_REMOVED lines=24> */
[----:B------:R-:W-:Y:S04]  /*13120*/  STL [R1+0x988], R41 ;  /* 0x0009882901007387 */ /* 0x000fe80000100800 */
[----:B------:R-:W-:Y:S04]  /*13130*/  STL [R1+0x1f4], R70 ;  /* 0x0001f44601007387 */ /* 0x000fe80000100800 */
[----:B------:R-:W-:Y:S04]  /*13140*/  STL [R1+0x1b0], R47 ;  /* 0x0001b02f01007387 */ /* 0x000fe80000100800 */
[----:B------:R-:W-:Y:S04]  /*13150*/  STL [R1+0x5d0], R61 ;  /* 0x0005d03d01007387 */ /* 0x000fe80000100800 */
[----:B------:R-:W-:Y:S04]  /*13160*/  STL [R1+0x1f0], R59 ;  /* 0x0001f03b01007387 */ /* 0x000fe80000100800 */
[----:B------:R-:W-:Y:S04]  /*13170*/  STL [R1+0x5f8], R74 ;  /* 0x0005f84a01007387 */ /* 0x000fe80000100800 */
[----:B------:R-:W-:Y:S04]  /*13180*/  STL [R1+0x250], R76 ;  /* 0x0002504c01007387 */ /* 0x000fe80000100800 */
[----:B------:R-:W-:Y:S04]  /*13190*/  STL [R1+0x620], R68 ;  /* 0x0006204401007387 */ /* 0x000fe80000100800 */
[----:B------:R-:W2:Y:S04]  /*131a0*/  LDL.LU R82, [R1+0x230] ;  /* 0x0002300001527983 */ /* 0x000ea80000300800 */
[----:B------:R-:W3:Y:S01]  /*131b0*/  LDL.LU R90, [R1+0x21c] ;  /* 0x00021c00015a7983 */ /* 0x000ee20000300800 */
[----:B------:R-:W-:-:S02]  /*131c0*/  LEA R55, P6, R134, R8, 0x1 ;  /* 0x0000000886377211 */ /* 0x000fc400078c08ff */
[-C--:B------:R-:W-:Y:S01]  /*131d0*/  LEA.HI.X.SX32 R77, R6, R5.reuse, 0x1, P4 ;  /* 0x00000005064d7211 */ /* 0x080fe200020f0eff */
[----:B------:R-:W4:Y:S01]  /*131e0*/  LDL.LU R14, [R1+0x270] ;  /* 0x00027000010e7983 */ /* 0x000f220000300800 */
[-C--:B------:R-:W-:Y:S02]  /*131f0*/  LEA R48, P4, R124, R8.reuse, 0x1 ;  /* 0x000000087c307211 */ /* 0x080fe400078808ff */
[-C--:B------:R-:W-:Y:S01]  /*13200*/  LEA.HI.X.SX32 R71, R0, R5.reuse, 0x1, P5 ;  /* 0x0000000500477211 */ /* 0x080fe200028f0eff */
[----:B------:R-:W4:Y:S01]  /*13210*/  LDL.LU R139, [R1+0x274] ;  /* 0x00027400018b7983 */ /* 0x000f220000300800 */
[-C--:B------:R-:W-:Y:S02]  /*13220*/  LEA R42, P5, R114, R8.reuse, 0x1 ;  /* 0x00000008722a7211 */ /* 0x080fe400078a08ff */
[----:B------:R-:W-:Y:S01]  /*13230*/  LEA.HI.X.SX32 R58, R134, R5, 0x1, P6 ;  /* 0x00000005863a7211 */ /* 0x000fe200030f0eff */
[----:B------:R-:W-:Y:S01]  /*13240*/  STL [R1+0x5f4], R77 ;  /* 0x0005f44d01007387 */ /* 0x000fe20000100800 */
[----:B------:R-:W-:-:S02]  /*13250*/  LEA R9, P6, R106, R8, 0x1 ;  /* 0x000000086a097211 */ /* 0x000fc400078c08ff */
[-C--:B------:R-:W-:Y:S01]  /*13260*/  LEA.HI.X.SX32 R52, R124, R5.reuse, 0x1, P4 ;  /* 0x000000057c347211 */ /* 0x080fe200020f0eff */
[----:B------:R-:W-:Y:S01]  /*13270*/  STL [R1+0x648], R55 ;  /* 0x0006483701007387 */ /* 0x000fe20000100800 */
[-C--:B------:R-:W-:Y:S02]  /*13280*/  LEA R117, P4, R98, R8.reuse, 0x1 ;  /* 0x0000000862757211 */ /* 0x080fe400078808ff */
[----:B------:R-:W-:Y:S01]  /*13290*/  LEA.HI.X.SX32 R46, R114, R5, 0x1, P5 ;  /* 0x00000005722e7211 */ /* 0x000fe200028f0eff */
[----:B------:R-:W-:Y:S01]  /*132a0*/  STL [R1+0x61c], R71 ;  /* 0x00061c4701007387 */ /* 0x000fe20000100800 */
[----:B------:R-:W-:-:S03]  /*132b0*/  LEA R10, P5, R135, R8, 0x1 ;  /* 0x00000008870a7211 */ /* 0x000fc600078a08ff */
[----:B------:R-:W-:Y:S01]  /*132c0*/  STL [R1+0x670], R48 ;  /* 0x0006703001007387 */ /* 0x000fe20000100800 */
[----:B-1----:R-:W-:-:S03]  /*132d0*/  LEA.HI.X.SX32 R11, R106, R5, 0x1, P6 ;  /* 0x000000056a0b7211 */ /* 0x002fc600030f0eff */
        /* <DEDUP_REMOVED lines=89> */
[----:B------:R-:W-:Y:S01]  /*13870*/  STL [R1+0x954], R6 ;  /* 0x0009540601007387 */ /* 0x000fe20000100800 */
[----:B------:R-:W-:-:S03]  /*13880*/  LEA.HI.X.SX32 R101, R27, R5, 0x1, P5 ;  /* 0x000000051b657211 */ /* 0x000fc600028f0eff */
[----:B------:R-:W-:Y:S04]  /*13890*/  STL [R1+0x930], R109 ;  /* 0x0009306d01007387 */ /* 0x000fe80000100800 */
[----:B------:R-:W-:Y:S01]  /*138a0*/  STL [R1+0x974], R102 ;  /* 0x0009746601007387 */ /* 0x000fe20000100800 */
[----:B------:R-:W-:-:S03]  /*138b0*/  LEA.HI.X.SX32 R95, R3, R5, 0x1, P6 ;  /* 0x00000005035f7211 */ /* 0x000fc600030f0eff */
[----:B------:R-:W-:Y:S04]  /*138c0*/  STL [R1+0x950], R7 ;  /* 0x0009500701007387 */ /* 0x000fe80000100800 */
[----:B------:R-:W-:Y:S04]  /*138d0*/  STL [R1+0x994], R97 ;  /* 0x0009946101007387 */ /* 0x000fe80000100800 */
[----:B------:R-:W-:Y:S01]  /*138e0*/  STL [R1+0x970], R103 ;  /* 0x0009706701007387 */ /* 0x000fe20000100800 */
[----:B------:R-:W-:-:S03]  /*138f0*/  LEA R86, P6, R2, R8, 0x1 ;  /* 0x0000000802567211 */ /* 0x000fc600078c08ff */
[----:B------:R-:W-:Y:S04]  /*13900*/  STL [R1+0x1bc], R94 ;  /* 0x0001bc5e01007387 */ /* 0x000fe80000100800 */
[----:B------:R-:W4:Y:S04]  /*13910*/  LDL.LU R3, [R1+0x278] ;  /* 0x0002780001037983 */ /* 0x000f280000300800 */
[----:B------:R-:W4:Y:S04]  /*13920*/  LDL R13, [R1+0x198] ;  /* 0x00019800010d7983 */ /* 0x000f280000100800 */
[----:B------:R-:W4:Y:S04]  /*13930*/  LDL R12, [R1+0x19c] ;  /* 0x00019c00010c7983 */ /* 0x000f280000100800 */
[----:B------:R-:W-:Y:S01]  /*13940*/  STL [R1+0x990], R101 ;  /* 0x0009906501007387 */ /* 0x000fe20000100800 */
[----:B------:R-:W-:-:S02]  /*13950*/  LEA.HI.X.SX32 R87, R2, R5, 0x1, P6 ;  /* 0x0000000502577211 */ /* 0x000fc400030f0eff */
[-C--:B--2---:R-:W-:Y:S02]  /*13960*/  LEA R93, P4, R82, R8.reuse, 0x1 ;  /* 0x00000008525d7211 */ /* 0x084fe400078808ff */
[-C--:B---3--:R-:W-:Y:S02]  /*13970*/  LEA R89, P5, R90, R8.reuse, 0x1 ;  /* 0x000000085a597211 */ /* 0x088fe400078a08ff */
[----:B------:R-:W-:Y:S01]  /*13980*/  LEA.HI.X.SX32 R91, R82, R5, 0x1, P4 ;  /* 0x00000005525b7211 */ /* 0x000fe200020f0eff */
[----:B------:R-:W-:Y:S04]  /*13990*/  STL [R1+0x1fc], R93 ;  /* 0x0001fc5d01007387 */ /* 0x000fe80000100800 */
[----:B------:R-:W-:Y:S04]  /*139a0*/  STL [R1+0x1b8], R95 ;  /* 0x0001b85f01007387 */ /* 0x000fe80000100800 */
[----:B------:R-:W-:Y:S04]  /*139b0*/  STL [R1+0x5d8], R89 ;  /* 0x0005d85901007387 */ /* 0x000fe80000100800 */
[----:B------:R-:W-:Y:S04]  /*139c0*/  STL [R1+0x1f8], R91 ;  /* 0x0001f85b01007387 */ /* 0x000fe80000100800 */
[----:B------:R-:W-:Y:S04]  /*139d0*/  STL [R1+0x600], R86 ;  /* 0x0006005601007387 */ /* 0x000fe80000100800 */
[----:B------:R-:W2:Y:S01]  /*139e0*/  LDL.LU R2, [R1+0xdc0] ;  /* 0x000dc00001027983 */ /* 0x000ea20000300800 */
[----:B------:R-:W-:-:S04]  /*139f0*/  LEA R83, P4, R4, R8, 0x1 ;  /* 0x0000000804537211 */ /* 0x000fc800078808ff */
[----:B------:R-:W-:Y:S02]  /*13a00*/  LEA.HI.X.SX32 R85, R4, R5, 0x1, P4 ;  /* 0x0000000504557211 */ /* 0x000fe400020f0eff */
[----:B------:R-:W1:Y:S01]  /*13a10*/  S2R R4, SR_TID.X ;  /* 0x0000000000047919 */ /* 0x000e620000002100 */
[----:B----4-:R-:W-:Y:S02]  /*13a20*/  ISETP.GE.AND P6, PT, R14, RZ, PT ;  /* 0x000000ff0e00720c */ /* 0x010fe40003fc6270 */
[----:B------:R-:W-:-:S04]  /*13a30*/  LEA R14, P4, R122, R8, 0x1 ;  /* 0x000000087a0e7211 */ /* 0x000fc800078808ff */
[----:B------:R-:W-:Y:S02]  /*13a40*/  LEA.HI.X.SX32 R15, R122, R5, 0x1, P4 ;  /* 0x000000057a0f7211 */ /* 0x000fe400020f0eff */
[----:B--2---:R-:W-:-:S06]  /*13a50*/  PRMT R2, RZ, 0x7610, R2 ;  /* 0x00007610ff027816 */ /* 0x004fcc0000000002 */
[----:B------:R-:W2:Y:S01]  /*13a60*/  @P2 LDG.E.U16 R2, desc[UR24][R12.64] ;  /* 0x000000180c022981 */ /* 0x000ea2000c1e1500 */
[----:B------:R-:W-:Y:S02]  /*13a70*/  ISETP.GE.AND P4, PT, R3, RZ, PT ;  /* 0x000000ff0300720c */ /* 0x000fe40003f86270 */
[----:B------:R-:W3:Y:S01]  /*13a80*/  LDC R3, c[0x0][0x3a0] ;  /* 0x0000e800ff037b82 */ /* 0x000ee20000000800 */
[----:B-1----:R-:W-:Y:S02]  /*13a90*/  SHF.R.U32.HI R4, RZ, 0x6, R4 ;  /* 0x00000006ff047819 */ /* 0x002fe40000011604 */
[-C--:B------:R-:W-:Y:S02]  /*13aa0*/  LEA.HI.X.SX32 R90, R90, R5.reuse, 0x1, P5 ;  /* 0x000000055a5a7211 */ /* 0x080fe400028f0eff */
[----:B------:R-:W-:Y:S02]  /*13ab0*/  LEA R81, P5, R132, R8, 0x1 ;  /* 0x0000000884517211 */ /* 0x000fe400078a08ff */
[----:B------:R-:W-:Y:S01]  /*13ac0*/  SGXT.U32 R4, R4, 0x1 ;  /* 0x000000010404781a */ /* 0x000fe20000000000 */
[----:B------:R-:W-:Y:S01]  /*13ad0*/  STL [R1+0x5d4], R90 ;  /* 0x0005d45a01007387 */ /* 0x000fe20000100800 */
[----:B------:R-:W-:-:S02]  /*13ae0*/  LEA.HI.X.SX32 R82, R132, R5, 0x1, P5 ;  /* 0x0000000584527211 */ /* 0x000fc400028f0eff */
[----:B------:R-:W-:Y:S01]  /*13af0*/  ISETP.GE.AND P5, PT, R139, RZ, PT ;  /* 0x000000ff8b00720c */ /* 0x000fe20003fa6270 */
[----:B------:R-:W-:Y:S01]  /*13b00*/  STL [R1+0x628], R83 ;  /* 0x0006285301007387 */ /* 0x000fe20000100800 */
[----:B------:R-:W-:-:S03]  /*13b10*/  LOP3.LUT R139, R4, 0x7e, RZ, 0xfc, !PT ;  /* 0x0000007e048b7812 */ /* 0x000fc600078efcff */
[----:B------:R-:W-:Y:S04]  /*13b20*/  STL [R1+0x5fc], R87 ;  /* 0x0005fc5701007387 */ /* 0x000fe80000100800 */
[----:B------:R-:W-:Y:S04]  /*13b30*/  STL [R1+0x650], R81 ;  /* 0x0006505101007387 */ /* 0x000fe80000100800 */
[----:B------:R-:W-:Y:S01]  /*13b40*/  STL [R1+0x624], R85 ;  /* 0x0006245501007387 */ /* 0x000fe20000100800 */
[----:B---3--:R-:W-:-:S03]  /*13b50*/  ISETP.LT.AND P0, PT, R139, R3, P0 ;  /* 0x000000038b00720c */ /* 0x008fc60000701270 */
[----:B------:R-:W-:Y:S04]  /*13b60*/  STL [R1+0x674], R14 ;  /* 0x0006740e01007387 */ /* 0x000fe80000100800 */
[----:B------:R-:W-:Y:S04]  /*13b70*/  STL [R1+0x64c], R82 ;  /* 0x00064c5201007387 */ /* 0x000fe80000100800 */
[----:B------:R-:W3:Y:S04]  /*13b80*/  LDL.LU R139, [R1+0xdbc] ;  /* 0x000dbc00018b7983 */ /* 0x000ee80000300800 */
[----:B------:R-:W-:Y:S04]  /*13b90*/  STL [R1+0x2b4], R15 ;  /* 0x0002b40f01007387 */ /* 0x000fe80000100800 */
[----:B--2---:R1:W-:Y:S04]  /*13ba0*/  STL [R1+0x498], R2 ;  /* 0x0004980201007387 */ /* 0x0043e80000100800 */
[----:B-1----:R-:W2:Y:S04]  /*13bb0*/  LDL.LU R2, [R1+0xdb8] ;  /* 0x000db80001027983 */ /* 0x002ea80000300800 */
[----:B------:R-:W4:Y:S04]  /*13bc0*/  LDL R12, [R1+0x1d8] ;  /* 0x0001d800010c7983 */ /* 0x000f280000100800 */
[----:B------:R-:W4:Y:S01]  /*13bd0*/  LDL R13, [R1+0x1dc] ;  /* 0x0001dc00010d7983 */ /* 0x000f220000100800 */
[----:B---3--:R-:W-:-:S02]  /*13be0*/  PRMT R139, RZ, 0x7610, R139 ;  /* 0x00007610ff8b7816 */ /* 0x008fc4000000008b */
[----:B----4-:R-:W-:-:S04]  /*13bf0*/  @P2 LOP3.LUT R13, R13, R12, RZ, 0x3c, !PT ;  /* 0x0000000c0d0d2212 */ /* 0x010fc800078e3cff */
[----:B------:R-:W-:-:S04]  /*13c00*/  @P2 LOP3.LUT R12, R13, R12, RZ, 0x3c, !PT ;  /* 0x0000000c0d0c2212 */ /* 0x000fc800078e3cff */
[----:B------:R-:W-:-:S05]  /*13c10*/  @P2 LOP3.LUT R13, R13, R12, RZ, 0x3c, !PT ;  /* 0x0000000c0d0d2212 */ /* 0x000fca00078e3cff */
[----:B------:R-:W3:Y:S04]  /*13c20*/  @P2 LDG.E.U16 R139, desc[UR24][R12.64] ;  /* 0x000000180c8b2981 */ /* 0x000ee8000c1e1500 */
[----:B---3--:R1:W-:Y:S04]  /*13c30*/  STL [R1+0x494], R139 ;  /* 0x0004948b01007387 */ /* 0x0083e80000100800 */
[----:B-1----:R-:W3:Y:S04]  /*13c40*/  LDL.LU R139, [R1+0xdb4] ;  /* 0x000db400018b7983 */ /* 0x002ee80000300800 */
[----:B------:R-:W4:Y:S04]  /*13c50*/  LDL R12, [R1+0x238] ;  /* 0x00023800010c7983 */ /* 0x000f280000100800 */
[----:B------:R-:W4:Y:S01]  /*13c60*/  LDL R13, [R1+0x23c] ;  /* 0x00023c00010d7983 */ /* 0x000f220000100800 */
[----:B--2---:R-:W-:-:S02]  /*13c70*/  PRMT R2, RZ, 0x7610, R2 ;  /* 0x00007610ff027816 */ /* 0x004fc40000000002 */
[----:B----4-:R-:W-:-:S04]  /*13c80*/  @P2 LOP3.LUT R13, R13, R12, RZ, 0x3c, !PT ;  /* 0x0000000c0d0d2212 */ /* 0x010fc800078e3cff */
[----:B------:R-:W-:-:S04]  /*13c90*/  @P2 LOP3.LUT R12, R13, R12, RZ, 0x3c, !PT ;  /* 0x0000000c0d0c2212 */ /* 0x000fc800078e3cff */
[----:B------:R-:W-:-:S05]  /*13ca0*/  @P2 LOP3.LUT R13, R13, R12, RZ, 0x3c, !PT ;  /* 0x0000000c0d0d2212 */ /* 0x000fca00078e3cff */
[----:B------:R-:W2:Y:S04]  /*13cb0*/  @P2 LDG.E.U16 R2, desc[UR24][R12.64] ;  /* 0x000000180c022981 */ /* 0x000ea8000c1e1500 */
        /* <DEDUP_REMOVED lines=202> */
[----:B------:R-:W-:-:S02]  /*14960*/  PRMT R132, RZ, 0x7610, R132 ;  /* 0x00007610ff847816 */ /* 0x000fc40000000084 */
[----:B----4-:R-:W-:-:S04]  /*14970*/  @P2 LOP3.LUT R13, R13, R12, RZ, 0x3c, !PT ;  /* 0x0000000c0d0d2212 */ /* 0x010fc800078e3cff */
[----:B------:R-:W-:-:S04]  /*14980*/  @P2 LOP3.LUT R12, R13, R12, RZ, 0x3c, !PT ;  /* 0x0000000c0d0c2212 */ /* 0x000fc800078e3cff */
[----:B------:R-:W-:-:S05]  /*14990*/  @P2 LOP3.LUT R13, R13, R12, RZ, 0x3c, !PT ;  /* 0x0000000c0d0d2212 */ /* 0x000fca00078e3cff */
[----:B------:R1:W4:Y:S04]  /*149a0*/  @P2 LDG.E.U16 R132, desc[UR24][R12.64] ;  /* 0x000000180c842981 */ /* 0x000328000c1e1500 */
[----:B------:R-:W1:Y:S04]  /*149b0*/  LDL R12, [R1+0x8d8] ;  /* 0x0008d800010c7983 */ /* 0x000e680000100800 */
[----:B------:R-:W1:Y:S01]  /*149c0*/  LDL R13, [R1+0x8dc] ;  /* 0x0008dc00010d7983 */ /* 0x000e620000100800 */
[----:B---3--:R-:W-:Y:S02]  /*149d0*/  PRMT R139, RZ, 0x7610, R139 ;  /* 0x00007610ff8b7816 */ /* 0x008fe4000000008b */
[----:B-1----:R-:W-:-:S04]  /*149e0*/  @P2 LOP3.LUT R13, R13, R12, RZ, 0x3c, !PT ;  /* 0x0000000c0d0d2212 */ /* 0x002fc800078e3cff */
[----:B------:R-:W-:-:S04]  /*149f0*/  @P2 LOP3.LUT R12, R13, R12, RZ, 0x3c, !PT ;  /* 0x0000000c0d0c2212 */ /* 0x000fc800078e3cff */
[----:B------:R-:W-:-:S05]  /*14a00*/  @P2 LOP3.LUT R13, R13, R12, RZ, 0x3c, !PT ;  /* 0x0000000c0d0d2212 */ /* 0x000fca00078e3cff */
[----:B------:R-:W3:Y:S04]  /*14a10*/  @P2 LDG.E.U16 R139, desc[UR24][R12.64] ;  /* 0x000000180c8b2981 */ /* 0x000ee8000c1e1500 */
[----:B----4-:R1:W-:Y:S04]  /*14a20*/  STL [R1+0x434], R132 ;  /* 0x0004348401007387 */ /* 0x0103e80000100800 */
[----:B-1----:R-:W4:Y:S04]  /*14a30*/  LDL R132, [R1+0x5e8] ;  /* 0x0005e80001847983 */ /* 0x002f280000100800 */
[----:B---3--:R1:W-:Y:S04]  /*14a40*/  STL [R1+0x430], R139 ;  /* 0x0004308b01007387 */ /* 0x0083e80000100800 */
[----:B-1----:R-:W3:Y:S04]  /*14a50*/  LDL.LU R139, [R1+0xd54] ;  /* 0x000d5400018b7983 */ /* 0x002ee80000300800 */
[----:B------:R-:W3:Y:S04]  /*14a60*/  LDL R12, [R1+0x8f8] ;  /* 0x0008f800010c7983 */ /* 0x000ee80000100800 */
[----:B------:R-:W3:Y:S01]  /*14a70*/  LDL R13, [R1+0x8fc] ;  /* 0x0008fc00010d7983 */ /* 0x000ee20000100800 */
[----:B--2---:R-:W-:-:S02]  /*14a80*/  PRMT R2, RZ, 0x7610, R2 ;  /* 0x00007610ff027816 */ /* 0x004fc40000000002 */
[----:B---3--:R-:W-:-:S04]  /*14a90*/  @P2 LOP3.LUT R13, R13, R12, RZ, 0x3c, !PT ;  /* 0x0000000c0d0d2212 */ /* 0x008fc800078e3cff */
[----:B------:R-:W-:-:S04]  /*14aa0*/  @P2 LOP3.LUT R12, R13, R12, RZ, 0x3c, !PT ;  /* 0x0000000c0d0c2212 */ /* 0x000fc800078e3cff */
[----:B------:R-:W-:-:S05]  /*14ab0*/  @P2 LOP3.LUT R13, R13, R12, RZ, 0x3c, !PT ;  /* 0x0000000c0d0d2212 */ /* 0x000fca00078e3cff */
[----:B------:R1:W2:Y:S04]  /*14ac0*/  @P2 LDG.E.U16 R2, desc[UR24][R12.64] ;  /* 0x000000180c022981 */ /* 0x0002a8000c1e1500 */
[----:B------:R-:W1:Y:S04]  /*14ad0*/  LDL R12, [R1+0x918] ;  /* 0x00091800010c7983 */ /* 0x000e680000100800 */
[----:B------:R-:W1:Y:S01]  /*14ae0*/  LDL R13, [R1+0x91c] ;  /* 0x00091c00010d7983 */ /* 0x000e620000100800 */
[----:B------:R-:W-:Y:S02]  /*14af0*/  PRMT R139, RZ, 0x7610, R139 ;  /* 0x00007610ff8b7816 */ /* 0x000fe4000000008b */
[----:B-1----:R-:W-:-:S04]  /*14b00*/  @P2 LOP3.LUT R13, R13, R12, RZ, 0x3c, !PT ;  /* 0x0000000c0d0d2212 */ /* 0x002fc800078e3cff */
[----:B------:R-:W-:-:S04]  /*14b10*/  @P2 LOP3.LUT R12, R13, R12, RZ, 0x3c, !PT ;  /* 0x0000000c0d0c2212 */ /* 0x000fc800078e3cff */
[----:B------:R-:W-:-:S05]  /*14b20*/  @P2 LOP3.LUT R13, R13, R12, RZ, 0x3c, !PT ;  /* 0x0000000c0d0d2212 */ /* 0x000fca00078e3cff */
[----:B------:R-:W3:Y:S04]  /*14b30*/  @P2 LDG.E.U16 R139, desc[UR24][R12.64] ;  /* 0x000000180c8b2981 */ /* 0x000ee8000c1e1500 */
[----:B--2---:R-:W-:Y:S04]  /*14b40*/  STL [R1+0xc04], R2 ;  /* 0x000c040201007387 */ /* 0x004fe80000100800 */
[----:B---3--:R1:W-:Y:S04]  /*14b50*/  STL [R1+0x428], R139 ;  /* 0x0004288b01007387 */ /* 0x0083e80000100800 */
[----:B-1----:R-:W2:Y:S04]  /*14b60*/  LDL.LU R139, [R1+0xd50] ;  /* 0x000d5000018b7983 */ /* 0x002ea80000300800 */
[----:B------:R-:W3:Y:S04]  /*14b70*/  LDL R12, [R1+0x938] ;  /* 0x00093800010c7983 */ /* 0x000ee80000100800 */
[----:B------:R-:W3:Y:S01]  /*14b80*/  LDL R13, [R1+0x93c] ;  /* 0x00093c00010d7983 */ /* 0x000ee20000100800 */
[----:B------:R-:W-:-:S02]  /*14b90*/  PRMT R107, RZ, 0x7610, R107 ;  /* 0x00007610ff6b7816 */ /* 0x000fc4000000006b */
[----:B---3--:R-:W-:-:S04]  /*14ba0*/  @P2 LOP3.LUT R13, R13, R12, RZ, 0x3c, !PT ;  /* 0x0000000c0d0d2212 */ /* 0x008fc800078e3cff */
[----:B------:R-:W-:-:S04]  /*14bb0*/  @P2 LOP3.LUT R12, R13, R12, RZ, 0x3c, !PT ;  /* 0x0000000c0d0c2212 */ /* 0x000fc800078e3cff */
[----:B------:R-:W-:-:S05]  /*14bc0*/  @P2 LOP3.LUT R13, R13, R12, RZ, 0x3c, !PT ;  /* 0x0000000c0d0d2212 */ /* 0x000fca00078e3cff */
[----:B------:R1:W3:Y:S04]  /*14bd0*/  @P2 LDG.E.U16 R107, desc[UR24][R12.64] ;  /* 0x000000180c6b2981 */ /* 0x0002e8000c1e1500 */
[----:B------:R-:W1:Y:S04]  /*14be0*/  LDL R12, [R1+0x958] ;  /* 0x00095800010c7983 */ /* 0x000e680000100800 */
[----:B------:R-:W1:Y:S01]  /*14bf0*/  LDL R13, [R1+0x95c] ;  /* 0x00095c00010d7983 */ /* 0x000e620000100800 */
[----:B------:R-:W-:Y:S02]  /*14c00*/  PRMT R138, RZ, 0x7610, R138 ;  /* 0x00007610ff8a7816 */ /* 0x000fe4000000008a */
[----:B-1----:R-:W-:-:S04]  /*14c10*/  @P2 LOP3.LUT R13, R13, R12, RZ, 0x3c, !PT ;  /* 0x0000000c0d0d2212 */ /* 0x002fc800078e3cff */
[----:B------:R-:W-:-:S04]  /*14c20*/  @P2 LOP3.LUT R12, R13, R12, RZ, 0x3c, !PT ;  /* 0x0000000c0d0c2212 */ /* 0x000fc800078e3cff */
[----:B------:R-:W-:-:S05]  /*14c30*/  @P2 LOP3.LUT R13, R13, R12, RZ, 0x3c, !PT ;  /* 0x0000000c0d0d2212 */ /* 0x000fca00078e3cff */
[----:B------:R-:W2:Y:S04]  /*14c40*/  @P2 LDG.E.U16 R138, desc[UR24][R12.64] ;  /* 0x000000180c8a2981 */ /* 0x000ea8000c1e1500 */
[----:B---3--:R1:W-:Y:S04]  /*14c50*/  STL [R1+0x424], R107 ;  /* 0x0004246b01007387 */ /* 0x0083e80000100800 */
[----:B-1----:R-:W3:Y:S04]  /*14c60*/  LDL R107, [R1+0x684] ;  /* 0x00068400016b7983 */ /* 0x002ee80000100800 */
[----:B--2---:R1:W-:Y:S04]  /*14c70*/  STL [R1+0x420], R138 ;  /* 0x0004208a01007387 */ /* 0x0043e80000100800 */
[----:B-1----:R-:W2:Y:S04]  /*14c80*/  LDL.LU R138, [R1+0xd4c] ;  /* 0x000d4c00018a7983 */ /* 0x002ea80000300800 */
[----:B------:R-:W2:Y:S04]  /*14c90*/  LDL R12, [R1+0x978] ;  /* 0x00097800010c7983 */ /* 0x000ea80000100800 */
[----:B------:R-:W2:Y:S01]  /*14ca0*/  LDL R13, [R1+0x97c] ;  /* 0x00097c00010d7983 */ /* 0x000ea20000100800 */
[----:B------:R-:W-:-:S02]  /*14cb0*/  PRMT R139, RZ, 0x7610, R139 ;  /* 0x00007610ff8b7816 */ /* 0x000fc4000000008b */
[----:B--2---:R-:W-:-:S04]  /*14cc0*/  @P2 LOP3.LUT R13, R13, R12, RZ, 0x3c, !PT ;  /* 0x0000000c0d0d2212 */ /* 0x004fc800078e3cff */
[----:B------:R-:W-:-:S04]  /*14cd0*/  @P2 LOP3.LUT R12, R13, R12, RZ, 0x3c, !PT ;  /* 0x0000000c0d0c2212 */ /* 0x000fc800078e3cff */
[----:B------:R-:W-:-:S05]  /*14ce0*/  @P2 LOP3.LUT R13, R13, R12, RZ, 0x3c, !PT ;  /* 0x0000000c0d0d2212 */ /* 0x000fca00078e3cff */
[----:B------:R-:W2:Y:S04]  /*14cf0*/  @P2 LDG.E.U16 R139, desc[UR24][R12.64] ;  /* 0x000000180c8b2981 */ /* 0x000ea8000c1e1500 */
        /* <DEDUP_REMOVED lines=26> */
[----:B------:R4:W2:Y:S04]  /*14ea0*/  @P2 LDG.E.U16 R4, desc[UR24][R12.64] ;  /* 0x000000180c042981 */ /* 0x0008a8000c1e1500 */
[----:B------:R-:W3:Y:S01]  /*14eb0*/  LDL R13, [R1+0x5e4] ;  /* 0x0005e400010d7983 */ /* 0x000ee20000100800 */
[----:B------:R-:W-:Y:S01]  /*14ec0*/  PRMT R99, RZ, 0x7610, R99 ;  /* 0x00007610ff637816 */ /* 0x000fe20000000063 */
[----:B----4-:R-:W-:Y:S02]  /*14ed0*/  @P2 IMAD.MOV.U32 R12, RZ, RZ, R132 ;  /* 0x000000ffff0c2224 */ /* 0x010fe400078e0084 */
[----:B--2---:R1:W-:Y:S01]  /*14ee0*/  STL [R1+0x410], R4 ;  /* 0x0004100401007387 */ /* 0x0043e20000100800 */
[----:B------:R-:W-:-:S03]  /*14ef0*/  PRMT R138, RZ, 0x7610, R138 ;  /* 0x00007610ff8a7816 */ /* 0x000fc6000000008a */
[----:B------:R-:W2:Y:S04]  /*14f00*/  LDL R132, [R1+0x720] ;  /* 0x0007200001847983 */ /* 0x000ea80000100800 */
[----:B---3--:R3:W4:Y:S04]  /*14f10*/  @P2 LDG.E.U16 R99, desc[UR24][R12.64] ;  /* 0x000000180c632981 */ /* 0x008728000c1e1500 */
[----:B-1----:R-:W2:Y:S04]  /*14f20*/  LDL R4, [R1+0x704] ;  /* 0x0007040001047983 */ /* 0x002ea80000100800 */
[----:B------:R-:W3:Y:S04]  /*14f30*/  LDL R12, [R1+0x60c] ;  /* 0x00060c00010c7983 */ /* 0x000ee80000100800 */
[----:B------:R-:W3:Y:S02]  /*14f40*/  LDL R13, [R1+0x610] ;  /* 0x00061000010d7983 */ /* 0x000ee40000100800 */
[----:B---3--:R-:W-:-:S04]  /*14f50*/  @P2 LOP3.LUT R13, R13, R12, RZ, 0x3c, !PT ;  /* 0x0000000c0d0d2212 */ /* 0x008fc800078e3cff */
[----:B------:R-:W-:-:S04]  /*14f60*/  @P2 LOP3.LUT R12, R13, R12, RZ, 0x3c, !PT ;  /* 0x0000000c0d0c2212 */ /* 0x000fc800078e3cff */
[----:B------:R-:W-:-:S05]  /*14f70*/  @P2 LOP3.LUT R13, R13, R12, RZ, 0x3c, !PT ;  /* 0x0000000c0d0d2212 */ /* 0x000fca00078e3cff */
[----:B------:R-:W3:Y:S04]  /*14f80*/  @P2 LDG.E.U16 R138, desc[UR24][R12.64] ;  /* 0x000000180c8a2981 */ /* 0x000ee8000c1e1500 */
[----:B----4-:R1:W-:Y:S04]  /*14f90*/  STL [R1+0x40c], R99 ;  /* 0x00040c6301007387 */ /* 0x0103e80000100800 */
[----:B-1----:R-:W4:Y:S04]  /*14fa0*/  LDL R99, [R1+0x724] ;  /* 0x0007240001637983 */ /* 0x002f280000100800 */
[----:B---3--:R1:W-:Y:S04]  /*14fb0*/  STL [R1+0x408], R138 ;  /* 0x0004088a01007387 */ /* 0x0083e80000100800 */
[----:B-1----:R-:W3:Y:S04]  /*14fc0*/  LDL.LU R138, [R1+0xd3c] ;  /* 0x000d3c00018a7983 */ /* 0x002ee80000300800 */
        /* <DEDUP_REMOVED lines=11> */
[----:B---3--:R-:W-:-:S02]  /*15080*/  PRMT R138, RZ, 0x7610, R138 ;  /* 0x00007610ff8a7816 */ /* 0x008fc4000000008a */
[----:B--2---:R-:W-:-:S04]  /*15090*/  @P2 LOP3.LUT R13, R13, R12, RZ, 0x3c, !PT ;  /* 0x0000000c0d0d2212 */ /* 0x004fc800078e3cff */
[----:B------:R-:W-:-:S04]  /*150a0*/  @P2 LOP3.LUT R12, R13, R12, RZ, 0x3c, !PT ;  /* 0x0000000c0d0c2212 */ /* 0x000fc800078e3cff */
[----:B------:R-:W-:-:S05]  /*150b0*/  @P2 LOP3.LUT R13, R13, R12, RZ, 0x3c, !PT ;  /* 0x0000000c0d0d2212 */ /* 0x000fca00078e3cff */
[----:B------:R-:W2:Y:S01]  /*150c0*/  @P2 LDG.E.U16 R138, desc[UR24][R12.64] ;  /* 0x000000180c8a2981 */ /* 0x000ea2000c1e1500 */
[----:B------:R-:W-:-:S03]  /*150d0*/  PRMT R139, RZ, 0x7610, R139 ;  /* 0x00007610ff8b7816 */ /* 0x000fc6000000008b */
[----:B--2---:R1:W-:Y:S04]  /*150e0*/  STL [R1+0x21c], R138 ;  /* 0x00021c8a01007387 */ /* 0x0043e80000100800 */
[----:B-1----:R-:W2:Y:S04]  /*150f0*/  LDL.LU R138, [R1+0xd34] ;  /* 0x000d3400018a7983 */ /* 0x002ea80000300800 */
[----:B------:R-:W3:Y:S01]  /*15100*/  LDL R13, [R1+0x680] ;  /* 0x00068000010d7983 */ /* 0x000ee20000100800 */
[----:B------:R-:W-:-:S03]  /*15110*/  @P2 IMAD.MOV.U32 R12, RZ, RZ, R107 ;  /* 0x000000ffff0c2224 */ /* 0x000fc600078e006b */
[----:B------:R-:W2:Y:S04]  /*15120*/  LDL R107, [R1+0x764] ;  /* 0x00076400016b7983 */ /* 0x000ea80000100800 */
[----:B---3--:R-:W3:Y:S04]  /*15130*/  @P2 LDG.E.U16 R139, desc[UR24][R12.64] ;  /* 0x000000180c8b2981 */ /* 0x008ee8000c1e1500 */
[----:B---3--:R1:W-:Y:S04]  /*15140*/  STL [R1+0x218], R139 ;  /* 0x0002188b01007387 */ /* 0x0083e80000100800 */
[----:B-1----:R-:W3:Y:S04]  /*15150*/  LDL.LU R139, [R1+0xd30] ;  /* 0x000d3000018b7983 */ /* 0x002ee80000300800 */
[----:B------:R-:W2:Y:S01]  /*15160*/  LDL R13, [R1+0x6a0] ;  /* 0x0006a000010d7983 */ /* 0x000ea20000100800 */
[----:B------:R-:W-:Y:S01]  /*15170*/  PRMT R2, RZ, 0x7610, R2 ;  /* 0x00007610ff027816 */ /* 0x000fe20000000002 */
[----:B---3--:R-:W-:-:S02]  /*15180*/  @P2 IMAD.MOV.U32 R12, RZ, RZ, R139 ;  /* 0x000000ffff0c2224 */ /* 0x008fc400078e008b */
[----:B------:R-:W3:Y:S04]  /*15190*/  LDL.LU R139, [R1+0xd2c] ;  /* 0x000d2c00018b7983 */ /* 0x000ee80000300800 */
[----:B--2---:R-:W2:Y:S04]  /*151a0*/  @P2 LDG.E.U16 R2, desc[UR24][R12.64] ;  /* 0x000000180c022981 */ /* 0x004ea8000c1e1500 */
[----:B------:R-:W3:Y:S04]  /*151b0*/  LDL R12, [R1+0x6c0] ;  /* 0x0006c000010c7983 */ /* 0x000ee80000100800 */
[----:B------:R-:W3:Y:S01]  /*151c0*/  LDL R13, [R1+0x6c4] ;  /* 0x0006c400010d7983 */ /* 0x000ee20000100800 */
[----:B------:R-:W-:-:S03]  /*151d0*/  PRMT R3, RZ, 0x7610, R3 ;  /* 0x00007610ff037816 */ /* 0x000fc60000000003 */
[----:B--2---:R1:W-:Y:S01]  /*151e0*/  STL [R1+0x214], R2 ;  /* 0x0002140201007387 */ /* 0x0043e20000100800 */
[----:B------:R-:W-:-:S03]  /*151f0*/  PRMT R138, RZ, 0x7610, R138 ;  /* 0x00007610ff8a7816 */ /* 0x000fc6000000008a */
[----:B-1----:R-:W2:Y:S01]  /*15200*/  LDL R2, [R1+0x780] ;  /* 0x0007800001027983 */ /* 0x002ea20000100800 */
[----:B---3--:R-:W-:-:S04]  /*15210*/  @P2 LOP3.LUT R13, R13, R12, RZ, 0x3c, !PT ;  /* 0x0000000c0d0d2212 */ /* 0x008fc800078e3cff */
[----:B------:R-:W-:-:S04]  /*15220*/  @P2 LOP3.LUT R12, R13, R12, RZ, 0x3c, !PT ;  /* 0x0000000c0d0c2212 */ /* 0x000fc800078e3cff */
[----:B------:R-:W-:-:S05]  /*15230*/  @P2 LOP3.LUT R13, R13, R12, RZ, 0x3c, !PT ;  /* 0x0000000c0d0d2212 */ /* 0x000fca00078e3cff */
[----:B------:R1:W3:Y:S04]  /*15240*/  @P2 LDG.E.U16 R3, desc[UR24][R12.64] ;  /* 0x000000180c032981 */ /* 0x0002e8000c1e1500 */
[----:B------:R-:W1:Y:S04]  /*15250*/  LDL R12, [R1+0x6e0] ;  /* 0x0006e000010c7983 */ /* 0x000e680000100800 */
[----:B------:R-:W1:Y:S02]  /*15260*/  LDL R13, [R1+0x6e4] ;  /* 0x0006e400010d7983 */ /* 0x000e640000100800 */
        /* <DEDUP_REMOVED lines=8> */
[----:B------:R-:W2:Y:S01]  /*152f0*/  LDL R13, [R1+0x700] ;  /* 0x00070000010d7983 */ /* 0x000ea20000100800 */
[----:B------:R-:W-:Y:S01]  /*15300*/  PRMT R139, RZ, 0x7610, R139 ;  /* 0x00007610ff8b7816 */ /* 0x000fe2000000008b */
[----:B------:R-:W-:-:S02]  /*15310*/  @P2 IMAD.MOV.U32 R12, RZ, RZ, R4 ;  /* 0x000000ffff0c2224 */ /* 0x000fc400078e0004 */
[----:B------:R-:W3:Y:S04]  /*15320*/  LDL R4, [R1+0x7c0] ;  /* 0x0007c00001047983 */ /* 0x000ee80000100800 */
[----:B--2---:R-:W2:Y:S01]  /*15330*/  @P2 LDG.E.U16 R139, desc[UR24][R12.64] ;  /* 0x000000180c8b2981 */ /* 0x004ea2000c1e1500 */
[----:B------:R-:W-:-:S03]  /*15340*/  PRMT R138, RZ, 0x7610, R138 ;  /* 0x00007610ff8a7816 */ /* 0x000fc6000000008a */
[----:B--2---:R1:W-:Y:S04]  /*15350*/  STL [R1+0xbcc], R139 ;  /* 0x000bcc8b01007387 */ /* 0x0043e80000100800 */
[----:B-1----:R-:W2:Y:S01]  /*15360*/  LDL R139, [R1+0x740] ;  /* 0x00074000018b7983 */ /* 0x002ea20000100800 */
[----:B----4-:R-:W-:Y:S02]  /*15370*/  @P2 IMAD.MOV.U32 R12, RZ, RZ, R99 ;  /* 0x000000ffff0c2224 */ /* 0x010fe400078e0063 */
[----:B------:R-:W-:Y:S01]  /*15380*/  @P2 IMAD.MOV.U32 R13, RZ, RZ, R132 ;  /* 0x000000ffff0d2224 */ /* 0x000fe200078e0084 */
[----:B------:R-:W-:Y:S01]  /*15390*/  PRMT R137, RZ, 0x7610, R137 ;  /* 0x00007610ff897816 */ /* 0x000fe20000000089 */
[----:B------:R-:W4:Y:S04]  /*153a0*/  LDL R132, [R1+0x7e0] ;  /* 0x0007e00001847983 */ /* 0x000f280000100800 */
[----:B------:R1:W3:Y:S01]  /*153b0*/  @P2 LDG.E.U16 R138, desc[UR24][R12.64] ;  /* 0x000000180c8a2981 */ /* 0x0002e2000c1e1500 */
[----:B------:R-:W-:-:S03]  /*153c0*/  PRMT R135, RZ, 0x7610, R135 ;  /* 0x00007610ff877816 */ /* 0x000fc60000000087 */
[----:B------:R-:W3:Y:S01]  /*153d0*/  LDL R99, [R1+0x7e4] ;  /* 0x0007e40001637983 */ /* 0x000ee20000100800 */
[----:B-1----:R-:W-:Y:S02]  /*153e0*/  @P2 IMAD.MOV.U32 R12, RZ, RZ, R133 ;  /* 0x000000ffff0c2224 */ /* 0x002fe400078e0085 */
[----:B--2---:R-:W-:-:S05]  /*153f0*/  @P2 IMAD.MOV.U32 R13, RZ, RZ, R139 ;  /* 0x000000ffff0d2224 */ /* 0x004fca00078e008b */
[----:B------:R1:W2:Y:S02]  /*15400*/  @P2 LDG.E.U16 R137, desc[UR24][R12.64] ;  /* 0x000000180c892981 */ /* 0x0002a4000c1e1500 */
[----:B-1----:R-:W-:Y:S02]  /*15410*/  @P2 IMAD.MOV.U32 R12, RZ, RZ, R107 ;  /* 0x000000ffff0c2224 */ /* 0x002fe400078e006b */
[----:B------:R-:W-:-:S05]  /*15420*/  @P2 IMAD.MOV.U32 R13, RZ, RZ, R131 ;  /* 0x000000ffff0d2224 */ /* 0x000fca00078e0083 */
[----:B------:R1:W4:Y:S04]  /*15430*/  @P2 LDG.E.U16 R135, desc[UR24][R12.64] ;  /* 0x000000180c872981 */ /* 0x000328000c1e1500 */
[----:B---3--:R3:W-:Y:S04]  /*15440*/  STL [R1+0xbd0], R138 ;  /* 0x000bd08a01007387 */ /* 0x0087e80000100800 */
[----:B------:R-:W4:Y:S04]  /*15450*/  LDL.LU R133, [R1+0xd24] ;  /* 0x000d240001857983 */ /* 0x000f280000300800 */
[----:B---3--:R-:W3:Y:S01]  /*15460*/  LDL R138, [R1+0x800] ;  /* 0x00080000018a7983 */ /* 0x008ee20000100800 */
[----:B-1----:R-:W-:-:S03]  /*15470*/  @P2 IMAD.MOV.U32 R12, RZ, RZ, R130 ;  /* 0x000000ffff0c2224 */ /* 0x002fc600078e0082 */
[----:B--2---:R1:W-:Y:S04]  /*15480*/  STL [R1+0xbd4], R137 ;  /* 0x000bd48901007387 */ /* 0x0043e80000100800 */
[----:B-1----:R-:W2:Y:S04]  /*15490*/  LDL R137, [R1+0x7a0] ;  /* 0x0007a00001897983 */ /* 0x002ea80000100800 */
[----:B------:R-:W3:Y:S04]  /*154a0*/  LDL.LU R131, [R1+0xd20] ;  /* 0x000d200001837983 */ /* 0x000ee80000300800 */
[----:B------:R-:W3:Y:S04]  /*154b0*/  LDL R107, [R1+0x820] ;  /* 0x00082000016b7983 */ /* 0x000ee80000100800 */
[----:B----4-:R-:W-:Y:S04]  /*154c0*/  STL [R1+0xbd8], R135 ;  /* 0x000bd88701007387 */ /* 0x010fe80000100800 */
[----:B------:R-:W4:Y:S01]  /*154d0*/  LDL.LU R130, [R1+0xd1c] ;  /* 0x000d1c0001827983 */ /* 0x000f220000300800 */
[----:B------:R-:W-:Y:S01]  /*154e0*/  PRMT R134, RZ, 0x7610, R134 ;  /* 0x00007610ff867816 */ /* 0x000fe20000000086 */
[----:B------:R-:W-:Y:S01]  /*154f0*/  @P2 IMAD.MOV.U32 R13, RZ, RZ, R2 ;  /* 0x000000ffff0d2224 */ /* 0x000fe200078e0002 */
[----:B------:R-:W-:Y:S01]  /*15500*/  PRMT R133, RZ, 0x7610, R133 ;  /* 0x00007610ff857816 */ /* 0x000fe20000000085 */
[----:B------:R-:W4:Y:S04]  /*15510*/  LDL R139, [R1+0x840] ;  /* 0x00084000018b7983 */ /* 0x000f280000100800 */
[----:B------:R1:W4:Y:S01]  /*15520*/  @P2 LDG.E.U16 R134, desc[UR24][R12.64] ;  /* 0x000000180c862981 */ /* 0x000322000c1e1500 */
[----:B------:R-:W-:-:S03]  /*15530*/  PRMT R129, RZ, 0x7610, R129 ;  /* 0x00007610ff817816 */ /* 0x000fc60000000081 */
[----:B------:R-:W4:Y:S01]  /*15540*/  LDL R2, [R1+0x844] ;  /* 0x0008440001027983 */ /* 0x000f220000100800 */
[----:B-1----:R-:W-:Y:S02]  /*15550*/  @P2 IMAD.MOV.U32 R12, RZ, RZ, R3 ;  /* 0x000000ffff0c2224 */ /* 0x002fe400078e0003 */
[----:B--2---:R-:W-:Y:S01]  /*15560*/  @P2 IMAD.MOV.U32 R13, RZ, RZ, R137 ;  /* 0x000000ffff0d2224 */ /* 0x004fe200078e0089 */
[----:B---3--:R-:W-:-:S04]  /*15570*/  PRMT R131, RZ, 0x7610, R131 ;  /* 0x00007610ff837816 */ /* 0x008fc80000000083 */
[----:B------:R1:W2:Y:S02]  /*15580*/  @P2 LDG.E.U16 R133, desc[UR24][R12.64] ;  /* 0x000000180c852981 */ /* 0x0002a4000c1e1500 */
[----:B-1----:R-:W-:Y:S02]  /*15590*/  @P2 IMAD.MOV.U32 R12, RZ, RZ, R128 ;  /* 0x000000ffff0c2224 */ /* 0x002fe400078e0080 */
[----:B------:R-:W-:Y:S01]  /*155a0*/  @P2 IMAD.MOV.U32 R13, RZ, RZ, R4 ;  /* 0x000000ffff0d2224 */ /* 0x000fe200078e0004 */
[----:B----4-:R-:W-:-:S04]  /*155b0*/  PRMT R130, RZ, 0x7610, R130 ;  /* 0x00007610ff827816 */ /* 0x010fc80000000082 */
[----:B------:R1:W3:Y:S02]  /*155c0*/  @P2 LDG.E.U16 R131, desc[UR24][R12.64] ;  /* 0x000000180c832981 */ /* 0x0002e4000c1e1500 */
[----:B-1----:R-:W-:Y:S02]  /*155d0*/  @P2 IMAD.MOV.U32 R12, RZ, RZ, R99 ;  /* 0x000000ffff0c2224 */ /* 0x002fe400078e0063 */
[----:B------:R-:W-:-:S05]  /*155e0*/  @P2 IMAD.MOV.U32 R13, RZ, RZ, R132 ;  /* 0x000000ffff0d2224 */ /* 0x000fca00078e0084 */
[----:B------:R1:W4:Y:S02]  /*155f0*/  @P2 LDG.E.U16 R130, desc[UR24][R12.64] ;  /* 0x000000180c822981 */ /* 0x000324000c1e1500 */
[----:B-1----:R-:W-:Y:S02]  /*15600*/  @P2 IMAD.MOV.U32 R12, RZ, RZ, R125 ;  /* 0x000000ffff0c2224 */ /* 0x002fe400078e007d */
[----:B------:R-:W-:-:S05]  /*15610*/  @P2 IMAD.MOV.U32 R13, RZ, RZ, R138 ;  /* 0x000000ffff0d2224 */ /* 0x000fca00078e008a */
[----:B------:R1:W4:Y:S04]  /*15620*/  @P2 LDG.E.U16 R129, desc[UR24][R12.64] ;  /* 0x000000180c812981 */ /* 0x000328000c1e1500 */
[----:B------:R0:W-:Y:S04]  /*15630*/  STL [R1+0xbdc], R134 ;  /* 0x000bdc8601007387 */ /* 0x0001e80000100800 */
[----:B------:R-:W4:Y:S04]  /*15640*/  LDL R3, [R1+0x864] ;  /* 0x0008640001037983 */ /* 0x000f280000100800 */
[----:B0-----:R-:W4:Y:S01]  /*15650*/  LDL R134, [R1+0x860] ;  /* 0x0008600001867983 */ /* 0x001f220000100800 */
[----:B-1----:R-:W-:-:S03]  /*15660*/  @P2 IMAD.MOV.U32 R12, RZ, RZ, R123 ;  /* 0x000000ffff0c2224 */ /* 0x002fc600078e007b */
[----:B--2---:R0:W-:Y:S04]  /*15670*/  STL [R1+0xbe0], R133 ;  /* 0x000be08501007387 */ /* 0x0041e80000100800 */
[----:B------:R-:W2:Y:S04]  /*15680*/  LDL.LU R128, [R1+0xd18] ;  /* 0x000d180001807983 */ /* 0x000ea80000300800 */
[----:B------:R-:W2:Y:S04]  /*15690*/  LDL R135, [R1+0x880] ;  /* 0x0008800001877983 */ /* 0x000ea80000100800 */
[----:B------:R-:W2:Y:S04]  /*156a0*/  LDL R4, [R1+0x884] ;  /* 0x0008840001047983 */ /* 0x000ea80000100800 */
[----:B---3--:R-:W-:Y:S04]  /*156b0*/  STL [R1+0xbe4], R131 ;  /* 0x000be48301007387 */ /* 0x008fe80000100800 */
[----:B------:R-:W3:Y:S04]  /*156c0*/  LDL R132, [R1+0x8a0] ;  /* 0x0008a00001847983 */ /* 0x000ee80000100800 */
[----:B------:R-:W3:Y:S04]  /*156d0*/  LDL R99, [R1+0x8a4] ;  /* 0x0008a40001637983 */ /* 0x000ee80000100800 */
[----:B----4-:R-:W-:Y:S04]  /*156e0*/  STL [R1+0xbe8], R130 ;  /* 0x000be88201007387 */ /* 0x010fe80000100800 */
[----:B------:R-:W4:Y:S04]  /*156f0*/  LDL.LU R125, [R1+0xd14] ;  /* 0x000d1400017d7983 */ /* 0x000f280000300800 */
[----:B------:R-:W3:Y:S04]  /*15700*/  LDL R137, [R1+0x8c0] ;  /* 0x0008c00001897983 */ /* 0x000ee80000100800 */
[----:B------:R1:W-:Y:S04]  /*15710*/  STL [R1+0xbec], R129 ;  /* 0x000bec8101007387 */ /* 0x0003e80000100800 */
[----:B------:R-:W3:Y:S01]  /*15720*/  LDL.LU R123, [R1+0xd10] ;  /* 0x000d1000017b7983 */ /* 0x000ee20000300800 */
[----:B------:R-:W-:Y:S01]  /*15730*/  @P2 IMAD.MOV.U32 R13, RZ, RZ, R107 ;  /* 0x000000ffff0d2224 */ /* 0x000fe200078e006b */
[----:B------:R-:W-:-:S02]  /*15740*/  PRMT R127, RZ, 0x7610, R127 ;  /* 0x00007610ff7f7816 */ /* 0x000fc4000000007f */
[----:B------:R-:W-:Y:S01]  /*15750*/  PRMT R124, RZ, 0x7610, R124 ;  /* 0x00007610ff7c7816 */ /* 0x000fe2000000007c */
[----:B------:R-:W3:Y:S04]  /*15760*/  LDL R138, [R1+0x8e0] ;  /* 0x0008e000018a7983 */ /* 0x000ee80000100800 */
[----:B------:R-:W3:Y:S01]  /*15770*/  LDL R107, [R1+0x8e4] ;  /* 0x0008e400016b7983 */ /* 0x000ee20000100800 */
[----:B--2---:R-:W-:-:S06]  /*15780*/  PRMT R128, RZ, 0x7610, R128 ;  /* 0x00007610ff807816 */ /* 0x004fcc0000000080 */
[----:B------:R2:W3:Y:S02]  /*15790*/  @P2 LDG.E.U16 R128, desc[UR24][R12.64] ;  /* 0x000000180c802981 */ /* 0x0004e4000c1e1500 */
[----:B--2---:R-:W-:Y:S02]  /*157a0*/  @P2 IMAD.MOV.U32 R12, RZ, RZ, R2 ;  /* 0x000000ffff0c2224 */ /* 0x004fe400078e0002 */
[----:B------:R-:W-:-:S05]  /*157b0*/  @P2 IMAD.MOV.U32 R13, RZ, RZ, R139 ;  /* 0x000000ffff0d2224 */ /* 0x000fca00078e008b */
[----:B------:R2:W3:Y:S02]  /*157c0*/  @P2 LDG.E.U16 R127, desc[UR24][R12.64] ;  /* 0x000000180c7f2981 */ /* 0x0004e4000c1e1500 */
[----:B--2---:R-:W-:Y:S01]  /*157d0*/  @P2 IMAD.MOV.U32 R12, RZ, RZ, R3 ;  /* 0x000000ffff0c2224 */ /* 0x004fe200078e0003 */
[----:B----4-:R-:W-:Y:S01]  /*157e0*/  PRMT R125, RZ, 0x7610, R125 ;  /* 0x00007610ff7d7816 */ /* 0x010fe2000000007d */
[----:B------:R-:W-:-:S05]  /*157f0*/  @P2 IMAD.MOV.U32 R13, RZ, RZ, R134 ;  /* 0x000000ffff0d2224 */ /* 0x000fca00078e0086 */
[----:B------:R2:W4:Y:S02]  /*15800*/  @P2 LDG.E.U16 R125, desc[UR24][R12.64] ;  /* 0x000000180c7d2981 */ /* 0x000524000c1e1500 */
[----:B--2---:R-:W-:Y:S02]  /*15810*/  @P2 IMAD.MOV.U32 R12, RZ, RZ, R4 ;  /* 0x000000ffff0c2224 */ /* 0x004fe400078e0004 */
[----:B------:R-:W-:Y:S01]  /*15820*/  @P2 IMAD.MOV.U32 R13, RZ, RZ, R135 ;  /* 0x000000ffff0d2224 */ /* 0x000fe200078e0087 */
[----:B---3--:R-:W-:-:S04]  /*15830*/  PRMT R123, RZ, 0x7610, R123 ;  /* 0x00007610ff7b7816 */ /* 0x008fc8000000007b */
[----:B------:R2:W3:Y:S02]  /*15840*/  @P2 LDG.E.U16 R124, desc[UR24][R12.64] ;  /* 0x000000180c7c2981 */ /* 0x0004e4000c1e1500 */
[----:B--2---:R-:W-:Y:S02]  /*15850*/  @P2 IMAD.MOV.U32 R12, RZ, RZ, R99 ;  /* 0x000000ffff0c2224 */ /* 0x004fe400078e0063 */
[----:B------:R-:W-:-:S05]  /*15860*/  @P2 IMAD.MOV.U32 R13, RZ, RZ, R132 ;  /* 0x000000ffff0d2224 */ /* 0x000fca00078e0084 */
[----:B------:R2:W3:Y:S02]  /*15870*/  @P2 LDG.E.U16 R123, desc[UR24][R12.64] ;  /* 0x000000180c7b2981 */ /* 0x0004e4000c1e1500 */
[----:B--2---:R-:W-:Y:S02]  /*15880*/  @P2 IMAD.MOV.U32 R12, RZ, RZ, R118 ;  /* 0x000000ffff0c2224 */ /* 0x004fe400078e0076 */
[----:B------:R-:W-:Y:S04]  /*15890*/  STL [R1+0xbf0], R128 ;  /* 0x000bf08001007387 */ /* 0x000fe80000100800 */
[----:B------:R-:W2:Y:S04]  /*158a0*/  LDL R139, [R1+0x900] ;  /* 0x00090000018b7983 */ /* 0x000ea80000100800 */
[----:B------:R-:W2:Y:S04]  /*158b0*/  LDL R2, [R1+0x904] ;  /* 0x0009040001027983 */ /* 0x000ea80000100800 */
[----:B------:R-:W-:Y:S04]  /*158c0*/  STL [R1+0xbf4], R127 ;  /* 0x000bf47f01007387 */ /* 0x000fe80000100800 */
[----:B------:R-:W2:Y:S04]  /*158d0*/  LDL R3, [R1+0x920] ;  /* 0x0009200001037983 */ /* 0x000ea80000100800 */
[----:B----4-:R-:W-:Y:S04]  /*158e0*/  STL [R1+0xbf8], R125 ;  /* 0x000bf87d01007387 */ /* 0x010fe80000100800 */
[----:B------:R-:W4:Y:S04]  /*158f0*/  LDL R4, [R1+0x940] ;  /* 0x0009400001047983 */ /* 0x000f280000100800 */
[----:B---3--:R-:W-:Y:S04]  /*15900*/  STL [R1+0xbfc], R124 ;  /* 0x000bfc7c01007387 */ /* 0x008fe80000100800 */
[----:B------:R-:W3:Y:S04]  /*15910*/  LDL R132, [R1+0x960] ;  /* 0x0009600001847983 */ /* 0x000ee80000100800 */
[----:B------:R-:W3:Y:S04]  /*15920*/  LDL R99, [R1+0x964] ;  /* 0x0009640001637983 */ /* 0x000ee80000100800 */
[----:B------:R-:W-:Y:S04]  /*15930*/  STL [R1+0xc00], R123 ;  /* 0x000c007b01007387 */ /* 0x000fe80000100800 */
[----:B------:R-:W3:Y:S01]  /*15940*/  LDL.LU R118, [R1+0xd0c] ;  /* 0x000d0c0001767983 */ /* 0x000ee20000300800 */
[----:B------:R-:W-:Y:S01]  /*15950*/  PRMT R122, RZ, 0x7610, R122 ;  /* 0x00007610ff7a7816 */ /* 0x000fe2000000007a */
[----:B------:R-:W-:Y:S01]  /*15960*/  @P2 IMAD.MOV.U32 R13, RZ, RZ, R137 ;  /* 0x000000ffff0d2224 */ /* 0x000fe200078e0089 */
[----:B------:R-:W-:Y:S01]  /*15970*/  PRMT R121, RZ, 0x7610, R121 ;  /* 0x00007610ff797816 */ /* 0x000fe20000000079 */
[----:B------:R-:W4:Y:S04]  /*15980*/  LDL R135, [R1+0x980] ;  /* 0x0009800001877983 */ /* 0x000f280000100800 */
[----:B------:R0:W4:Y:S01]  /*15990*/  @P2 LDG.E.U16 R122, desc[UR24][R12.64] ;  /* 0x000000180c7a2981 */ /* 0x000122000c1e1500 */
[----:B------:R-:W-:-:S02]  /*159a0*/  PRMT R119, RZ, 0x7610, R119 ;  /* 0x00007610ff777816 */ /* 0x000fc40000000077 */
[----:B------:R-:W-:Y:S01]  /*159b0*/  PRMT R116, RZ, 0x7610, R116 ;  /* 0x00007610ff747816 */ /* 0x000fe20000000074 */
[----:B------:R-:W4:Y:S01]  /*159c0*/  LDL R137, [R1+0x984] ;  /* 0x0009840001897983 */ /* 0x000f220000100800 */
[----:B0-----:R-:W-:Y:S02]  /*159d0*/  @P2 IMAD.MOV.U32 R12, RZ, RZ, R107 ;  /* 0x000000ffff0c2224 */ /* 0x001fe400078e006b */
[----:B------:R-:W-:-:S05]  /*159e0*/  @P2 IMAD.MOV.U32 R13, RZ, RZ, R138 ;  /* 0x000000ffff0d2224 */ /* 0x000fca00078e008a */
[----:B------:R2:W4:Y:S02]  /*159f0*/  @P2 LDG.E.U16 R121, desc[UR24][R12.64] ;  /* 0x000000180c792981 */ /* 0x000524000c1e1500 */
[----:B--2---:R-:W-:Y:S02]  /*15a00*/  @P2 IMAD.MOV.U32 R13, RZ, RZ, R139 ;  /* 0x000000ffff0d2224 */ /* 0x004fe400078e008b */
[----:B------:R-:W-:-:S05]  /*15a10*/  @P2 IMAD.MOV.U32 R12, RZ, RZ, R2 ;  /* 0x000000ffff0c2224 */ /* 0x000fca00078e0002 */
[----:B------:R0:W2:Y:S02]  /*15a20*/  @P2 LDG.E.U16 R119, desc[UR24][R12.64] ;  /* 0x000000180c772981 */ /* 0x0000a4000c1e1500 */
[----:B0-----:R-:W-:Y:S02]  /*15a30*/  @P2 IMAD.MOV.U32 R12, RZ, RZ, R111 ;  /* 0x000000ffff0c2224 */ /* 0x001fe400078e006f */
[----:B------:R-:W-:Y:S01]  /*15a40*/  @P2 IMAD.MOV.U32 R13, RZ, RZ, R3 ;  /* 0x000000ffff0d2224 */ /* 0x000fe200078e0003 */
[----:B---3--:R-:W-:-:S06]  /*15a50*/  PRMT R118, RZ, 0x7610, R118 ;  /* 0x00007610ff767816 */ /* 0x008fcc0000000076 */
[----:B------:R0:W3:Y:S02]  /*15a60*/  @P2 LDG.E.U16 R118, desc[UR24][R12.64] ;  /* 0x000000180c762981 */ /* 0x0000e4000c1e1500 */
[----:B0-----:R-:W-:Y:S02]  /*15a70*/  @P2 IMAD.MOV.U32 R12, RZ, RZ, R104 ;  /* 0x000000ffff0c2224 */ /* 0x001fe400078e0068 */
[----:B----4-:R-:W-:-:S05]  /*15a80*/  @P2 IMAD.MOV.U32 R13, RZ, RZ, R4 ;  /* 0x000000ffff0d2224 */ /* 0x010fca00078e0004 */
[----:B------:R0:W4:Y:S04]  /*15a90*/  @P2 LDG.E.U16 R116, desc[UR24][R12.64] ;  /* 0x000000180c742981 */ /* 0x000128000c1e1500 */
[----:B------:R-:W-:Y:S04]  /*15aa0*/  STL [R1+0xc08], R122 ;  /* 0x000c087a01007387 */ /* 0x000fe80000100800 */
[----:B------:R-:W4:Y:S04]  /*15ab0*/  LDL R138, [R1+0x1a8] ;  /* 0x0001a800018a7983 */ /* 0x000f280000100800 */
[----:B------:R-:W4:Y:S04]  /*15ac0*/  LDL R107, [R1+0x1ac] ;  /* 0x0001ac00016b7983 */ /* 0x000f280000100800 */
[----:B------:R-:W-:Y:S04]  /*15ad0*/  STL [R1+0xc0c], R121 ;  /* 0x000c0c7901007387 */ /* 0x000fe80000100800 */
[----:B------:R-:W4:Y:S04]  /*15ae0*/  LDL R133, [R1+0x1e8] ;  /* 0x0001e80001857983 */ /* 0x000f280000100800 */
[----:B------:R-:W4:Y:S01]  /*15af0*/  LDL R139, [R1+0x1ec] ;  /* 0x0001ec00018b7983 */ /* 0x000f220000100800 */
[----:B------:R-:W-:Y:S01]  /*15b00*/  PRMT R114, RZ, 0x7610, R114 ;  /* 0x00007610ff727816 */ /* 0x000fe20000000072 */
[----:B0-----:R-:W-:-:S02]  /*15b10*/  @P2 IMAD.MOV.U32 R12, RZ, RZ, R99 ;  /* 0x000000ffff0c2224 */ /* 0x001fc400078e0063 */
[----:B------:R-:W-:-:S05]  /*15b20*/  @P2 IMAD.MOV.U32 R13, RZ, RZ, R132 ;  /* 0x000000ffff0d2224 */ /* 0x000fca00078e0084 */
[----:B------:R0:W4:Y:S04]  /*15b30*/  @P2 LDG.E.U16 R114, desc[UR24][R12.64] ;  /* 0x000000180c722981 */ /* 0x000128000c1e1500 */
[----:B--2---:R2:W-:Y:S04]  /*15b40*/  STL [R1+0xc10], R119 ;  /* 0x000c107701007387 */ /* 0x0045e80000100800 */
[----:B------:R-:W2:Y:S04]  /*15b50*/  LDL.LU R111, [R1+0xd08] ;  /* 0x000d0800016f7983 */ /* 0x000ea80000300800 */
[----:B------:R-:W2:Y:S04]  /*15b60*/  LDL R2, [R1+0x248] ;  /* 0x0002480001027983 */ /* 0x000ea80000100800 */
[----:B------:R-:W2:Y:S04]  /*15b70*/  LDL R3, [R1+0x24c] ;  /* 0x00024c0001037983 */ /* 0x000ea80000100800 */
[----:B---3--:R-:W-:Y:S04]  /*15b80*/  STL [R1+0xc14], R118 ;  /* 0x000c147601007387 */ /* 0x008fe80000100800 */
[----:B------:R-:W3:Y:S04]  /*15b90*/  LDL.LU R104, [R1+0xd04] ;  /* 0x000d040001687983 */ /* 0x000ee80000300800 */
[----:B------:R-:W3:Y:S04]  /*15ba0*/  LDL R4, [R1+0x5ec] ;  /* 0x0005ec0001047983 */ /* 0x000ee80000100800 */
[----:B----4-:R-:W-:Y:S04]  /*15bb0*/  STL [R1+0xc18], R116 ;  /* 0x000c187401007387 */ /* 0x010fe80000100800 */
[----:B------:R-:W4:Y:S04]  /*15bc0*/  LDL R132, [R1+0x614] ;  /* 0x0006140001847983 */ /* 0x000f280000100800 */
[----:B------:R-:W4:Y:S01]  /*15bd0*/  LDL R99, [R1+0x618] ;  /* 0x0006180001637983 */ /* 0x000f220000100800 */
[----:B0-----:R-:W-:-:S02]  /*15be0*/  @P2 IMAD.MOV.U32 R12, RZ, RZ, R137 ;  /* 0x000000ffff0c2224 */ /* 0x001fc400078e0089 */
[----:B------:R-:W-:Y:S01]  /*15bf0*/  @P2 IMAD.MOV.U32 R13, RZ, RZ, R135 ;  /* 0x000000ffff0d2224 */ /* 0x000fe200078e0087 */
[----:B------:R-:W-:Y:S02]  /*15c00*/  PRMT R108, RZ, 0x7610, R108 ;  /* 0x00007610ff6c7816 */ /* 0x000fe4000000006c */
[----:B------:R-:W-:Y:S02]  /*15c10*/  PRMT R100, RZ, 0x7610, R100 ;  /* 0x00007610ff647816 */ /* 0x000fe40000000064 */
[----:B------:R-:W-:Y:S02]  /*15c20*/  PRMT R96, RZ, 0x7610, R96 ;  /* 0x00007610ff607816 */ /* 0x000fe40000000060 */
[----:B------:R-:W-:Y:S01]  /*15c30*/  PRMT R92, RZ, 0x7610, R92 ;  /* 0x00007610ff5c7816 */ /* 0x000fe2000000005c */
[----:B------:R-:W-:Y:S04]  /*15c40*/  STL [R1+0xc1c], R114 ;  /* 0x000c1c7201007387 */ /* 0x000fe80000100800 */
[----:B------:R-:W4:Y:S01]  /*15c50*/  LDL R134, [R1+0x63c] ;  /* 0x00063c0001867983 */ /* 0x000f220000100800 */
[----:B--2---:R-:W-:-:S06]  /*15c60*/  PRMT R111, RZ, 0x7610, R111 ;  /* 0x00007610ff6f7816 */ /* 0x004fcc000000006f */
[----:B------:R0:W2:Y:S02]  /*15c70*/  @P2 LDG.E.U16 R111, desc[UR24][R12.64] ;  /* 0x000000180c6f2981 */ /* 0x0000a4000c1e1500 */
[----:B0-----:R-:W-:Y:S02]  /*15c80*/  @P2 IMAD.MOV.U32 R12, RZ, RZ, R107 ;  /* 0x000000ffff0c2224 */ /* 0x001fe400078e006b */
[----:B------:R-:W-:-:S05]  /*15c90*/  @P2 IMAD.MOV.U32 R13, RZ, RZ, R138 ;  /* 0x000000ffff0d2224 */ /* 0x000fca00078e008a */
[----:B------:R0:W2:Y:S02]  /*15ca0*/  @P2 LDG.E.U16 R108, desc[UR24][R12.64] ;  /* 0x000000180c6c2981 */ /* 0x0000a4000c1e1500 */
[----:B0-----:R-:W-:Y:S02]  /*15cb0*/  @P2 IMAD.MOV.U32 R12, RZ, RZ, R139 ;  /* 0x000000ffff0c2224 */ /* 0x001fe400078e008b */
[----:B------:R-:W-:Y:S01]  /*15cc0*/  @P2 IMAD.MOV.U32 R13, RZ, RZ, R133 ;  /* 0x000000ffff0d2224 */ /* 0x000fe200078e0085 */
[----:B---3--:R-:W-:-:S06]  /*15cd0*/  PRMT R104, RZ, 0x7610, R104 ;  /* 0x00007610ff687816 */ /* 0x008fcc0000000068 */
[----:B------:R0:W3:Y:S02]  /*15ce0*/  @P2 LDG.E.U16 R104, desc[UR24][R12.64] ;  /* 0x000000180c682981 */ /* 0x0000e4000c1e1500 */
[----:B0-----:R-:W-:Y:S02]  /*15cf0*/  @P2 IMAD.MOV.U32 R12, RZ, RZ, R3 ;  /* 0x000000ffff0c2224 */ /* 0x001fe400078e0003 */
[----:B------:R-:W-:-:S05]  /*15d00*/  @P2 IMAD.MOV.U32 R13, RZ, RZ, R2 ;  /* 0x000000ffff0d2224 */ /* 0x000fca00078e0002 */
[----:B------:R0:W3:Y:S02]  /*15d10*/  @P2 LDG.E.U16 R100, desc[UR24][R12.64] ;  /* 0x000000180c642981 */ /* 0x0000e4000c1e1500 */
[----:B0-----:R-:W-:Y:S02]  /*15d20*/  @P2 IMAD.MOV.U32 R12, RZ, RZ, R80 ;  /* 0x000000ffff0c2224 */ /* 0x001fe400078e0050 */
[----:B------:R-:W-:-:S05]  /*15d30*/  @P2 IMAD.MOV.U32 R13, RZ, RZ, R4 ;  /* 0x000000ffff0d2224 */ /* 0x000fca00078e0004 */
[----:B------:R4:W3:Y:S02]  /*15d40*/  @P2 LDG.E.U16 R96, desc[UR24][R12.64] ;  /* 0x000000180c602981 */ /* 0x0008e4000c1e1500 */
[----:B----4-:R-:W-:Y:S02]  /*15d50*/  @P2 IMAD.MOV.U32 R12, RZ, RZ, R99 ;  /* 0x000000ffff0c2224 */ /* 0x010fe400078e0063 */
[----:B------:R-:W-:-:S05]  /*15d60*/  @P2 IMAD.MOV.U32 R13, RZ, RZ, R132 ;  /* 0x000000ffff0d2224 */ /* 0x000fca00078e0084 */
[----:B------:R0:W4:Y:S01]  /*15d70*/  @P2 LDG.E.U16 R92, desc[UR24][R12.64] ;  /* 0x000000180c5c2981 */ /* 0x000122000c1e1500 */
[----:B------:R-:W-:Y:S01]  /*15d80*/  PRMT R88, RZ, 0x7610, R88 ;  /* 0x00007610ff587816 */ /* 0x000fe20000000058 */
[----:B0-----:R-:W-:Y:S02]  /*15d90*/  @P2 IMAD.MOV.U32 R12, RZ, RZ, R35 ;  /* 0x000000ffff0c2224 */ /* 0x001fe400078e0023 */
[----:B------:R-:W-:-:S05]  /*15da0*/  @P2 IMAD.MOV.U32 R13, RZ, RZ, R134 ;  /* 0x000000ffff0d2224 */ /* 0x000fca00078e0086 */
[----:B------:R-:W4:Y:S04]  /*15db0*/  @P2 LDG.E.U16 R88, desc[UR24][R12.64] ;  /* 0x000000180c582981 */ /* 0x000f28000c1e1500 */
[----:B--2---:R-:W-:Y:S04]  /*15dc0*/  STL [R1+0xc20], R111 ;  /* 0x000c206f01007387 */ /* 0x004fe80000100800 */
[----:B------:R-:W2:Y:S04]  /*15dd0*/  LDL R135, [R1+0x664] ;  /* 0x0006640001877983 */ /* 0x000ea80000100800 */
[----:B------:R-:W2:Y:S04]  /*15de0*/  LDL R107, [R1+0x668] ;  /* 0x00066800016b7983 */ /* 0x000ea80000100800 */
[----:B------:R-:W2:Y:S04]  /*15df0*/  LDL R137, [R1+0x688] ;  /* 0x0006880001897983 */ /* 0x000ea80000100800 */
[----:B------:R-:W2:Y:S04]  /*15e00*/  LDL R138, [R1+0x68c] ;  /* 0x00068c00018a7983 */ /* 0x000ea80000100800 */
[----:B------:R-:W-:Y:S04]  /*15e10*/  STL [R1+0xc24], R108 ;  /* 0x000c246c01007387 */ /* 0x000fe80000100800 */
[----:B---3--:R-:W-:Y:S04]  /*15e20*/  STL [R1+0xc28], R104 ;  /* 0x000c286801007387 */ /* 0x008fe80000100800 */
[----:B------:R-:W3:Y:S04]  /*15e30*/  LDL R139, [R1+0x6a8] ;  /* 0x0006a800018b7983 */ /* 0x000ee80000100800 */
[----:B------:R-:W3:Y:S04]  /*15e40*/  LDL R2, [R1+0x6c8] ;  /* 0x0006c80001027983 */ /* 0x000ee80000100800 */
[----:B------:R-:W3:Y:S04]  /*15e50*/  LDL R3, [R1+0x6cc] ;  /* 0x0006cc0001037983 */ /* 0x000ee80000100800 */
[----:B------:R-:W-:Y:S04]  /*15e60*/  STL [R1+0xc2c], R100 ;  /* 0x000c2c6401007387 */ /* 0x000fe80000100800 */
[----:B------:R-:W3:Y:S04]  /*15e70*/  LDL.LU R80, [R1+0xd00] ;  /* 0x000d000001507983 */ /* 0x000ee80000300800 */
[----:B------:R-:W3:Y:S04]  /*15e80*/  LDL R4, [R1+0x6e8] ;  /* 0x0006e80001047983 */ /* 0x000ee80000100800 */
[----:B------:R-:W-:Y:S04]  /*15e90*/  STL [R1+0xc30], R96 ;  /* 0x000c306001007387 */ /* 0x000fe80000100800 */
[----:B------:R-:W3:Y:S04]  /*15ea0*/  LDL R132, [R1+0x708] ;  /* 0x0007080001847983 */ /* 0x000ee80000100800 */
[----:B------:R-:W3:Y:S04]  /*15eb0*/  LDL R99, [R1+0x70c] ;  /* 0x00070c0001637983 */ /* 0x000ee80000100800 */
[----:B----4-:R-:W-:Y:S04]  /*15ec0*/  STL [R1+0xc34], R92 ;  /* 0x000c345c01007387 */ /* 0x010fe80000100800 */
[----:B------:R-:W4:Y:S01]  /*15ed0*/  LDL.LU R35, [R1+0xcfc] ;  /* 0x000cfc0001237983 */ /* 0x000f220000300800 */
[----:B------:R-:W-:-:S02]  /*15ee0*/  PRMT R84, RZ, 0x7610, R84 ;  /* 0x00007610ff547816 */ /* 0x000fc40000000054 */
[----:B------:R-:W-:Y:S01]  /*15ef0*/  PRMT R79, RZ, 0x7610, R79 ;  /* 0x00007610ff4f7816 */ /* 0x000fe2000000004f */
[----:B------:R-:W-:Y:S04]  /*15f00*/  STL [R1+0xc38], R88 ;  /* 0x000c385801007387 */ /* 0x000fe80000100800 */
[----:B-1----:R-:W4:Y:S04]  /*15f10*/  LDL R129, [R1+0x748] ;  /* 0x0007480001817983 */ /* 0x002f280000100800 */
[----:B------:R-:W4:Y:S04]  /*15f20*/  LDL R130, [R1+0x768] ;  /* 0x0007680001827983 */ /* 0x000f280000100800 */
[----:B------:R-:W4:Y:S01]  /*15f30*/  LDL R131, [R1+0x76c] ;  /* 0x00076c0001837983 */ /* 0x000f220000100800 */
[----:B------:R-:W-:-:S02]  /*15f40*/  PRMT R34, RZ, 0x7610, R34 ;  /* 0x00007610ff227816 */ /* 0x000fc40000000022 */
[----:B------:R-:W-:Y:S01]  /*15f50*/  PRMT R33, RZ, 0x7610, R33 ;  /* 0x00007610ff217816 */ /* 0x000fe20000000021 */
[----:B--2---:R-:W-:Y:S02]  /*15f60*/  @P2 IMAD.MOV.U32 R13, RZ, RZ, R135 ;  /* 0x000000ffff0d2224 */ /* 0x004fe400078e0087 */
[----:B------:R-:W-:Y:S02]  /*15f70*/  @P2 IMAD.MOV.U32 R12, RZ, RZ, R107 ;  /* 0x000000ffff0c2224 */ /* 0x000fe400078e006b */
[----:B------:R-:W2:Y:S04]  /*15f80*/  LDL R107, [R1+0x728] ;  /* 0x00072800016b7983 */ /* 0x000ea80000100800 */
[----:B------:R0:W2:Y:S02]  /*15f90*/  @P2 LDG.E.U16 R84, desc[UR24][R12.64] ;  /* 0x000000180c542981 */ /* 0x0000a4000c1e1500 */
[----:B0-----:R-:W-:-:S02]  /*15fa0*/  @P2 IMAD.MOV.U32 R12, RZ, RZ, R138 ;  /* 0x000000ffff0c2224 */ /* 0x001fc400078e008a */
[----:B------:R-:W-:Y:S01]  /*15fb0*/  @P2 IMAD.MOV.U32 R13, RZ, RZ, R137 ;  /* 0x000000ffff0d2224 */ /* 0x000fe200078e0089 */
[----:B---3--:R-:W-:-:S06]  /*15fc0*/  PRMT R80, RZ, 0x7610, R80 ;  /* 0x00007610ff507816 */ /* 0x008fcc0000000050 */
[----:B------:R0:W3:Y:S02]  /*15fd0*/  @P2 LDG.E.U16 R80, desc[UR24][R12.64] ;  /* 0x000000180c502981 */ /* 0x0000e4000c1e1500 */
[----:B0-----:R-:W-:Y:S02]  /*15fe0*/  @P2 IMAD.MOV.U32 R12, RZ, RZ, R32 ;  /* 0x000000ffff0c2224 */ /* 0x001fe400078e0020 */
[----:B------:R-:W-:Y:S01]  /*15ff0*/  @P2 IMAD.MOV.U32 R13, RZ, RZ, R139 ;  /* 0x000000ffff0d2224 */ /* 0x000fe200078e008b */
[----:B------:R-:W3:Y:S04]  /*16000*/  LDL.LU R32, [R1+0xcf8] ;  /* 0x000cf80001207983 */ /* 0x000ee80000300800 */
[----:B------:R0:W3:Y:S04]  /*16010*/  @P2 LDG.E.U16 R79, desc[UR24][R12.64] ;  /* 0x000000180c4f2981 */ /* 0x0000e8000c1e1500 */
[----:B------:R-:W3:Y:S04]  /*16020*/  LDL R133, [R1+0x788] ;  /* 0x0007880001857983 */ /* 0x000ee80000100800 */
[----:B------:R-:W3:Y:S01]  /*16030*/  LDL R134, [R1+0x78c] ;  /* 0x00078c0001867983 */ /* 0x000ee20000100800 */
[----:B0-----:R-:W-:Y:S01]  /*16040*/  @P2 IMAD.MOV.U32 R12, RZ, RZ, R3 ;  /* 0x000000ffff0c2224 */ /* 0x001fe200078e0003 */
[----:B----4-:R-:W-:Y:S01]  /*16050*/  PRMT R35, RZ, 0x7610, R35 ;  /* 0x00007610ff237816 */ /* 0x010fe20000000023 */
[----:B------:R-:W-:Y:S01]  /*16060*/  @P2 IMAD.MOV.U32 R13, RZ, RZ, R2 ;  /* 0x000000ffff0d2224 */ /* 0x000fe200078e0002 */
[----:B------:R-:W4:Y:S04]  /*16070*/  LDL R135, [R1+0x7c8] ;  /* 0x0007c80001877983 */ /* 0x000f280000100800 */
[----:B------:R0:W4:Y:S02]  /*16080*/  @P2 LDG.E.U16 R35, desc[UR24][R12.64] ;  /* 0x000000180c232981 */ /* 0x000124000c1e1500 */
[----:B0-----:R-:W-:-:S02]  /*16090*/  @P2 IMAD.MOV.U32 R12, RZ, RZ, R31 ;  /* 0x000000ffff0c2224 */ /* 0x001fc400078e001f */
[----:B------:R-:W4:Y:S01]  /*160a0*/  LDL.LU R31, [R1+0xcf4] ;  /* 0x000cf400011f7983 */ /* 0x000f220000300800 */
[----:B------:R-:W-:-:S03]  /*160b0*/  @P2 IMAD.MOV.U32 R13, RZ, RZ, R4 ;  /* 0x000000ffff0d2224 */ /* 0x000fc600078e0004 */
[----:B------:R-:W4:Y:S04]  /*160c0*/  LDL R137, [R1+0x7e8] ;  /* 0x0007e80001897983 */ /* 0x000f280000100800 */
[----:B------:R0:W4:Y:S04]  /*160d0*/  @P2 LDG.E.U16 R34, desc[UR24][R12.64] ;  /* 0x000000180c222981 */ /* 0x000128000c1e1500 */
[----:B------:R-:W4:Y:S04]  /*160e0*/  LDL R138, [R1+0x808] ;  /* 0x00080800018a7983 */ /* 0x000f280000100800 */
[----:B------:R-:W4:Y:S01]  /*160f0*/  LDL R139, [R1+0x80c] ;  /* 0x00080c00018b7983 */ /* 0x000f220000100800 */
[----:B0-----:R-:W-:-:S02]  /*16100*/  @P2 IMAD.MOV.U32 R12, RZ, RZ, R99 ;  /* 0x000000ffff0c2224 */ /* 0x001fc400078e0063 */
[----:B------:R-:W-:Y:S01]  /*16110*/  @P2 IMAD.MOV.U32 R13, RZ, RZ, R132 ;  /* 0x000000ffff0d2224 */ /* 0x000fe200078e0084 */
[----:B------:R-:W4:Y:S04]  /*16120*/  LDL R2, [R1+0x828] ;  /* 0x0008280001027983 */ /* 0x000f280000100800 */
[----:B------:R0:W4:Y:S04]  /*16130*/  @P2 LDG.E.U16 R33, desc[UR24][R12.64] ;  /* 0x000000180c212981 */ /* 0x000128000c1e1500 */
[----:B------:R-:W4:Y:S04]  /*16140*/  LDL R3, [R1+0x82c] ;  /* 0x00082c0001037983 */ /* 0x000f280000100800 */
[----:B------:R-:W4:Y:S01]  /*16150*/  LDL R4, [R1+0x848] ;  /* 0x0008480001047983 */ /* 0x000f220000100800 */
[----:B0-----:R-:W-:-:S03]  /*16160*/  @P2 IMAD.MOV.U32 R12, RZ, RZ, R28 ;  /* 0x000000ffff0c2224 */ /* 0x001fc600078e001c */
[----:B------:R-:W4:Y:S04]  /*16170*/  LDL R132, [R1+0x84c] ;  /* 0x00084c0001847983 */ /* 0x000f280000100800 */
[----:B------:R-:W4:Y:S01]  /*16180*/  LDL.LU R28, [R1+0xcf0] ;  /* 0x000cf000011c7983 */ /* 0x000f220000300800 */
[----:B------:R-:W-:-:S03]  /*16190*/  PRMT R30, RZ, 0x7610, R30 ;  /* 0x00007610ff1e7816 */ /* 0x000fc6000000001e */
[----:B------:R-:W4:Y:S01]  /*161a0*/  LDL R99, [R1+0x868] ;  /* 0x0008680001637983 */ /* 0x000f220000100800 */
[----:B------:R-:W-:Y:S02]  /*161b0*/  PRMT R29, RZ, 0x7610, R29 ;  /* 0x00007610ff1d7816 */ /* 0x000fe4000000001d */
[----:B------:R-:W-:Y:S01]  /*161c0*/  PRMT R27, RZ, 0x7610, R27 ;  /* 0x00007610ff1b7816 */ /* 0x000fe2000000001b */
[----:B--2---:R-:W-:Y:S02]  /*161d0*/  @P2 IMAD.MOV.U32 R13, RZ, RZ, R107 ;  /* 0x000000ffff0d2224 */ /* 0x004fe400078e006b */
[----:B------:R-:W2:Y:S01]  /*161e0*/  LDL R107, [R1+0x888] ;  /* 0x00088800016b7983 */ /* 0x000ea20000100800 */
[----:B---3--:R-:W-:-:S06]  /*161f0*/  PRMT R32, RZ, 0x7610, R32 ;  /* 0x00007610ff207816 */ /* 0x008fcc0000000020 */
[----:B------:R0:W3:Y:S02]  /*16200*/  @P2 LDG.E.U16 R32, desc[UR24][R12.64] ;  /* 0x000000180c202981 */ /* 0x0000e4000c1e1500 */
[----:B0-----:R-:W-:Y:S02]  /*16210*/  @P2 IMAD.MOV.U32 R12, RZ, RZ, R26 ;  /* 0x000000ffff0c2224 */ /* 0x001fe400078e001a */
[----:B------:R-:W-:Y:S01]  /*16220*/  @P2 IMAD.MOV.U32 R13, RZ, RZ, R129 ;  /* 0x000000ffff0d2224 */ /* 0x000fe200078e0081 */
[----:B------:R-:W2:Y:S01]  /*16230*/  LDL.LU R26, [R1+0xcec] ;  /* 0x000cec00011a7983 */ /* 0x000ea20000300800 */
[----:B----4-:R-:W-:-:S06]  /*16240*/  PRMT R31, RZ, 0x7610, R31 ;  /* 0x00007610ff1f7816 */ /* 0x010fcc000000001f */
[----:B------:R0:W4:Y:S02]  /*16250*/  @P2 LDG.E.U16 R31, desc[UR24][R12.64] ;  /* 0x000000180c1f2981 */ /* 0x000124000c1e1500 */
[----:B0-----:R-:W-:Y:S02]  /*16260*/  @P2 IMAD.MOV.U32 R12, RZ, RZ, R131 ;  /* 0x000000ffff0c2224 */ /* 0x001fe400078e0083 */
[----:B------:R-:W-:-:S05]  /*16270*/  @P2 IMAD.MOV.U32 R13, RZ, RZ, R130 ;  /* 0x000000ffff0d2224 */ /* 0x000fca00078e0082 */
[----:B------:R0:W3:Y:S02]  /*16280*/  @P2 LDG.E.U16 R30, desc[UR24][R12.64] ;  /* 0x000000180c1e2981 */ /* 0x0000e4000c1e1500 */
[----:B0-----:R-:W-:Y:S02]  /*16290*/  @P2 IMAD.MOV.U32 R12, RZ, RZ, R134 ;  /* 0x000000ffff0c2224 */ /* 0x001fe400078e0086 */
[----:B------:R-:W-:-:S05]  /*162a0*/  @P2 IMAD.MOV.U32 R13, RZ, RZ, R133 ;  /* 0x000000ffff0d2224 */ /* 0x000fca00078e0085 */
[----:B------:R0:W3:Y:S01]  /*162b0*/  @P2 LDG.E.U16 R29, desc[UR24][R12.64] ;  /* 0x000000180c1d2981 */ /* 0x0000e2000c1e1500 */
[----:B------:R-:W-:Y:S01]  /*162c0*/  PRMT R28, RZ, 0x7610, R28 ;  /* 0x00007610ff1c7816 */ /* 0x000fe2000000001c */
[----:B0-----:R-:W-:Y:S02]  /*162d0*/  @P2 IMAD.MOV.U32 R13, RZ, RZ, R24 ;  /* 0x000000ffff0d2224 */ /* 0x001fe400078e0018 */
[----:B------:R-:W3:Y:S01]  /*162e0*/  LDL.LU R24, [R1+0xce8] ;  /* 0x000ce80001187983 */ /* 0x000ee20000300800 */
[----:B------:R-:W-:-:S03]  /*162f0*/  @P2 IMAD.MOV.U32 R12, RZ, RZ, R23 ;  /* 0x000000ffff0c2224 */ /* 0x000fc600078e0017 */
[----:B------:R-:W4:Y:S04]  /*16300*/  LDL.LU R23, [R1+0xce4] ;  /* 0x000ce40001177983 */ /* 0x000f280000300800 */
[----:B------:R0:W4:Y:S02]  /*16310*/  @P2 LDG.E.U16 R28, desc[UR24][R12.64] ;  /* 0x000000180c1c2981 */ /* 0x000124000c1e1500 */
[----:B0-----:R-:W-:Y:S02]  /*16320*/  @P2 IMAD.MOV.U32 R12, RZ, RZ, R22 ;  /* 0x000000ffff0c2224 */ /* 0x001fe400078e0016 */
[----:B------:R-:W-:Y:S01]  /*16330*/  @P2 IMAD.MOV.U32 R13, RZ, RZ, R135 ;  /* 0x000000ffff0d2224 */ /* 0x000fe200078e0087 */
[----:B------:R-:W4:Y:S04]  /*16340*/  LDL.LU R22, [R1+0xce0] ;  /* 0x000ce00001167983 */ /* 0x000f280000300800 */
[----:B------:R0:W4:Y:S02]  /*16350*/  @P2 LDG.E.U16 R27, desc[UR24][R12.64] ;  /* 0x000000180c1b2981 */ /* 0x000124000c1e1500 */
[----:B0-----:R-:W-:-:S02]  /*16360*/  @P2 IMAD.MOV.U32 R12, RZ, RZ, R21 ;  /* 0x000000ffff0c2224 */ /* 0x001fc400078e0015 */
[----:B------:R-:W4:Y:S01]  /*16370*/  LDL.LU R21, [R1+0xcdc] ;  /* 0x000cdc0001157983 */ /* 0x000f220000300800 */
[----:B------:R-:W-:Y:S01]  /*16380*/  @P2 IMAD.MOV.U32 R13, RZ, RZ, R137 ;  /* 0x000000ffff0d2224 */ /* 0x000fe200078e0089 */
[----:B------:R-:W-:Y:S02]  /*16390*/  PRMT R25, RZ, 0x7610, R25 ;  /* 0x00007610ff197816 */ /* 0x000fe40000000019 */
[----:B------:R-:W-:Y:S02]  /*163a0*/  PRMT R20, RZ, 0x7610, R20 ;  /* 0x00007610ff147816 */ /* 0x000fe40000000014 */
[----:B------:R-:W-:Y:S02]  /*163b0*/  PRMT R19, RZ, 0x7610, R19 ;  /* 0x00007610ff137816 */ /* 0x000fe40000000013 */
[----:B--2---:R-:W-:-:S06]  /*163c0*/  PRMT R26, RZ, 0x7610, R26 ;  /* 0x00007610ff1a7816 */ /* 0x004fcc000000001a */
[----:B------:R0:W2:Y:S02]  /*163d0*/  @P2 LDG.E.U16 R26, desc[UR24][R12.64] ;  /* 0x000000180c1a2981 */ /* 0x0000a4000c1e1500 */
[----:B0-----:R-:W-:Y:S02]  /*163e0*/  @P2 IMAD.MOV.U32 R12, RZ, RZ, R139 ;  /* 0x000000ffff0c2224 */ /* 0x001fe400078e008b */
[----:B------:R-:W-:-:S05]  /*163f0*/  @P2 IMAD.MOV.U32 R13, RZ, RZ, R138 ;  /* 0x000000ffff0d2224 */ /* 0x000fca00078e008a */
[----:B------:R0:W2:Y:S02]  /*16400*/  @P2 LDG.E.U16 R25, desc[UR24][R12.64] ;  /* 0x000000180c192981 */ /* 0x0000a4000c1e1500 */
[----:B0-----:R-:W-:Y:S02]  /*16410*/  @P2 IMAD.MOV.U32 R12, RZ, RZ, R3 ;  /* 0x000000ffff0c2224 */ /* 0x001fe400078e0003 */
[----:B------:R-:W-:Y:S01]  /*16420*/  @P2 IMAD.MOV.U32 R13, RZ, RZ, R2 ;  /* 0x000000ffff0d2224 */ /* 0x000fe200078e0002 */
[----:B---3--:R-:W-:Y:S02]  /*16430*/  PRMT R24, RZ, 0x7610, R24 ;  /* 0x00007610ff187816 */ /* 0x008fe40000000018 */
[----:B----4-:R-:W-:-:S04]  /*16440*/  PRMT R23, RZ, 0x7610, R23 ;  /* 0x00007610ff177816 */ /* 0x010fc80000000017 */
[----:B------:R0:W3:Y:S02]  /*16450*/  @P2 LDG.E.U16 R24, desc[UR24][R12.64] ;  /* 0x000000180c182981 */ /* 0x0000e4000c1e1500 */
[----:B0-----:R-:W-:Y:S02]  /*16460*/  @P2 IMAD.MOV.U32 R12, RZ, RZ, R132 ;  /* 0x000000ffff0c2224 */ /* 0x001fe400078e0084 */
[----:B------:R-:W-:Y:S01]  /*16470*/  @P2 IMAD.MOV.U32 R13, RZ, RZ, R4 ;  /* 0x000000ffff0d2224 */ /* 0x000fe200078e0004 */
[----:B------:R-:W-:-:S04]  /*16480*/  PRMT R22, RZ, 0x7610, R22 ;  /* 0x00007610ff167816 */ /* 0x000fc80000000016 */
[----:B------:R0:W4:Y:S02]  /*16490*/  @P2 LDG.E.U16 R23, desc[UR24][R12.64] ;  /* 0x000000180c172981 */ /* 0x000124000c1e1500 */
[----:B0-----:R-:W-:Y:S02]  /*164a0*/  @P2 IMAD.MOV.U32 R12, RZ, RZ, R18 ;  /* 0x000000ffff0c2224 */ /* 0x001fe400078e0012 */
[----:B------:R-:W-:Y:S01]  /*164b0*/  @P2 IMAD.MOV.U32 R13, RZ, RZ, R99 ;  /* 0x000000ffff0d2224 */ /* 0x000fe200078e0063 */
[----:B------:R-:W2:Y:S01]  /*164c0*/  LDL.LU R18, [R1+0xcd8] ;  /* 0x000cd80001127983 */ /* 0x000ea20000300800 */
[----:B------:R-:W-:-:S03]  /*164d0*/  PRMT R21, RZ, 0x7610, R21 ;  /* 0x00007610ff157816 */ /* 0x000fc60000000015 */
[----:B------:R0:W3:Y:S02]  /*164e0*/  @P2 LDG.E.U16 R22, desc[UR24][R12.64] ;  /* 0x000000180c162981 */ /* 0x0000e4000c1e1500 */
[----:B0-----:R-:W-:Y:S02]  /*164f0*/  @P2 IMAD.MOV.U32 R12, RZ, RZ, R17 ;  /* 0x000000ffff0c2224 */ /* 0x001fe400078e0011 */
[----:B------:R-:W-:Y:S01]  /*16500*/  @P2 IMAD.MOV.U32 R13, RZ, RZ, R107 ;  /* 0x000000ffff0d2224 */ /* 0x000fe200078e006b */
[----:B------:R-:W3:Y:S04]  /*16510*/  LDL.LU R17, [R1+0xcd4] ;  /* 0x000cd40001117983 */ /* 0x000ee80000300800 */
[----:B------:R0:W4:Y:S02]  /*16520*/  @P2 LDG.E.U16 R21, desc[UR24][R12.64] ;  /* 0x000000180c152981 */ /* 0x000124000c1e1500 */
[----:B0-----:R-:W-:-:S02]  /*16530*/  @P2 IMAD.MOV.U32 R13, RZ, RZ, R62 ;  /* 0x000000ffff0d2224 */ /* 0x001fc400078e003e */
[----:B------:R-:W-:Y:S01]  /*16540*/  @P2 IMAD.MOV.U32 R12, RZ, RZ, R39 ;  /* 0x000000ffff0c2224 */ /* 0x000fe200078e0027 */
[----:B------:R-:W4:Y:S04]  /*16550*/  LDL.LU R62, [R1+0xcd0] ;  /* 0x000cd000013e7983 */ /* 0x000f280000300800 */
[----:B------:R-:W4:Y:S04]  /*16560*/  LDL.LU R39, [R1+0xccc] ;  /* 0x000ccc0001277983 */ /* 0x000f280000300800 */
[----:B------:R0:W4:Y:S02]  /*16570*/  @P2 LDG.E.U16 R20, desc[UR24][R12.64] ;  /* 0x000000180c142981 */ /* 0x000124000c1e1500 */
[----:B0-----:R-:W-:-:S02]  /*16580*/  @P2 IMAD.MOV.U32 R12, RZ, RZ, R73 ;  /* 0x000000ffff0c2224 */ /* 0x001fc400078e0049 */
[----:B------:R-:W-:Y:S02]  /*16590*/  @P2 IMAD.MOV.U32 R13, RZ, RZ, R67 ;  /* 0x000000ffff0d2224 */ /* 0x000fe400078e0043 */
[----:B------:R-:W4:Y:S04]  /*165a0*/  LDL.LU R67, [R1+0xcc8] ;  /* 0x000cc80001437983 */ /* 0x000f280000300800 */
[----:B------:R0:W4:Y:S04]  /*165b0*/  @P2 LDG.E.U16 R19, desc[UR24][R12.64] ;  /* 0x000000180c132981 */ /* 0x000128000c1e1500 */
[----:B------:R-:W4:Y:S01]  /*165c0*/  LDL.LU R73, [R1+0xcc4] ;  /* 0x000cc40001497983 */ /* 0x000f220000300800 */
[----:B0-----:R-:W-:-:S03]  /*165d0*/  @P2 IMAD.MOV.U32 R13, RZ, RZ, R36 ;  /* 0x000000ffff0d2224 */ /* 0x001fc600078e0024 */
[----:B------:R-:W4:Y:S01]  /*165e0*/  LDL.LU R36, [R1+0xcc0] ;  /* 0x000cc00001247983 */ /* 0x000f220000300800 */
[----:B------:R-:W-:Y:S01]  /*165f0*/  @P2 IMAD.MOV.U32 R12, RZ, RZ, R16 ;  /* 0x000000ffff0c2224 */ /* 0x000fe200078e0010 */
[----:B------:R-:W-:Y:S02]  /*16600*/  PRMT R38, RZ, 0x7610, R38 ;  /* 0x00007610ff267816 */ /* 0x000fe40000000026 */
[----:B------:R-:W4:Y:S01]  /*16610*/  LDL.LU R16, [R1+0xcbc] ;  /* 0x000cbc0001107983 */ /* 0x000f220000300800 */
[----:B------:R-:W-:Y:S02]  /*16620*/  PRMT R37, RZ, 0x7610, R37 ;  /* 0x00007610ff257816 */ /* 0x000fe40000000025 */
[----:B------:R-:W-:Y:S02]  /*16630*/  PRMT R66, RZ, 0x7610, R66 ;  /* 0x00007610ff427816 */ /* 0x000fe40000000042 */
[----:B--2---:R-:W-:-:S06]  /*16640*/  PRMT R18, RZ, 0x7610, R18 ;  /* 0x00007610ff127816 */ /* 0x004fcc0000000012 */
[----:B------:R0:W2:Y:S02]  /*16650*/  @P2 LDG.E.U16 R18, desc[UR24][R12.64] ;  /* 0x000000180c122981 */ /* 0x0000a4000c1e1500 */
[----:B0-----:R-:W-:Y:S01]  /*16660*/  @P2 IMAD.MOV.U32 R12, RZ, RZ, R45 ;  /* 0x000000ffff0c2224 */ /* 0x001fe200078e002d */
[----:B---3--:R-:W-:Y:S01]  /*16670*/  PRMT R17, RZ, 0x7610, R17 ;  /* 0x00007610ff117816 */ /* 0x008fe20000000011 */
[----:B------:R-:W-:Y:S02]  /*16680*/  @P2 IMAD.MOV.U32 R13, RZ, RZ, R40 ;  /* 0x000000ffff0d2224 */ /* 0x000fe400078e0028 */
[----:B------:R-:W3:Y:S04]  /*16690*/  LDL.LU R40, [R1+0xcb8] ;  /* 0x000cb80001287983 */ /* 0x000ee80000300800 */
[----:B------:R0:W2:Y:S04]  /*166a0*/  @P2 LDG.E.U16 R17, desc[UR24][R12.64] ;  /* 0x000000180c112981 */ /* 0x0000a8000c1e1500 */
[----:B------:R-:W2:Y:S01]  /*166b0*/  LDL.LU R45, [R1+0xcb4] ;  /* 0x000cb400012d7983 */ /* 0x000ea20000300800 */
[----:B0-----:R-:W-:-:S02]  /*166c0*/  @P2 IMAD.MOV.U32 R12, RZ, RZ, R57 ;  /* 0x000000ffff0c2224 */ /* 0x001fc400078e0039 */
[----:B------:R-:W-:Y:S01]  /*166d0*/  @P2 IMAD.MOV.U32 R13, RZ, RZ, R51 ;  /* 0x000000ffff0d2224 */ /* 0x000fe200078e0033 */
[----:B----4-:R-:W-:Y:S01]  /*166e0*/  PRMT R39, RZ, 0x7610, R39 ;  /* 0x00007610ff277816 */ /* 0x010fe20000000027 */
[----:B------:R-:W4:Y:S04]  /*166f0*/  LDL.LU R51, [R1+0xcb0] ;  /* 0x000cb00001337983 */ /* 0x000f280000300800 */
[----:B------:R-:W2:Y:S04]  /*16700*/  LDL.LU R57, [R1+0xcac] ;  /* 0x000cac0001397983 */ /* 0x000ea80000300800 */
[----:B------:R0:W2:Y:S02]  /*16710*/  @P2 LDG.E.U16 R39, desc[UR24][R12.64] ;  /* 0x000000180c272981 */ /* 0x0000a4000c1e1500 */
[----:B0-----:R-:W-:-:S02]  /*16720*/  @P2 IMAD.MOV.U32 R12, RZ, RZ, R69 ;  /* 0x000000ffff0c2224 */ /* 0x001fc400078e0045 */
[----:B------:R-:W-:Y:S02]  /*16730*/  @P2 IMAD.MOV.U32 R13, RZ, RZ, R63 ;  /* 0x000000ffff0d2224 */ /* 0x000fe400078e003f */
[----:B------:R-:W2:Y:S04]  /*16740*/  LDL.LU R63, [R1+0xca8] ;  /* 0x000ca800013f7983 */ /* 0x000ea80000300800 */
[----:B------:R0:W3:Y:S04]  /*16750*/  @P2 LDG.E.U16 R38, desc[UR24][R12.64] ;  /* 0x000000180c262981 */ /* 0x0000e8000c1e1500 */
[----:B------:R-:W3:Y:S01]  /*16760*/  LDL.LU R69, [R1+0xca4] ;  /* 0x000ca40001457983 */ /* 0x000ee20000300800 */
[----:B0-----:R-:W-:-:S02]  /*16770*/  @P2 IMAD.MOV.U32 R12, RZ, RZ, R65 ;  /* 0x000000ffff0c2224 */ /* 0x001fc400078e0041 */
[----:B------:R-:W-:Y:S02]  /*16780*/  @P2 IMAD.MOV.U32 R13, RZ, RZ, R75 ;  /* 0x000000ffff0d2224 */ /* 0x000fe400078e004b */
[----:B------:R-:W3:Y:S04]  /*16790*/  LDL.LU R75, [R1+0xca0] ;  /* 0x000ca000014b7983 */ /* 0x000ee80000300800 */
[----:B------:R-:W3:Y:S04]  /*167a0*/  LDL.LU R65, [R1+0xc9c] ;  /* 0x000c9c0001417983 */ /* 0x000ee80000300800 */
[----:B------:R0:W4:Y:S02]  /*167b0*/  @P2 LDG.E.U16 R37, desc[UR24][R12.64] ;  /* 0x000000180c252981 */ /* 0x000124000c1e1500 */
[----:B0-----:R-:W-:-:S02]  /*167c0*/  @P2 IMAD.MOV.U32 R13, RZ, RZ, R41 ;  /* 0x000000ffff0d2224 */ /* 0x001fc400078e0029 */
[----:B------:R-:W-:Y:S01]  /*167d0*/  @P2 IMAD.MOV.U32 R12, RZ, RZ, R64 ;  /* 0x000000ffff0c2224 */ /* 0x000fe200078e0040 */
[----:B------:R-:W4:Y:S04]  /*167e0*/  LDL.LU R41, [R1+0xc98] ;  /* 0x000c980001297983 */ /* 0x000f280000300800 */
[----:B------:R-:W4:Y:S01]  /*167f0*/  LDL.LU R64, [R1+0xc94] ;  /* 0x000c940001407983 */ /* 0x000f220000300800 */
[----:B------:R-:W-:Y:S02]  /*16800*/  PRMT R36, RZ, 0x7610, R36 ;  /* 0x00007610ff247816 */ /* 0x000fe40000000024 */
[----:B------:R-:W-:-:S04]  /*16810*/  PRMT R67, RZ, 0x7610, R67 ;  /* 0x00007610ff437816 */ /* 0x000fc80000000043 */
[----:B------:R0:W4:Y:S02]  /*16820*/  @P2 LDG.E.U16 R36, desc[UR24][R12.64] ;  /* 0x000000180c242981 */ /* 0x000124000c1e1500 */
[----:B0-----:R-:W-:Y:S02]  /*16830*/  @P2 IMAD.MOV.U32 R12, RZ, RZ, R53 ;  /* 0x000000ffff0c2224 */ /* 0x001fe400078e0035 */
[----:B------:R-:W-:Y:S02]  /*16840*/  @P2 IMAD.MOV.U32 R13, RZ, RZ, R47 ;  /* 0x000000ffff0d2224 */ /* 0x000fe400078e002f */
[----:B------:R-:W4:Y:S04]  /*16850*/  LDL.LU R47, [R1+0xc90] ;  /* 0x000c9000012f7983 */ /* 0x000f280000300800 */
[----:B------:R0:W4:Y:S04]  /*16860*/  @P2 LDG.E.U16 R67, desc[UR24][R12.64] ;  /* 0x000000180c432981 */ /* 0x000128000c1e1500 */
[----:B------:R-:W4:Y:S01]  /*16870*/  LDL.LU R53, [R1+0xc8c] ;  /* 0x000c8c0001357983 */ /* 0x000f220000300800 */
[----:B0-----:R-:W-:-:S02]  /*16880*/  @P2 IMAD.MOV.U32 R12, RZ, RZ, R70 ;  /* 0x000000ffff0c2224 */ /* 0x001fc400078e0046 */
[----:B------:R-:W-:Y:S02]  /*16890*/  @P2 IMAD.MOV.U32 R13, RZ, RZ, R59 ;  /* 0x000000ffff0d2224 */ /* 0x000fe400078e003b */
[----:B------:R-:W4:Y:S04]  /*168a0*/  LDL.LU R59, [R1+0xc88] ;  /* 0x000c8800013b7983 */ /* 0x000f280000300800 */
[----:B------:R0:W4:Y:S04]  /*168b0*/  @P2 LDG.E.U16 R66, desc[UR24][R12.64] ;  /* 0x000000180c422981 */ /* 0x000128000c1e1500 */
[----:B------:R-:W4:Y:S01]  /*168c0*/  LDL.LU R70, [R1+0xc84] ;  /* 0x000c840001467983 */ /* 0x000f220000300800 */
[----:B0-----:R-:W-:-:S02]  /*168d0*/  @P2 IMAD.MOV.U32 R13, RZ, RZ, R76 ;  /* 0x000000ffff0d2224 */ /* 0x001fc400078e004c */
[----:B------:R-:W-:Y:S01]  /*168e0*/  @P2 IMAD.MOV.U32 R12, RZ, RZ, R61 ;  /* 0x000000ffff0c2224 */ /* 0x000fe200078e003d */
[----:B------:R-:W4:Y:S04]  /*168f0*/  LDL.LU R76, [R1+0xc80] ;  /* 0x000c8000014c7983 */ /* 0x000f280000300800 */
[----:B------:R-:W4:Y:S01]  /*16900*/  LDL.LU R61, [R1+0xc7c] ;  /* 0x000c7c00013d7983 */ /* 0x000f220000300800 */
[----:B------:R-:W-:Y:S02]  /*16910*/  PRMT R62, RZ, 0x7610, R62 ;  /* 0x00007610ff3e7816 */ /* 0x000fe4000000003e */
[----:B--2---:R-:W-:Y:S02]  /*16920*/  PRMT R63, RZ, 0x7610, R63 ;  /* 0x00007610ff3f7816 */ /* 0x004fe4000000003f */
[----:B---3--:R-:W-:-:S06]  /*16930*/  PRMT R65, RZ, 0x7610, R65 ;  /* 0x00007610ff417816 */ /* 0x008fcc0000000041 */
[----:B------:R0:W2:Y:S02]  /*16940*/  @P2 LDG.E.U16 R65, desc[UR24][R12.64] ;  /* 0x000000180c412981 */ /* 0x0000a4000c1e1500 */
[----:B0-----:R-:W-:Y:S02]  /*16950*/  @P2 IMAD.MOV.U32 R12, RZ, RZ, R74 ;  /* 0x000000ffff0c2224 */ /* 0x001fe400078e004a */
[----:B------:R-:W-:Y:S02]  /*16960*/  @P2 IMAD.MOV.U32 R13, RZ, RZ, R77 ;  /* 0x000000ffff0d2224 */ /* 0x000fe400078e004d */
[----:B------:R-:W3:Y:S01]  /*16970*/  LDL.LU R77, [R1+0xc78] ;  /* 0x000c7800014d7983 */ /* 0x000ee20000300800 */
[----:B----4-:R-:W-:-:S03]  /*16980*/  PRMT R64, RZ, 0x7610, R64 ;  /* 0x00007610ff407816 */ /* 0x010fc60000000040 */
[----:B------:R-:W4:Y:S04]  /*16990*/  LDL.LU R74, [R1+0xc74] ;  /* 0x000c7400014a7983 */ /* 0x000f280000300800 */
[----:B------:R0:W2:Y:S02]  /*169a0*/  @P2 LDG.E.U16 R64, desc[UR24][R12.64] ;  /* 0x000000180c402981 */ /* 0x0000a4000c1e1500 */
[----:B0-----:R-:W-:Y:S02]  /*169b0*/  @P2 IMAD.MOV.U32 R12, RZ, RZ, R68 ;  /* 0x000000ffff0c2224 */ /* 0x001fe400078e0044 */
[----:B------:R-:W-:Y:S02]  /*169c0*/  @P2 IMAD.MOV.U32 R13, RZ, RZ, R71 ;  /* 0x000000ffff0d2224 */ /* 0x000fe400078e0047 */
[----:B------:R-:W2:Y:S04]  /*169d0*/  LDL.LU R71, [R1+0xc70] ;  /* 0x000c700001477983 */ /* 0x000ea80000300800 */
[----:B------:R0:W2:Y:S04]  /*169e0*/  @P2 LDG.E.U16 R63, desc[UR24][R12.64] ;  /* 0x000000180c3f2981 */ /* 0x0000a8000c1e1500 */
[----:B------:R-:W2:Y:S01]  /*169f0*/  LDL.LU R68, [R1+0xc6c] ;  /* 0x000c6c0001447983 */ /* 0x000ea20000300800 */
[----:B0-----:R-:W-:-:S03]  /*16a00*/  @P2 IMAD.MOV.U32 R13, RZ, RZ, R58 ;  /* 0x000000ffff0d2224 */ /* 0x001fc600078e003a */
[----:B------:R-:W2:Y:S01]  /*16a10*/  LDL.LU R58, [R1+0xc68] ;  /* 0x000c6800013a7983 */ /* 0x000ea20000300800 */
[----:B------:R-:W-:-:S03]  /*16a20*/  @P2 IMAD.MOV.U32 R12, RZ, RZ, R55 ;  /* 0x000000ffff0c2224 */ /* 0x000fc600078e0037 */
[----:B------:R-:W3:Y:S04]  /*16a30*/  LDL.LU R55, [R1+0xc64] ;  /* 0x000c640001377983 */ /* 0x000ee80000300800 */
[----:B------:R0:W3:Y:S02]  /*16a40*/  @P2 LDG.E.U16 R62, desc[UR24][R12.64] ;  /* 0x000000180c3e2981 */ /* 0x0000e4000c1e1500 */
[----:B0-----:R-:W-:Y:S02]  /*16a50*/  @P2 IMAD.MOV.U32 R13, RZ, RZ, R52 ;  /* 0x000000ffff0d2224 */ /* 0x001fe400078e0034 */
[----:B------:R-:W4:Y:S01]  /*16a60*/  LDL.LU R52, [R1+0xc60] ;  /* 0x000c600001347983 */ /* 0x000f220000300800 */
[----:B------:R-:W-:-:S03]  /*16a70*/  @P2 IMAD.MOV.U32 R12, RZ, RZ, R48 ;  /* 0x000000ffff0c2224 */ /* 0x000fc600078e0030 */
[----:B------:R-:W4:Y:S01]  /*16a80*/  LDL.LU R48, [R1+0xc5c] ;  /* 0x000c5c0001307983 */ /* 0x000f220000300800 */
[----:B------:R-:W-:-:S06]  /*16a90*/  PRMT R61, RZ, 0x7610, R61 ;  /* 0x00007610ff3d7816 */ /* 0x000fcc000000003d */
[----:B------:R0:W4:Y:S02]  /*16aa0*/  @P2 LDG.E.U16 R61, desc[UR24][R12.64] ;  /* 0x000000180c3d2981 */ /* 0x000124000c1e1500 */
[----:B0-----:R-:W-:Y:S02]  /*16ab0*/  @P2 IMAD.MOV.U32 R13, RZ, RZ, R46 ;  /* 0x000000ffff0d2224 */ /* 0x001fe400078e002e */
[----:B------:R-:W4:Y:S01]  /*16ac0*/  LDL.LU R46, [R1+0xc58] ;  /* 0x000c5800012e7983 */ /* 0x000f220000300800 */
[----:B------:R-:W-:-:S03]  /*16ad0*/  @P2 IMAD.MOV.U32 R12, RZ, RZ, R42 ;  /* 0x000000ffff0c2224 */ /* 0x000fc600078e002a */
[----:B------:R-:W4:Y:S01]  /*16ae0*/  LDL.LU R42, [R1+0xc54] ;  /* 0x000c5400012a7983 */ /* 0x000f220000300800 */
[----:B------:R-:W-:Y:S02]  /*16af0*/  PRMT R60, RZ, 0x7610, R60 ;  /* 0x00007610ff3c7816 */ /* 0x000fe4000000003c */
[----:B------:R-:W-:-:S04]  /*16b00*/  PRMT R59, RZ, 0x7610, R59 ;  /* 0x00007610ff3b7816 */ /* 0x000fc8000000003b */
[----:B------:R0:W4:Y:S02]  /*16b10*/  @P2 LDG.E.U16 R60, desc[UR24][R12.64] ;  /* 0x000000180c3c2981 */ /* 0x000124000c1e1500 */
[----:B0-----:R-:W-:Y:S02]  /*16b20*/  @P2 IMAD.MOV.U32 R12, RZ, RZ, R9 ;  /* 0x000000ffff0c2224 */ /* 0x001fe400078e0009 */
[----:B------:R-:W-:Y:S01]  /*16b30*/  @P2 IMAD.MOV.U32 R13, RZ, RZ, R11 ;  /* 0x000000ffff0d2224 */ /* 0x000fe200078e000b */
[----:B------:R-:W-:Y:S01]  /*16b40*/  PRMT R57, RZ, 0x7610, R57 ;  /* 0x00007610ff397816 */ /* 0x000fe20000000039 */
[----:B------:R-:W4:Y:S04]  /*16b50*/  LDL.LU R11, [R1+0xc50] ;  /* 0x000c5000010b7983 */ /* 0x000f280000300800 */
[----:B------:R0:W4:Y:S01]  /*16b60*/  @P2 LDG.E.U16 R59, desc[UR24][R12.64] ;  /* 0x000000180c3b2981 */ /* 0x000122000c1e1500 */
[----:B------:R-:W-:-:S02]  /*16b70*/  PRMT R56, RZ, 0x7610, R56 ;  /* 0x00007610ff387816 */ /* 0x000fc40000000038 */
[----:B------:R-:W-:Y:S01]  /*16b80*/  PRMT R54, RZ, 0x7610, R54 ;  /* 0x00007610ff367816 */ /* 0x000fe20000000036 */
[----:B------:R-:W4:Y:S01]  /*16b90*/  LDL.LU R9, [R1+0xc4c] ;  /* 0x000c4c0001097983 */ /* 0x000f220000300800 */
[----:B0-----:R-:W-:Y:S02]  /*16ba0*/  @P2 IMAD.MOV.U32 R12, RZ, RZ, R117 ;  /* 0x000000ffff0c2224 */ /* 0x001fe400078e0075 */
[----:B------:R-:W-:Y:S01]  /*16bb0*/  @P2 IMAD.MOV.U32 R13, RZ, RZ, R0 ;  /* 0x000000ffff0d2224 */ /* 0x000fe200078e0000 */
[----:B------:R-:W-:Y:S01]  /*16bc0*/  PRMT R53, RZ, 0x7610, R53 ;  /* 0x00007610ff357816 */ /* 0x000fe20000000035 */
[----:B------:R-:W4:Y:S01]  /*16bd0*/  LDL.LU R0, [R1+0xc48] ;  /* 0x000c480001007983 */ /* 0x000f220000300800 */
[----:B------:R-:W-:Y:S02]  /*16be0*/  PRMT R51, RZ, 0x7610, R51 ;  /* 0x00007610ff337816 */ /* 0x000fe40000000033 */
[----:B------:R-:W-:Y:S01]  /*16bf0*/  PRMT R50, RZ, 0x7610, R50 ;  /* 0x00007610ff327816 */ /* 0x000fe20000000032 */
[----:B------:R-:W4:Y:S01]  /*16c00*/  LDL.LU R117, [R1+0xc44] ;  /* 0x000c440001757983 */ /* 0x000f220000300800 */
[----:B------:R-:W-:-:S02]  /*16c10*/  PRMT R49, RZ, 0x7610, R49 ;  /* 0x00007610ff317816 */ /* 0x000fc40000000031 */
[----:B------:R-:W-:Y:S02]  /*16c20*/  PRMT R47, RZ, 0x7610, R47 ;  /* 0x00007610ff2f7816 */ /* 0x000fe4000000002f */
[----:B------:R-:W-:Y:S02]  /*16c30*/  PRMT R45, RZ, 0x7610, R45 ;  /* 0x00007610ff2d7816 */ /* 0x000fe4000000002d */
[----:B------:R-:W-:Y:S02]  /*16c40*/  PRMT R44, RZ, 0x7610, R44 ;  /* 0x00007610ff2c7816 */ /* 0x000fe4000000002c */
[----:B------:R-:W-:Y:S02]  /*16c50*/  PRMT R43, RZ, 0x7610, R43 ;  /* 0x00007610ff2b7816 */ /* 0x000fe4000000002b */
[----:B------:R-:W-:Y:S02]  /*16c60*/  PRMT R41, RZ, 0x7610, R41 ;  /* 0x00007610ff297816 */ /* 0x000fe40000000029 */
[----:B------:R-:W-:-:S02]  /*16c70*/  PRMT R40, RZ, 0x7610, R40 ;  /* 0x00007610ff287816 */ /* 0x000fc40000000028 */
[----:B--2---:R-:W-:-:S06]  /*16c80*/  PRMT R58, RZ, 0x7610, R58 ;  /* 0x00007610ff3a7816 */ /* 0x004fcc000000003a */
[----:B------:R0:W2:Y:S02]  /*16c90*/  @P2 LDG.E.U16 R58, desc[UR24][R12.64] ;  /* 0x000000180c3a2981 */ /* 0x0000a4000c1e1500 */
[----:B0-----:R-:W-:Y:S02]  /*16ca0*/  @P2 IMAD.MOV.U32 R12, RZ, RZ, R10 ;  /* 0x000000ffff0c2224 */ /* 0x001fe400078e000a */
[----:B------:R-:W-:Y:S01]  /*16cb0*/  @P2 IMAD.MOV.U32 R13, RZ, RZ, R115 ;  /* 0x000000ffff0d2224 */ /* 0x000fe200078e0073 */
[----:B---3--:R-:W-:Y:S01]  /*16cc0*/  PRMT R55, RZ, 0x7610, R55 ;  /* 0x00007610ff377816 */ /* 0x008fe20000000037 */
[----:B------:R-:W3:Y:S04]  /*16cd0*/  LDL.LU R115, [R1+0xc40] ;  /* 0x000c400001737983 */ /* 0x000ee80000300800 */
[----:B------:R0:W2:Y:S01]  /*16ce0*/  @P2 LDG.E.U16 R57, desc[UR24][R12.64] ;  /* 0x000000180c392981 */ /* 0x0000a2000c1e1500 */
[----:B----4-:R-:W-:-:S02]  /*16cf0*/  PRMT R52, RZ, 0x7610, R52 ;  /* 0x00007610ff347816 */ /* 0x010fc40000000034 */
[----:B------:R-:W-:Y:S01]  /*16d00*/  PRMT R48, RZ, 0x7610, R48 ;  /* 0x00007610ff307816 */ /* 0x000fe20000000030 */
[----:B------:R-:W4:Y:S01]  /*16d10*/  LDL.LU R10, [R1+0xc3c] ;  /* 0x000c3c00010a7983 */ /* 0x000f220000300800 */
[----:B0-----:R-:W-:Y:S02]  /*16d20*/  @P2 IMAD.MOV.U32 R12, RZ, RZ, R106 ;  /* 0x000000ffff0c2224 */ /* 0x001fe400078e006a */
[----:B------:R-:W-:-:S05]  /*16d30*/  @P2 IMAD.MOV.U32 R13, RZ, RZ, R98 ;  /* 0x000000ffff0d2224 */ /* 0x000fca00078e0062 */
[----:B------:R0:W2:Y:S02]  /*16d40*/  @P2 LDG.E.U16 R56, desc[UR24][R12.64] ;  /* 0x000000180c382981 */ /* 0x0000a4000c1e1500 */
        /* <DEDUP_REMOVED lines=23> */
[----:B------:R0:W2:Y:S01]  /*16ec0*/  @P2 LDG.E.U16 R48, desc[UR24][R12.64] ;  /* 0x000000180c302981 */ /* 0x0000a2000c1e1500 */
[----:B------:R-:W-:Y:S01]  /*16ed0*/  PRMT R46, RZ, 0x7610, R46 ;  /* 0x00007610ff2e7816 */ /* 0x000fe2000000002e */
        /* <DEDUP_REMOVED lines=30> */
[----:B------:R-:W-:Y:S01]  /*170c0*/  @P2 IMAD.MOV.U32 R13, RZ, RZ, R7 ;  /* 0x000000ffff0d2224 */ /* 0x000fe200078e0007 */
[----:B------:R-:W2:Y:S04]  /*170d0*/  LDL R6, [R1+0x190] ;  /* 0x0001900001067983 */ /* 0x000ea80000100800 */
[----:B------:R-:W3:Y:S01]  /*170e0*/  LDL R7, [R1+0x194] ;  /* 0x0001940001077983 */ /* 0x000ee20000100800 */
[----:B------:R-:W-:-:S02]  /*170f0*/  PRMT R70, RZ, 0x7610, R70 ;  /* 0x00007610ff467816 */ /* 0x000fc40000000046 */
[----:B------:R-:W-:Y:S01]  /*17100*/  PRMT R69, RZ, 0x7610, R69 ;  /* 0x00007610ff457816 */ /* 0x000fe20000000045 */
[----:B------:R-:W4:Y:S04]  /*17110*/  LDL.LU R120, [R1+0x27c] ;  /* 0x00027c0001787983 */ /* 0x000f280000300800 */
[----:B------:R0:W4:Y:S01]  /*17120*/  @P2 LDG.E.U16 R70, desc[UR24][R12.64] ;  /* 0x000000180c462981 */ /* 0x000122000c1e1500 */
[----:B------:R-:W-:Y:S02]  /*17130*/  PRMT R68, RZ, 0x7610, R68 ;  /* 0x00007610ff447816 */ /* 0x000fe40000000044 */
[----:B------:R-:W-:Y:S01]  /*17140*/  PRMT R78, RZ, 0x7610, R78 ;  /* 0x00007610ff4e7816 */ /* 0x000fe2000000004e */
[----:B------:R-:W4:Y:S01]  /*17150*/  LDL.LU R162, [R1+0x280] ;  /* 0x0002800001a27983 */ /* 0x000f220000300800 */
[----:B------:R-:W-:-:S02]  /*17160*/  PRMT R77, RZ, 0x7610, R77 ;  /* 0x00007610ff4d7816 */ /* 0x000fc4000000004d */
[----:B------:R-:W-:Y:S01]  /*17170*/  PRMT R76, RZ, 0x7610, R76 ;  /* 0x00007610ff4c7816 */ /* 0x000fe2000000004c */
[----:B------:R-:W4:Y:S01]  /*17180*/  LDL.LU R163, [R1+0x284] ;  /* 0x0002840001a37983 */ /* 0x000f220000300800 */
[----:B0-----:R-:W-:Y:S02]  /*17190*/  @P2 IMAD.MOV.U32 R12, RZ, RZ, R102 ;  /* 0x000000ffff0c2224 */ /* 0x001fe400078e0066 */
[----:B------:R-:W-:Y:S01]  /*171a0*/  @P2 IMAD.MOV.U32 R13, RZ, RZ, R103 ;  /* 0x000000ffff0d2224 */ /* 0x000fe200078e0067 */
[----:B------:R-:W-:Y:S01]  /*171b0*/  PRMT R75, RZ, 0x7610, R75 ;  /* 0x00007610ff4b7816 */ /* 0x000fe2000000004b */
[----:B------:R-:W4:Y:S04]  /*171c0*/  LDL.LU R154, [R1+0x288] ;  /* 0x00028800019a7983 */ /* 0x000f280000300800 */
[----:B------:R0:W4:Y:S01]  /*171d0*/  @P2 LDG.E.U16 R69, desc[UR24][R12.64] ;  /* 0x000000180c452981 */ /* 0x000122000c1e1500 */
[----:B------:R-:W-:-:S03]  /*171e0*/  PRMT R74, RZ, 0x7610, R74 ;  /* 0x00007610ff4a7816 */ /* 0x000fc6000000004a */
[----:B------:R-:W4:Y:S04]  /*171f0*/  LDL.LU R155, [R1+0x28c] ;  /* 0x00028c00019b7983 */ /* 0x000f280000300800 */
[----:B------:R-:W4:Y:S01]  /*17200*/  LDL.LU R146, [R1+0x290] ;  /* 0x0002900001927983 */ /* 0x000f220000300800 */
[----:B0-----:R-:W-:Y:S02]  /*17210*/  @P2 IMAD.MOV.U32 R12, RZ, RZ, R97 ;  /* 0x000000ffff0c2224 */ /* 0x001fe400078e0061 */
[----:B------:R-:W-:Y:S01]  /*17220*/  @P2 IMAD.MOV.U32 R13, RZ, RZ, R101 ;  /* 0x000000ffff0d2224 */ /* 0x000fe200078e0065 */
[----:B------:R-:W4:Y:S04]  /*17230*/  LDL.LU R147, [R1+0x294] ;  /* 0x0002940001937983 */ /* 0x000f280000300800 */
[----:B------:R0:W4:Y:S04]  /*17240*/  @P2 LDG.E.U16 R68, desc[UR24][R12.64] ;  /* 0x000000180c442981 */ /* 0x000128000c1e1500 */
[----:B------:R-:W4:Y:S04]  /*17250*/  LDL.LU R160, [R1+0x298] ;  /* 0x0002980001a07983 */ /* 0x000f280000300800 */
[----:B------:R-:W4:Y:S01]  /*17260*/  LDL.LU R161, [R1+0x29c] ;  /* 0x00029c0001a17983 */ /* 0x000f220000300800 */
[----:B0-----:R-:W-:-:S02]  /*17270*/  @P2 IMAD.MOV.U32 R12, RZ, RZ, R94 ;  /* 0x000000ffff0c2224 */ /* 0x001fc400078e005e */
[----:B------:R-:W-:Y:S01]  /*17280*/  @P2 IMAD.MOV.U32 R13, RZ, RZ, R95 ;  /* 0x000000ffff0d2224 */ /* 0x000fe200078e005f */
        /* <DEDUP_REMOVED lines=37> */
[----:B------:R-:W-:-:S05]  /*174e0*/  @P2 IMAD.MOV.U32 R13, RZ, RZ, R15 ;  /* 0x000000ffff0d2224 */ /* 0x000fca00078e000f */
[----:B------:R2:W4:Y:S02]  /*174f0*/  @P2 LDG.E.U16 R72, desc[UR24][R12.64] ;  /* 0x000000180c482981 */ /* 0x000524000c1e1500 */
[----:B--2---:R-:W-:Y:S02]  /*17500*/  @P0 IMAD.MOV.U32 R13, RZ, RZ, R6 ;  /* 0x000000ffff0d0224 */ /* 0x004fe400078e0006 */
[----:B------:R-:W2:Y:S01]  /*17510*/  LDL.LU R6, [R1+0x2ec] ;  /* 0x0002ec0001067983 */ /* 0x000ea20000300800 */
[----:B---3--:R-:W-:-:S03]  /*17520*/  @P0 IMAD.MOV.U32 R12, RZ, RZ, R7 ;  /* 0x000000ffff0c0224 */ /* 0x008fc600078e0007 */
[----:B------:R-:W3:Y:S01]  /*17530*/  LDL.LU R7, [R1+0x2f0] ;  /* 0x0002f00001077983 */ /* 0x000ee20000300800 */
[----:B------:R-:W-:Y:S02]  /*17540*/  @!P6 IMAD.MOV R117, RZ, RZ, -R117 ;  /* 0x000000ffff75e224 */ /* 0x000fe400078e0a75 */
[----:B------:R-:W-:-:S03]  /*17550*/  @!P5 IMAD.MOV R115, RZ, RZ, -R115 ;  /* 0x000000ffff73d224 */ /* 0x000fc600078e0a73 */
[----:B------:R-:W-:Y:S01]  /*17560*/  STL [R1+0xb88], R117 ;  /* 0x000b887501007387 */ /* 0x000fe20000100800 */
[----:B----4-:R-:W-:-:S03]  /*17570*/  SEL R110, R11, R120, !P3 ;  /* 0x000000780b6e7207 */ /* 0x010fc60005800000 */
[----:B------:R-:W-:Y:S01]  /*17580*/  STL [R1+0xb8c], R115 ;  /* 0x000b8c7301007387 */ /* 0x000fe20000100800 */
[----:B------:R-:W-:-:S03]  /*17590*/  SEL R109, R11, R162, !P3 ;  /* 0x000000a20b6d7207 */ /* 0x000fc60005800000 */
[----:B------:R-:W4:Y:S01]  /*175a0*/  LDL.LU R113, [R1+0x2f4] ;  /* 0x0002f40001717983 */ /* 0x000f220000300800 */
[----:B------:R-:W-:-:S03]  /*175b0*/  SEL R107, R11, R163, !P3 ;  /* 0x000000a30b6b7207 */ /* 0x000fc60005800000 */
[----:B------:R-:W4:Y:S01]  /*175c0*/  LDL.LU R112, [R1+0x2f8] ;  /* 0x0002f80001707983 */ /* 0x000f220000300800 */
[----:B------:R-:W-:-:S03]  /*175d0*/  SEL R106, R11, R154, !P3 ;  /* 0x0000009a0b6a7207 */ /* 0x000fc60005800000 */
[----:B------:R-:W4:Y:S04]  /*175e0*/  LDL.LU R120, [R1+0x2fc] ;  /* 0x0002fc0001787983 */ /* 0x000f280000300800 */
[----:B------:R-:W4:Y:S01]  /*175f0*/  LDL.LU R162, [R1+0x300] ;  /* 0x0003000001a27983 */ /* 0x000f220000300800 */
        /* <DEDUP_REMOVED lines=20> */
[----:B------:R-:W-:Y:S02]  /*17740*/  PRMT R16, RZ, 0x7610, R16 ;  /* 0x00007610ff107816 */ /* 0x000fe40000000010 */
[C---:B------:R-:W-:Y:S01]  /*17750*/  SEL R93, R11.reuse, R158, !P3 ;  /* 0x0000009e0b5d7207 */ /* 0x040fe20005800000 */
[----:B------:R-:W-:Y:S01]  /*17760*/  VIADD R3, R0, 0xd7 ;  /* 0x000000d700037836 */ /* 0x000fe20000000000 */
[----:B------:R-:W4:Y:S01]  /*17770*/  LDL.LU R158, [R1+0x330] ;  /* 0x00033000019e7983 */ /* 0x000f220000300800 */
[----:B------:R-:W-:-:S03]  /*17780*/  SEL R91, R11, R159, !P3 ;  /* 0x0000009f0b5b7207 */ /* 0x000fc60005800000 */
[----:B------:R-:W4:Y:S01]  /*17790*/  LDL.LU R159, [R1+0x334] ;  /* 0x00033400019f7983 */ /* 0x000f220000300800 */
[----:B------:R-:W-:-:S03]  /*177a0*/  SEL R90, R11, R150, !P3 ;  /* 0x000000960b5a7207 */ /* 0x000fc60005800000 */
[----:B------:R0:W4:Y:S04]  /*177b0*/  @P0 LDG.E.U16 R16, desc[UR24][R12.64] ;  /* 0x000000180c100981 */ /* 0x000128000c1e1500 */
        /* <DEDUP_REMOVED lines=13> */
[----:B------:R-:W-:Y:S02]  /*17890*/  ISETP.GE.AND P0, PT, R3, RZ, PT ;  /* 0x000000ff0300720c */ /* 0x000fe40003f06270 */
[C---:B------:R-:W-:Y:S02]  /*178a0*/  SEL R81, R11.reuse, R157, !P3 ;  /* 0x0000009d0b517207 */ /* 0x040fe40005800000 */
[----:B------:R-:W4:Y:S01]  /*178b0*/  LDL.LU R157, [R1+0x358] ;  /* 0x00035800019d7983 */ /* 0x000f220000300800 */
[----:B------:R-:W-:-:S03]  /*178c0*/  SEL R15, R11, R148, !P3 ;  /* 0x000000940b0f7207 */ /* 0x000fc60005800000 */
[----:B------:R-:W4:Y:S01]  /*178d0*/  LDL.LU R148, [R1+0x35c] ;  /* 0x00035c0001947983 */ /* 0x000f220000300800 */
[----:B------:R-:W-:Y:S02]  /*178e0*/  IABS R2, R3 ;  /* 0x0000000300027213 */ /* 0x000fe40000000000 */
[C---:B------:R-:W-:Y:S02]  /*178f0*/  SEL R14, R11.reuse, R149, !P3 ;  /* 0x000000950b0e7207 */ /* 0x040fe40005800000 */
[----:B------:R-:W4:Y:S01]  /*17900*/  LDL.LU R149, [R1+0x364] ;  /* 0x0003640001957983 */ /* 0x000f220000300800 */
[----:B0-----:R-:W-:-:S03]  /*17910*/  SEL R13, R11, R140, !P3 ;  /* 0x0000008c0b0d7207 */ /* 0x001fc60005800000 */
[----:B------:R-:W4:Y:S01]  /*17920*/  LDL.LU R140, [R1+0x368] ;  /* 0x00036800018c7983 */ /* 0x000f220000300800 */
[----:B------:R-:W-:-:S03]  /*17930*/  SEL R12, R11, R141, !P3 ;  /* 0x0000008d0b0c7207 */ /* 0x000fc60005800000 */
[----:B------:R-:W4:Y:S01]  /*17940*/  LDL.LU R141, [R1+0x36c] ;  /* 0x00036c00018d7983 */ /* 0x000f220000300800 */
[C---:B--2---:R-:W-:Y:S02]  /*17950*/  SEL R4, R11.reuse, R6, !P3 ;  /* 0x000000060b047207 */ /* 0x044fe40005800000 */
[----:B---3--:R-:W-:Y:S02]  /*17960*/  SEL R3, R11, R7, !P3 ;  /* 0x000000070b037207 */ /* 0x008fe40005800000 */
[----:B------:R-:W2:Y:S04]  /*17970*/  LDL.LU R7, [R1+0x374] ;  /* 0x0003740001077983 */ /* 0x000ea80000300800 */
[----:B------:R-:W3:Y:S01]  /*17980*/  LDL.LU R6, [R1+0x378] ;  /* 0x0003780001067983 */ /* 0x000ee20000300800 */
[----:B------:R-:W-:-:S02]  /*17990*/  IMAD R110, R110, UR9, RZ ;  /* 0x000000096e6e7c24 */ /* 0x000fc4000f8e02ff */
[----:B------:R-:W-:Y:S02]  /*179a0*/  IMAD R109, R109, UR9, RZ ;  /* 0x000000096d6d7c24 */ /* 0x000fe4000f8e02ff */
[----:B------:R-:W-:Y:S01]  /*179b0*/  IMAD R119, R3, UR9, RZ ;  /* 0x0000000903777c24 */ /* 0x000fe2000f8e02ff */
[-C--:B------:R-:W-:Y:S01]  /*179c0*/  LEA R3, P5, R110, R8.reuse, 0x1 ;  /* 0x000000086e037211 */ /* 0x080fe200078a08ff */
[----:B------:R-:W-:Y:S01]  /*179d0*/  IMAD R121, R4, UR9, RZ ;  /* 0x0000000904797c24 */ /* 0x000fe2000f8e02ff */
[----:B------:R-:W-:Y:S01]  /*179e0*/  STL [R1+0xb90], R11 ;  /* 0x000b900b01007387 */ /* 0x000fe20000100800 */
[----:B------:R-:W-:Y:S01]  /*179f0*/  LEA R4, P6, R109, R8, 0x1 ;  /* 0x000000086d047211 */ /* 0x000fe200078c08ff */
[----:B------:R-:W-:Y:S02]  /*17a00*/  IMAD R107, R107, UR9, RZ ;  /* 0x000000096b6b7c24 */ /* 0x000fe4000f8e02ff */
[----:B------:R0:W-:Y:S01]  /*17a10*/  STL [R1+0x1c4], R3 ;  /* 0x0001c40301007387 */ /* 0x0001e20000100800 */
[----:B------:R-:W-:-:S03]  /*17a20*/  IMAD R106, R106, UR9, RZ ;  /* 0x000000096a6a7c24 */ /* 0x000fc6000f8e02ff */
[----:B------:R-:W-:Y:S01]  /*17a30*/  STL [R1+0xbc4], R110 ;  /* 0x000bc46e01007387 */ /* 0x000fe20000100800 */
[----:B0-----:R-:W-:-:S03]  /*17a40*/  LEA.HI.X.SX32 R3, R110, R5, 0x1, P5 ;  /* 0x000000056e037211 */ /* 0x001fc600028f0eff */
[----:B------:R0:W-:Y:S04]  /*17a50*/  STL [R1+0x1cc], R4 ;  /* 0x0001cc0401007387 */ /* 0x0001e80000100800 */
[----:B------:R1:W-:Y:S01]  /*17a60*/  STL [R1+0x1c0], R3 ;  /* 0x0001c00301007387 */ /* 0x0003e20000100800 */
[----:B0-----:R-:W-:Y:S02]  /*17a70*/  LEA R4, P5, R107, R8, 0x1 ;  /* 0x000000086b047211 */ /* 0x001fe400078a08ff */
[----:B-1----:R-:W-:-:S03]  /*17a80*/  LEA.HI.X.SX32 R3, R109, R5, 0x1, P6 ;  /* 0x000000056d037211 */ /* 0x002fc600030f0eff */
[----:B------:R0:W-:Y:S01]  /*17a90*/  STL [R1+0x1d4], R4 ;  /* 0x0001d40401007387 */ /* 0x0001e20000100800 */
[----:B------:R-:W-:-:S03]  /*17aa0*/  IMAD R105, R105, UR9, RZ ;  /* 0x0000000969697c24 */ /* 0x000fc6000f8e02ff */
[----:B------:R-:W-:Y:S04]  /*17ab0*/  STL [R1+0xbc0], R109 ;  /* 0x000bc06d01007387 */ /* 0x000fe80000100800 */
[----:B------:R1:W-:Y:S01]  /*17ac0*/  STL [R1+0x1c8], R3 ;  /* 0x0001c80301007387 */ /* 0x0003e20000100800 */
[----:B0-----:R-:W-:-:S03]  /*17ad0*/  LEA R4, P6, R106, R8, 0x1 ;  /* 0x000000086a047211 */ /* 0x001fc600078c08ff */
[----:B------:R-:W-:Y:S01]  /*17ae0*/  STL [R1+0xbbc], R107 ;  /* 0x000bbc6b01007387 */ /* 0x000fe20000100800 */
[----:B------:R-:W-:Y:S01]  /*17af0*/  IMAD R103, R103, UR9, RZ ;  /* 0x0000000967677c24 */ /* 0x000fe2000f8e02ff */
[-C--:B-1----:R-:W-:Y:S02]  /*17b00*/  LEA.HI.X.SX32 R3, R107, R5.reuse, 0x1, P5 ;  /* 0x000000056b037211 */ /* 0x082fe400028f0eff */
        /* <DEDUP_REMOVED lines=22> */
[----:B-1----:R-:W-:-:S03]  /*17c70*/  LEA.HI.X.SX32 R3, R102, R5, 0x1, P5 ;  /* 0x0000000566037211 */ /* 0x002fc600028f0eff */
[----:B------:R0:W-:Y:S01]  /*17c80*/  STL [R1+0x260], R4 ;  /* 0x0002600401007387 */ /* 0x0001e20000100800 */
[----:B------:R-:W-:-:S03]  /*17c90*/  IMAD R98, R98, UR9, RZ ;  /* 0x0000000962627c24 */ /* 0x000fc6000f8e02ff */
[----:B------:R1:W-:Y:S01]  /*17ca0*/  STL [R1+0x254], R3 ;  /* 0x0002540301007387 */ /* 0x0003e20000100800 */
[----:B0-----:R-:W-:Y:S02]  /*17cb0*/  LEA R4, P5, R99, R8, 0x1 ;  /* 0x0000000863047211 */ /* 0x001fe400078a08ff */
[----:B-1----:R-:W-:-:S03]  /*17cc0*/  LEA.HI.X.SX32 R3, R101, R5, 0x1, P6 ;  /* 0x0000000565037211 */ /* 0x002fc600030f0eff */
[----:B------:R-:W-:Y:S01]  /*17cd0*/  STL [R1+0x268], R4 ;  /* 0x0002680401007387 */ /* 0x000fe20000100800 */
[----:B----4-:R-:W-:Y:S01]  /*17ce0*/  SEL R113, R11, R113, !P3 ;  /* 0x000000710b717207 */ /* 0x010fe20005800000 */
[----:B------:R-:W-:Y:S01]  /*17cf0*/  IMAD R97, R97, UR9, RZ ;  /* 0x0000000961617c24 */ /* 0x000fe2000f8e02ff */
[C---:B------:R-:W-:Y:S01]  /*17d00*/  SEL R112, R11.reuse, R112, !P3 ;  /* 0x000000700b707207 */ /* 0x040fe20005800000 */
[----:B------:R-:W-:Y:S01]  /*17d10*/  STL [R1+0xba8], R101 ;  /* 0x000ba86501007387 */ /* 0x000fe20000100800 */
[C---:B------:R-:W-:Y:S02]  /*17d20*/  SEL R120, R11.reuse, R120, !P3 ;  /* 0x000000780b787207 */ /* 0x040fe40005800000 */
[C---:B------:R-:W-:Y:S01]  /*17d30*/  SEL R126, R11.reuse, R162, !P3 ;  /* 0x000000a20b7e7207 */ /* 0x040fe20005800000 */
[----:B------:R0:W-:Y:S01]  /*17d40*/  STL [R1+0x25c], R3 ;  /* 0x00025c0301007387 */ /* 0x0001e20000100800 */
        /* <DEDUP_REMOVED lines=24> */
[----:B------:R-:W-:Y:S02]  /*17ed0*/  SEL R88, R11, R141, !P3 ;  /* 0x0000008d0b587207 */ /* 0x000fe40005800000 */
[----:B0-----:R-:W-:-:S02]  /*17ee0*/  LEA.HI.X.SX32 R3, R99, R5, 0x1, P5 ;  /* 0x0000000563037211 */ /* 0x001fc400028f0eff */
[----:B------:R-:W-:Y:S01]  /*17ef0*/  LEA R4, P5, R97, R8, 0x1 ;  /* 0x0000000861047211 */ /* 0x000fe200078a08ff */
[----:B------:R-:W-:Y:S02]  /*17f00*/  IMAD R95, R95, UR9, RZ ;  /* 0x000000095f5f7c24 */ /* 0x000fe4000f8e02ff */
[----:B------:R-:W-:Y:S02]  /*17f10*/  IMAD R94, R94, UR9, RZ ;  /* 0x000000095e5e7c24 */ /* 0x000fe4000f8e02ff */
[----:B------:R-:W-:Y:S02]  /*17f20*/  IMAD R93, R93, UR9, RZ ;  /* 0x000000095d5d7c24 */ /* 0x000fe4000f8e02ff */
[----:B------:R-:W-:Y:S02]  /*17f30*/  IMAD R91, R91, UR9, RZ ;  /* 0x000000095b5b7c24 */ /* 0x000fe4000f8e02ff */
[----:B------:R-:W-:Y:S02]  /*17f40*/  IMAD R90, R90, UR9, RZ ;  /* 0x000000095a5a7c24 */ /* 0x000fe4000f8e02ff */
[----:B------:R-:W-:-:S02]  /*17f50*/  IMAD R89, R89, UR9, RZ ;  /* 0x0000000959597c24 */ /* 0x000fc4000f8e02ff */
[----:B------:R-:W-:Y:S02]  /*17f60*/  IMAD R87, R87, UR9, RZ ;  /* 0x0000000957577c24 */ /* 0x000fe4000f8e02ff */
[----:B------:R-:W-:Y:S02]  /*17f70*/  IMAD R86, R86, UR9, RZ ;  /* 0x0000000956567c24 */ /* 0x000fe4000f8e02ff */
[----:B------:R-:W-:Y:S02]  /*17f80*/  IMAD R85, R85, UR9, RZ ;  /* 0x0000000955557c24 */ /* 0x000fe4000f8e02ff */
[----:B------:R-:W-:Y:S02]  /*17f90*/  IMAD R83, R83, UR9, RZ ;  /* 0x0000000953537c24 */ /* 0x000fe4000f8e02ff */
[----:B------:R-:W-:Y:S02]  /*17fa0*/  IMAD R82, R82, UR9, RZ ;  /* 0x0000000952527c24 */ /* 0x000fe4000f8e02ff */
[----:B------:R-:W-:-:S02]  /*17fb0*/  IMAD R81, R81, UR9, RZ ;  /* 0x0000000951517c24 */ /* 0x000fc4000f8e02ff */
[----:B------:R-:W-:Y:S02]  /*17fc0*/  IMAD R123, R12, UR9, RZ ;  /* 0x000000090c7b7c24 */ /* 0x000fe4000f8e02ff */
[----:B------:R-:W-:Y:S01]  /*17fd0*/  IMAD R15, R15, UR9, RZ ;  /* 0x000000090f0f7c24 */ /* 0x000fe2000f8e02ff */
[C---:B--2---:R-:W-:Y:S02]  /*17fe0*/  SEL R7, R11.reuse, R7, !P3 ;  /* 0x000000070b077207 */ /* 0x044fe40005800000 */
[----:B---3--:R-:W-:Y:S02]  /*17ff0*/  SEL R6, R11, R6, !P3 ;  /* 0x000000060b067207 */ /* 0x008fe40005800000 */
[----:B------:R-:W-:-:S05]  /*18000*/  LEA R11, P6, R98, R8, 0x1 ;  /* 0x00000008620b7211 */ /* 0x000fca00078c08ff */
[----:B------:R-:W-:Y:S04]  /*18010*/  STL [R1+0x270], R11 ;  /* 0x0002700b01007387 */ /* 0x000fe80000100800 */
[----:B------:R0:W-:Y:S04]  /*18020*/  STL [R1+0x264], R3 ;  /* 0x0002640301007387 */ /* 0x0001e80000100800 */
[----:B------:R-:W-:Y:S01]  /*18030*/  STL [R1+0x278], R4 ;  /* 0x0002780401007387 */ /* 0x000fe20000100800 */
[----:B0-----:R-:W-:-:S03]  /*18040*/  LEA.HI.X.SX32 R3, R98, R5, 0x1, P6 ;  /* 0x0000000562037211 */ /* 0x001fc600030f0eff */
[----:B------:R-:W-:Y:S01]  /*18050*/  STL [R1+0xba4], R98 ;  /* 0x000ba46201007387 */ /* 0x000fe20000100800 */
[----:B------:R-:W-:-:S03]  /*18060*/  LEA R11, P6, R95, R8, 0x1 ;  /* 0x000000085f0b7211 */ /* 0x000fc600078c08ff */
[----:B------:R0:W-:Y:S04]  /*18070*/  STL [R1+0x26c], R3 ;  /* 0x00026c0301007387 */ /* 0x0001e80000100800 */
[----:B------:R-:W-:Y:S01]  /*18080*/  STL [R1+0x280], R11 ;  /* 0x0002800b01007387 */ /* 0x000fe20000100800 */
[----:B0-----:R-:W-:Y:S02]  /*18090*/  LEA.HI.X.SX32 R3, R97, R5, 0x1, P5 ;  /* 0x0000000561037211 */ /* 0x001fe400028f0eff */
[----:B------:R-:W-:-:S03]  /*180a0*/  LEA R4, P5, R94, R8, 0x1 ;  /* 0x000000085e047211 */ /* 0x000fc600078a08ff */
        /* <DEDUP_REMOVED lines=10> */
[----:B------:R1:W-:Y:S01]  /*18150*/  STL [R1+0x298], R4 ;  /* 0x0002980401007387 */ /* 0x0003e20000100800 */
[-C--:B0-----:R-:W-:Y:S02]  /*18160*/  LEA.HI.X.SX32 R3, R93, R5.reuse, 0x1, P6 ;  /* 0x000000055d037211 */ /* 0x081fe400030f0eff */
[-C--:B------:R-:W-:Y:S02]  /*18170*/  LEA R11, P6, R90, R8.reuse, 0x1 ;  /* 0x000000085a0b7211 */ /* 0x080fe400078c08ff */
[----:B-1----:R-:W-:Y:S01]  /*18180*/  LEA.HI.X.SX32 R4, R91, R5, 0x1, P5 ;  /* 0x000000055b047211 */ /* 0x002fe200028f0eff */
[----:B------:R0:W-:Y:S04]  /*18190*/  STL [R1+0x28c], R3 ;  /* 0x00028c0301007387 */ /* 0x0001e80000100800 */
[----:B------:R-:W-:Y:S04]  /*181a0*/  STL [R1+0x2a0], R11 ;  /* 0x0002a00b01007387 */ /* 0x000fe80000100800 */
[----:B------:R1:W-:Y:S01]  /*181b0*/  STL [R1+0x294], R4 ;  /* 0x0002940401007387 */ /* 0x0003e20000100800 */
[----:B0-----:R-:W-:-:S02]  /*181c0*/  LEA R3, P5, R89, R8, 0x1 ;  /* 0x0000000859037211 */ /* 0x001fc400078a08ff */
[----:B-1----:R-:W-:-:S03]  /*181d0*/  LEA.HI.X.SX32 R4, R90, R5, 0x1, P6 ;  /* 0x000000055a047211 */ /* 0x002fc600030f0eff */
[----:B------:R0:W-:Y:S01]  /*181e0*/  STL [R1+0x2a8], R3 ;  /* 0x0002a80301007387 */ /* 0x0001e20000100800 */
[----:B------:R-:W-:-:S03]  /*181f0*/  LEA R11, P6, R87, R8, 0x1 ;  /* 0x00000008570b7211 */ /* 0x000fc600078c08ff */
[----:B------:R1:W-:Y:S01]  /*18200*/  STL [R1+0x29c], R4 ;  /* 0x00029c0401007387 */ /* 0x0003e20000100800 */
[----:B0-----:R-:W-:-:S03]  /*18210*/  LEA.HI.X.SX32 R3, R89, R5, 0x1, P5 ;  /* 0x0000000559037211 */ /* 0x001fc600028f0eff */
[----:B------:R0:W-:Y:S01]  /*18220*/  STL [R1+0x2b0], R11 ;  /* 0x0002b00b01007387 */ /* 0x0001e20000100800 */
[----:B-1----:R-:W-:-:S03]  /*18230*/  LEA R4, P5, R86, R8, 0x1 ;  /* 0x0000000856047211 */ /* 0x002fc600078a08ff */
[----:B------:R1:W-:Y:S04]  /*18240*/  STL [R1+0x2a4], R3 ;  /* 0x0002a40301007387 */ /* 0x0003e80000100800 */
[----:B------:R2:W-:Y:S01]  /*18250*/  STL [R1+0x2bc], R4 ;  /* 0x0002bc0401007387 */ /* 0x0005e20000100800 */
[-C--:B0-----:R-:W-:Y:S02]  /*18260*/  LEA.HI.X.SX32 R11, R86, R5.reuse, 0x1, P5 ;  /* 0x00000005560b7211 */ /* 0x081fe400028f0eff */
[----:B-1----:R-:W-:Y:S02]  /*18270*/  LEA.HI.X.SX32 R3, R87, R5, 0x1, P6 ;  /* 0x0000000557037211 */ /* 0x002fe400030f0eff */
[----:B--2---:R-:W-:-:S03]  /*18280*/  LEA R4, P6, R85, R8, 0x1 ;  /* 0x0000000855047211 */ /* 0x004fc600078c08ff */
[----:B------:R0:W-:Y:S04]  /*18290*/  STL [R1+0x2ac], R3 ;  /* 0x0002ac0301007387 */ /* 0x0001e80000100800 */
[----:B------:R-:W-:Y:S04]  /*182a0*/  STL [R1+0x2c4], R4 ;  /* 0x0002c40401007387 */ /* 0x000fe80000100800 */
[----:B------:R1:W-:Y:S01]  /*182b0*/  STL [R1+0x2b8], R11 ;  /* 0x0002b80b01007387 */ /* 0x0003e20000100800 */
[----:B0-----:R-:W-:-:S05]  /*182c0*/  LEA R3, P5, R83, R8, 0x1 ;  /* 0x0000000853037211 */ /* 0x001fca00078a08ff */
[----:B------:R0:W-:Y:S01]  /*182d0*/  STL [R1+0x2cc], R3 ;  /* 0x0002cc0301007387 */ /* 0x0001e20000100800 */
[----:B-1----:R-:W-:Y:S01]  /*182e0*/  LEA.HI.X.SX32 R11, R85, R5, 0x1, P6 ;  /* 0x00000005550b7211 */ /* 0x002fe200030f0eff */
[----:B------:R-:W-:-:S04]  /*182f0*/  IMAD R14, R14, UR9, RZ ;  /* 0x000000090e0e7c24 */ /* 0x000fc8000f8e02ff */
[----:B------:R1:W-:Y:S01]  /*18300*/  STL [R1+0x2c0], R11 ;  /* 0x0002c00b01007387 */ /* 0x0003e20000100800 */
[----:B0-----:R-:W-:Y:S02]  /*18310*/  LEA.HI.X.SX32 R3, R83, R5, 0x1, P5 ;  /* 0x0000000553037211 */ /* 0x001fe400028f0eff */
[-C--:B------:R-:W-:Y:S01]  /*18320*/  LEA R12, P5, R82, R8.reuse, 0x1 ;  /* 0x00000008520c7211 */ /* 0x080fe200078a08ff */
[----:B------:R-:W-:Y:S02]  /*18330*/  IMAD R124, R13, UR9, RZ ;  /* 0x000000090d7c7c24 */ /* 0x000fe4000f8e02ff */
[----:B------:R-:W-:Y:S01]  /*18340*/  STL [R1+0x2c8], R3 ;  /* 0x0002c80301007387 */ /* 0x000fe20000100800 */
[----:B-1----:R-:W-:-:S03]  /*18350*/  LEA R11, P6, R81, R8, 0x1 ;  /* 0x00000008510b7211 */ /* 0x002fc600078c08ff */
[----:B------:R0:W-:Y:S01]  /*18360*/  STL [R1+0x2d4], R12 ;  /* 0x0002d40c01007387 */ /* 0x0001e20000100800 */
[----:B------:R-:W-:-:S03]  /*18370*/  LEA.HI.X.SX32 R13, R82, R5, 0x1, P5 ;  /* 0x00000005520d7211 */ /* 0x000fc600028f0eff */
[----:B------:R1:W-:Y:S01]  /*18380*/  STL [R1+0x2dc], R11 ;  /* 0x0002dc0b01007387 */ /* 0x0003e20000100800 */
[----:B0-----:R-:W-:-:S03]  /*18390*/  LEA.HI.X.SX32 R12, R81, R5, 0x1, P6 ;  /* 0x00000005510c7211 */ /* 0x001fc600030f0eff */
[----:B------:R0:W-:Y:S01]  /*183a0*/  STL [R1+0x2d0], R13 ;  /* 0x0002d00d01007387 */ /* 0x0001e20000100800 */
[-C--:B------:R-:W-:Y:S02]  /*183b0*/  LEA R110, P6, R14, R8.reuse, 0x1 ;  /* 0x000000080e6e7211 */ /* 0x080fe400078c08ff */
[CC--:B-1----:R-:W-:Y:S01]  /*183c0*/  LEA R11, P5, R15.reuse, R8.reuse, 0x1 ;  /* 0x000000080f0b7211 */ /* 0x0c2fe200078a08ff */
[----:B------:R-:W-:Y:S04]  /*183d0*/  STL [R1+0x2d8], R12 ;  /* 0x0002d80c01007387 */ /* 0x000fe80000100800 */
[----:B------:R1:W-:Y:S01]  /*183e0*/  STL [R1+0x2e4], R11 ;  /* 0x0002e40b01007387 */ /* 0x0003e20000100800 */
[-C--:B0-----:R-:W-:Y:S02]  /*183f0*/  LEA.HI.X.SX32 R13, R15, R5.reuse, 0x1, P5 ;  /* 0x000000050f0d7211 */ /* 0x081fe400028f0eff */
[----:B------:R-:W-:Y:S01]  /*18400*/  LEA R109, P5, R124, R8, 0x1 ;  /* 0x000000087c6d7211 */ /* 0x000fe200078a08ff */
[----:B------:R-:W-:Y:S01]  /*18410*/  STL [R1+0x2ec], R110 ;  /* 0x0002ec6e01007387 */ /* 0x000fe20000100800 */
[----:B-1----:R-:W-:-:S02]  /*18420*/  LEA.HI.X.SX32 R11, R14, R5, 0x1, P6 ;  /* 0x000000050e0b7211 */ /* 0x002fc400030f0eff */
[----:B------:R-:W-:Y:S01]  /*18430*/  LEA R107, P6, R123, R8, 0x1 ;  /* 0x000000087b6b7211 */ /* 0x000fe200078c08ff */
[----:B------:R-:W-:Y:S01]  /*18440*/  STL [R1+0x2e0], R13 ;  /* 0x0002e00d01007387 */ /* 0x000fe20000100800 */
[----:B------:R-:W-:-:S03]  /*18450*/  LEA.HI.X.SX32 R14, R124, R5, 0x1, P5 ;  /* 0x000000057c0e7211 */ /* 0x000fc600028f0eff */
[----:B------:R0:W-:Y:S04]  /*18460*/  STL [R1+0x2e8], R11 ;  /* 0x0002e80b01007387 */ /* 0x0001e80000100800 */
[----:B------:R-:W-:Y:S01]  /*18470*/  STL [R1+0x2f4], R109 ;  /* 0x0002f46d01007387 */ /* 0x000fe20000100800 */
[----:B0-----:R-:W-:-:S03]  /*18480*/  LEA.HI.X.SX32 R11, R123, R5, 0x1, P6 ;  /* 0x000000057b0b7211 */ /* 0x001fc600030f0eff */
[----:B------:R-:W-:Y:S01]  /*18490*/  STL [R1+0x2f0], R14 ;  /* 0x0002f00e01007387 */ /* 0x000fe20000100800 */
[----:B------:R-:W-:-:S03]  /*184a0*/  LEA R106, P5, R121, R8, 0x1 ;  /* 0x00000008796a7211 */ /* 0x000fc600078a08ff */
[----:B------:R-:W-:Y:S04]  /*184b0*/  STL [R1+0x2fc], R107 ;  /* 0x0002fc6b01007387 */ /* 0x000fe80000100800 */
[----:B------:R0:W-:Y:S01]  /*184c0*/  STL [R1+0x2f8], R11 ;  /* 0x0002f80b01007387 */ /* 0x0001e20000100800 */
[----:B------:R-:W-:Y:S01]  /*184d0*/  IMAD R113, R113, UR9, RZ ;  /* 0x0000000971717c24 */ /* 0x000fe2000f8e02ff */
[----:B------:R-:W-:Y:S01]  /*184e0*/  LEA.HI.X.SX32 R15, R121, R5, 0x1, P5 ;  /* 0x00000005790f7211 */ /* 0x000fe200028f0eff */
[----:B------:R-:W-:Y:S01]  /*184f0*/  IMAD R112, R112, UR9, RZ ;  /* 0x0000000970707c24 */ /* 0x000fe2000f8e02ff */
[-C--:B0-----:R-:W-:Y:S02]  /*18500*/  LEA R11, P6, R119, R8.reuse, 0x1 ;  /* 0x00000008770b7211 */ /* 0x081fe400078c08ff */
[----:B------:R-:W-:-:S03]  /*18510*/  LEA R105, P5, R113, R8, 0x1 ;  /* 0x0000000871697211 */ /* 0x000fc600078a08ff */
[----:B------:R0:W-:Y:S04]  /*18520*/  STL [R1+0x30c], R11 ;  /* 0x00030c0b01007387 */ /* 0x0001e80000100800 */
[----:B------:R-:W-:Y:S01]  /*18530*/  STL [R1+0x304], R106 ;  /* 0x0003046a01007387 */ /* 0x000fe20000100800 */
[----:B0-----:R-:W-:-:S03]  /*18540*/  LEA.HI.X.SX32 R11, R119, R5, 0x1, P6 ;  /* 0x00000005770b7211 */ /* 0x001fc600030f0eff */
[----:B------:R-:W-:Y:S01]  /*18550*/  STL [R1+0x300], R15 ;  /* 0x0003000f01007387 */ /* 0x000fe20000100800 */
[----:B------:R-:W-:Y:S01]  /*18560*/  LEA R81, P6, R112, R8, 0x1 ;  /* 0x0000000870517211 */ /* 0x000fe200078c08ff */
[----:B------:R-:W-:Y:S02]  /*18570*/  IMAD R120, R120, UR9, RZ ;  /* 0x0000000978787c24 */ /* 0x000fe4000f8e02ff */
[----:B------:R0:W-:Y:S01]  /*18580*/  STL [R1+0x308], R11 ;  /* 0x0003080b01007387 */ /* 0x0001e20000100800 */
[----:B------:R-:W-:-:S03]  /*18590*/  IMAD R126, R126, UR9, RZ ;  /* 0x000000097e7e7c24 */ /* 0x000fc6000f8e02ff */
[----:B------:R1:W-:Y:S01]  /*185a0*/  STL [R1+0x31c], R81 ;  /* 0x00031c5101007387 */ /* 0x0003e20000100800 */
[----:B0-----:R-:W-:-:S03]  /*185b0*/  LEA.HI.X.SX32 R11, R113, R5, 0x1, P5 ;  /* 0x00000005710b7211 */ /* 0x001fc600028f0eff */
[----:B------:R-:W-:Y:S01]  /*185c0*/  STL [R1+0x314], R105 ;  /* 0x0003146901007387 */ /* 0x000fe20000100800 */
[----:B-1----:R-:W-:-:S03]  /*185d0*/  LEA.HI.X.SX32 R81, R112, R5, 0x1, P6 ;  /* 0x0000000570517211 */ /* 0x002fc600030f0eff */
[----:B------:R0:W-:Y:S01]  /*185e0*/  STL [R1+0x310], R11 ;  /* 0x0003100b01007387 */ /* 0x0001e20000100800 */
[----:B------:R-:W-:-:S03]  /*185f0*/  LEA R103, P6, R126, R8, 0x1 ;  /* 0x000000087e677211 */ /* 0x000fc600078c08ff */
[----:B------:R-:W-:Y:S01]  /*18600*/  STL [R1+0x318], R81 ;  /* 0x0003185101007387 */ /* 0x000fe20000100800 */
[----:B0-----:R-:W-:Y:S01]  /*18610*/  LEA R11, P5, R120, R8, 0x1 ;  /* 0x00000008780b7211 */ /* 0x001fe200078a08ff */
[----:B------:R-:W-:-:S04]  /*18620*/  IMAD R136, R136, UR9, RZ ;  /* 0x0000000988887c24 */ /* 0x000fc8000f8e02ff */
[----:B------:R0:W-:Y:S01]  /*18630*/  STL [R1+0x324], R11 ;  /* 0x0003240b01007387 */ /* 0x0001e20000100800 */
[----:B------:R-:W-:Y:S01]  /*18640*/  IMAD R132, R132, UR9, RZ ;  /* 0x0000000984847c24 */ /* 0x000fe2000f8e02ff */
[-C--:B------:R-:W-:Y:S02]  /*18650*/  LEA.HI.X.SX32 R102, R126, R5.reuse, 0x1, P6 ;  /* 0x000000057e667211 */ /* 0x080fe400030f0eff */
[----:B------:R-:W-:Y:S01]  /*18660*/  STL [R1+0x32c], R103 ;  /* 0x00032c6701007387 */ /* 0x000fe20000100800 */
[----:B0-----:R-:W-:Y:S02]  /*18670*/  LEA.HI.X.SX32 R11, R120, R5, 0x1, P5 ;  /* 0x00000005780b7211 */ /* 0x001fe400028f0eff */
[----:B------:R-:W-:-:S03]  /*18680*/  LEA R101, P5, R132, R8, 0x1 ;  /* 0x0000000884657211 */ /* 0x000fc600078a08ff */
[----:B------:R0:W-:Y:S01]  /*18690*/  STL [R1+0x320], R11 ;  /* 0x0003200b01007387 */ /* 0x0001e20000100800 */
[----:B------:R-:W-:-:S03]  /*186a0*/  IMAD R99, R137, UR9, RZ ;  /* 0x0000000989637c24 */ /* 0x000fc6000f8e02ff */
[----:B------:R-:W-:Y:S01]  /*186b0*/  STL [R1+0x328], R102 ;  /* 0x0003286601007387 */ /* 0x000fe20000100800 */
[----:B0-----:R-:W-:Y:S01]  /*186c0*/  LEA R11, P6, R136, R8, 0x1 ;  /* 0x00000008880b7211 */ /* 0x001fe200078c08ff */
[----:B------:R-:W-:-:S04]  /*186d0*/  IMAD R97, R135, UR9, RZ ;  /* 0x0000000987617c24 */ /* 0x000fc8000f8e02ff */
[----:B------:R0:W-:Y:S01]  /*186e0*/  STL [R1+0x33c], R11 ;  /* 0x00033c0b01007387 */ /* 0x0001e20000100800 */
[----:B------:R-:W-:-:S03]  /*186f0*/  LEA.HI.X.SX32 R83, R136, R5, 0x1, P6 ;  /* 0x0000000588537211 */ /* 0x000fc600030f0eff */
[----:B------:R-:W-:Y:S01]  /*18700*/  STL [R1+0x334], R101 ;  /* 0x0003346501007387 */ /* 0x000fe20000100800 */
[----:B0-----:R-:W-:Y:S02]  /*18710*/  LEA.HI.X.SX32 R11, R132, R5, 0x1, P5 ;  /* 0x00000005840b7211 */ /* 0x001fe400028f0eff */
[----:B------:R-:W-:-:S03]  /*18720*/  LEA R98, P6, R97, R8, 0x1 ;  /* 0x0000000861627211 */ /* 0x000fc600078c08ff */
[----:B------:R0:W-:Y:S04]  /*18730*/  STL [R1+0x330], R11 ;  /* 0x0003300b01007387 */ /* 0x0001e80000100800 */
[----:B------:R1:W-:Y:S01]  /*18740*/  STL [R1+0x338], R83 ;  /* 0x0003385301007387 */ /* 0x0003e20000100800 */
[----:B0-----:R-:W-:Y:S01]  /*18750*/  LEA R11, P5, R99, R8, 0x1 ;  /* 0x00000008630b7211 */ /* 0x001fe200078a08ff */
[----:B------:R-:W-:-:S03]  /*18760*/  IMAD R94, R134, UR9, RZ ;  /* 0x00000009865e7c24 */ /* 0x000fc6000f8e02ff */
[----:B-1----:R-:W-:Y:S01]  /*18770*/  LEA.HI.X.SX32 R83, R99, R5, 0x1, P5 ;  /* 0x0000000563537211 */ /* 0x002fe200028f0eff */
[----:B------:R0:W-:Y:S01]  /*18780*/  STL [R1+0x344], R11 ;  /* 0x0003440b01007387 */ /* 0x0001e20000100800 */
[----:B------:R-:W-:-:S03]  /*18790*/  IMAD R91, R133, UR9, RZ ;  /* 0x00000009855b7c24 */ /* 0x000fc6000f8e02ff */
[----:B------:R-:W-:Y:S01]  /*187a0*/  STL [R1+0x34c], R98 ;  /* 0x00034c6201007387 */ /* 0x000fe20000100800 */
[----:B0-----:R-:W-:-:S03]  /*187b0*/  LEA.HI.X.SX32 R11, R97, R5, 0x1, P6 ;  /* 0x00000005610b7211 */ /* 0x001fc600030f0eff */
[----:B------:R-:W-:Y:S04]  /*187c0*/  STL [R1+0x340], R83 ;  /* 0x0003405301007387 */ /* 0x000fe80000100800 */
[----:B------:R-:W-:Y:S01]  /*187d0*/  STL [R1+0xba0], R97 ;  /* 0x000ba06101007387 */ /* 0x000fe20000100800 */
[----:B------:R-:W-:-:S03]  /*187e0*/  LEA R95, P6, R91, R8, 0x1 ;  /* 0x000000085b5f7211 */ /* 0x000fc600078c08ff */
[----:B------:R0:W-:Y:S01]  /*187f0*/  STL [R1+0x348], R11 ;  /* 0x0003480b01007387 */ /* 0x0001e20000100800 */
[----:B------:R-:W-:Y:S02]  /*18800*/  IMAD R89, R131, UR9, RZ ;  /* 0x0000000983597c24 */ /* 0x000fe4000f8e02ff */
[----:B------:R-:W-:Y:S01]  /*18810*/  IMAD R4, R130, UR9, RZ ;  /* 0x0000000982047c24 */ /* 0x000fe2000f8e02ff */
[----:B0-----:R-:W-:-:S04]  /*18820*/  LEA R11, P5, R94, R8, 0x1 ;  /* 0x000000085e0b7211 */ /* 0x001fc800078a08ff */
[----:B------:R-:W-:Y:S01]  /*18830*/  LEA.HI.X.SX32 R97, R94, R5, 0x1, P5 ;  /* 0x000000055e617211 */ /* 0x000fe200028f0eff */
[----:B------:R0:W-:Y:S01]  /*18840*/  STL [R1+0x354], R11 ;  /* 0x0003540b01007387 */ /* 0x0001e20000100800 */
[----:B------:R-:W-:-:S03]  /*18850*/  IMAD R86, R129, UR9, RZ ;  /* 0x0000000981567c24 */ /* 0x000fc6000f8e02ff */
[----:B------:R1:W-:Y:S01]  /*18860*/  STL [R1+0xb98], R94 ;  /* 0x000b985e01007387 */ /* 0x0003e20000100800 */
[----:B0-----:R-:W-:-:S03]  /*18870*/  LEA.HI.X.SX32 R11, R91, R5, 0x1, P6 ;  /* 0x000000055b0b7211 */ /* 0x001fc600030f0eff */
[----:B------:R-:W-:Y:S01]  /*18880*/  STL [R1+0x35c], R95 ;  /* 0x00035c5f01007387 */ /* 0x000fe20000100800 */
[-C--:B------:R-:W-:Y:S02]  /*18890*/  LEA R83, P6, R4, R8.reuse, 0x1 ;  /* 0x0000000804537211 */ /* 0x080fe400078c08ff */
[----:B-1----:R-:W-:Y:S01]  /*188a0*/  LEA R94, P5, R89, R8, 0x1 ;  /* 0x00000008595e7211 */ /* 0x002fe200078a08ff */
[----:B------:R-:W-:Y:S01]  /*188b0*/  STL [R1+0x350], R97 ;  /* 0x0003506101007387 */ /* 0x000fe20000100800 */
[----:B------:R-:W-:-:S03]  /*188c0*/  IMAD R3, R128, UR9, RZ ;  /* 0x0000000980037c24 */ /* 0x000fc6000f8e02ff */
[----:B------:R0:W-:Y:S04]  /*188d0*/  STL [R1+0x358], R11 ;  /* 0x0003580b01007387 */ /* 0x0001e80000100800 */
[----:B------:R1:W-:Y:S01]  /*188e0*/  STL [R1+0x36c], R83 ;  /* 0x00036c5301007387 */ /* 0x0003e20000100800 */
[----:B0-----:R-:W-:-:S03]  /*188f0*/  LEA.HI.X.SX32 R11, R89, R5, 0x1, P5 ;  /* 0x00000005590b7211 */ /* 0x001fc600028f0eff */
[----:B------:R-:W-:Y:S01]  /*18900*/  STL [R1+0x364], R94 ;  /* 0x0003645e01007387 */ /* 0x000fe20000100800 */
[----:B-1----:R-:W-:-:S03]  /*18910*/  LEA.HI.X.SX32 R83, R4, R5, 0x1, P6 ;  /* 0x0000000504537211 */ /* 0x002fc600030f0eff */
[----:B------:R-:W-:Y:S01]  /*18920*/  STL [R1+0xb94], R89 ;  /* 0x000b945901007387 */ /* 0x000fe20000100800 */
[----:B------:R-:W-:Y:S01]  /*18930*/  LEA R4, P5, R86, R8, 0x1 ;  /* 0x0000000856047211 */ /* 0x000fe200078a08ff */
[----:B------:R-:W-:Y:S02]  /*18940*/  IMAD R13, R125, UR9, RZ ;  /* 0x000000097d0d7c24 */ /* 0x000fe4000f8e02ff */
[----:B------:R0:W-:Y:S01]  /*18950*/  STL [R1+0x360], R11 ;  /* 0x0003600b01007387 */ /* 0x0001e20000100800 */
[----:B------:R-:W-:-:S03]  /*18960*/  IMAD R12, R127, UR9, RZ ;  /* 0x000000097f0c7c24 */ /* 0x000fc6000f8e02ff */
[----:B------:R-:W-:Y:S01]  /*18970*/  STL [R1+0x368], R83 ;  /* 0x0003685301007387 */ /* 0x000fe20000100800 */
[----:B------:R-:W-:-:S03]  /*18980*/  IMAD R90, R115, UR9, RZ ;  /* 0x00000009735a7c24 */ /* 0x000fc6000f8e02ff */
[----:B------:R1:W-:Y:S01]  /*18990*/  STL [R1+0x374], R4 ;  /* 0x0003740401007387 */ /* 0x0003e20000100800 */
[----:B0-----:R-:W-:Y:S01]  /*189a0*/  LEA R11, P6, R3, R8, 0x1 ;  /* 0x00000008030b7211 */ /* 0x001fe200078c08ff */
[----:B------:R-:W-:-:S03]  /*189b0*/  IMAD R15, R118, UR9, RZ ;  /* 0x00000009760f7c24 */ /* 0x000fc6000f8e02ff */
[-C--:B------:R-:W-:Y:S01]  /*189c0*/  LEA.HI.X.SX32 R3, R3, R5.reuse, 0x1, P6 ;  /* 0x0000000503037211 */ /* 0x080fe200030f0eff */
[----:B------:R-:W-:Y:S01]  /*189d0*/  IMAD R14, R122, UR9, RZ ;  /* 0x000000097a0e7c24 */ /* 0x000fe2000f8e02ff */
[-C--:B------:R-:W-:Y:S02]  /*189e0*/  LEA R115, P6, R13, R8.reuse, 0x1 ;  /* 0x000000080d737211 */ /* 0x080fe400078c08ff */
[----:B-1----:R-:W-:Y:S01]  /*189f0*/  LEA.HI.X.SX32 R4, R86, R5, 0x1, P5 ;  /* 0x0000000556047211 */ /* 0x002fe200028f0eff */
[----:B------:R0:W-:Y:S01]  /*18a00*/  STL [R1+0x37c], R11 ;  /* 0x00037c0b01007387 */ /* 0x0001e20000100800 */
[----:B------:R-:W-:Y:S01]  /*18a10*/  LEA R89, P5, R12, R8, 0x1 ;  /* 0x000000080c597211 */ /* 0x000fe200078a08ff */
[----:B------:R-:W-:Y:S02]  /*18a20*/  IMAD R82, R116, UR9, RZ ;  /* 0x0000000974527c24 */ /* 0x000fe4000f8e02ff */
[----:B------:R-:W-:Y:S01]  /*18a30*/  STL [R1+0x370], R4 ;  /* 0x0003700401007387 */ /* 0x000fe20000100800 */
[----:B------:R-:W-:-:S03]  /*18a40*/  IMAD R81, R117, UR9, RZ ;  /* 0x0000000975517c24 */ /* 0x000fc6000f8e02ff */
[----:B------:R1:W-:Y:S01]  /*18a50*/  STL [R1+0x378], R3 ;  /* 0x0003780301007387 */ /* 0x0003e20000100800 */
[-C--:B0-----:R-:W-:Y:S02]  /*18a60*/  LEA.HI.X.SX32 R11, R13, R5.reuse, 0x1, P6 ;  /* 0x000000050d0b7211 */ /* 0x081fe400030f0eff */
[CC--:B------:R-:W-:Y:S01]  /*18a70*/  LEA R155, P6, R15.reuse, R8.reuse, 0x1 ;  /* 0x000000080f9b7211 */ /* 0x0c0fe200078c08ff */
[----:B------:R-:W-:Y:S01]  /*18a80*/  IMAD R85, R114, UR9, RZ ;  /* 0x0000000972557c24 */ /* 0x000fe2000f8e02ff */
[-C--:B-1----:R-:W-:Y:S02]  /*18a90*/  LEA.HI.X.SX32 R3, R12, R5.reuse, 0x1, P5 ;  /* 0x000000050c037211 */ /* 0x082fe400028f0eff */
[C---:B------:R-:W-:Y:S02]  /*18aa0*/  LEA R163, P5, R14.reuse, R8, 0x1 ;  /* 0x000000080ea37211 */ /* 0x040fe400078a08ff */
[-C--:B------:R-:W-:Y:S02]  /*18ab0*/  LEA.HI.X.SX32 R162, R15, R5.reuse, 0x1, P6 ;  /* 0x000000050fa27211 */ /* 0x080fe400030f0eff */
[----:B------:R-:W-:-:S02]  /*18ac0*/  LEA.HI.X.SX32 R117, R14, R5, 0x1, P5 ;  /* 0x000000050e757211 */ /* 0x000fc400028f0eff */
[-C--:B------:R-:W-:Y:S02]  /*18ad0*/  LEA R161, P6, R82, R8.reuse, 0x1 ;  /* 0x0000000852a17211 */ /* 0x080fe400078c08ff */
[-C--:B------:R-:W-:Y:S01]  /*18ae0*/  LEA R147, P5, R81, R8.reuse, 0x1 ;  /* 0x0000000851937211 */ /* 0x080fe200078a08ff */
[----:B------:R-:W-:Y:S01]  /*18af0*/  IMAD R83, R108, UR9, RZ ;  /* 0x000000096c537c24 */ /* 0x000fe2000f8e02ff */
[-C--:B------:R-:W-:Y:S01]  /*18b00*/  LEA.HI.X.SX32 R146, R82, R5.reuse, 0x1, P6 ;  /* 0x0000000552927211 */ /* 0x080fe200030f0eff */
[----:B------:R-:W-:Y:S01]  /*18b10*/  IMAD R87, R111, UR9, RZ ;  /* 0x000000096f577c24 */ /* 0x000fe2000f8e02ff */
[-C--:B------:R-:W-:Y:S01]  /*18b20*/  LEA.HI.X.SX32 R154, R81, R5.reuse, 0x1, P5 ;  /* 0x00000005519a7211 */ /* 0x080fe200028f0eff */
[----:B------:R-:W-:Y:S01]  /*18b30*/  STL [R1+0x384], R89 ;  /* 0x0003845901007387 */ /* 0x000fe20000100800 */
[CC--:B------:R-:W-:Y:S02]  /*18b40*/  LEA R156, P6, R85.reuse, R8.reuse, 0x1 ;  /* 0x00000008559c7211 */ /* 0x0c0fe400078c08ff */
[----:B------:R-:W-:Y:S01]  /*18b50*/  LEA R153, P5, R90, R8, 0x1 ;  /* 0x000000085a997211 */ /* 0x000fe200078a08ff */
[----:B------:R0:W-:Y:S01]  /*18b60*/  STL [R1+0x380], R3 ;  /* 0x0003800301007387 */ /* 0x0001e20000100800 */
[----:B------:R-:W-:Y:S01]  /*18b70*/  LEA.HI.X.SX32 R152, R85, R5, 0x1, P6 ;  /* 0x0000000555987211 */ /* 0x000fe200030f0eff */
[----:B------:R-:W-:-:S02]  /*18b80*/  IMAD R4, R100, UR9, RZ ;  /* 0x0000000964047c24 */ /* 0x000fc4000f8e02ff */
[----:B------:R-:W-:Y:S01]  /*18b90*/  STL [R1+0x38c], R115 ;  /* 0x00038c7301007387 */ /* 0x000fe20000100800 */
[----:B------:R-:W-:Y:S01]  /*18ba0*/  LEA.HI.X.SX32 R160, R90, R5, 0x1, P5 ;  /* 0x000000055aa07211 */ /* 0x000fe200028f0eff */
[----:B------:R-:W-:Y:S01]  /*18bb0*/  IMAD R86, R104, UR9, RZ ;  /* 0x0000000968567c24 */ /* 0x000fe2000f8e02ff */
[-C--:B------:R-:W-:Y:S01]  /*18bc0*/  LEA R140, P6, R83, R8.reuse, 0x1 ;  /* 0x00000008538c7211 */ /* 0x080fe200078c08ff */
[----:B------:R-:W-:Y:S01]  /*18bd0*/  STL [R1+0x388], R11 ;  /* 0x0003880b01007387 */ /* 0x000fe20000100800 */
[----:B------:R-:W-:-:S03]  /*18be0*/  LEA R149, P5, R87, R8, 0x1 ;  /* 0x0000000857957211 */ /* 0x000fc600078a08ff */
[----:B------:R-:W-:Y:S01]  /*18bf0*/  STL [R1+0x394], R163 ;  /* 0x000394a301007387 */ /* 0x000fe20000100800 */
[----:B------:R-:W-:-:S03]  /*18c00*/  LEA.HI.X.SX32 R144, R83, R5, 0x1, P6 ;  /* 0x0000000553907211 */ /* 0x000fc600030f0eff */
[----:B------:R-:W-:Y:S01]  /*18c10*/  STL [R1+0x39c], R155 ;  /* 0x00039c9b01007387 */ /* 0x000fe20000100800 */
[----:B0-----:R-:W-:-:S03]  /*18c20*/  IMAD R3, R92, UR9, RZ ;  /* 0x000000095c037c24 */ /* 0x001fc6000f8e02ff */
[----:B------:R-:W-:Y:S01]  /*18c30*/  STL [R1+0x390], R117 ;  /* 0x0003907501007387 */ /* 0x000fe20000100800 */
[----:B------:R-:W-:-:S03]  /*18c40*/  LEA.HI.X.SX32 R145, R87, R5, 0x1, P5 ;  /* 0x0000000557917211 */ /* 0x000fc600028f0eff */
[----:B------:R-:W-:Y:S01]  /*18c50*/  STL [R1+0x398], R162 ;  /* 0x000398a201007387 */ /* 0x000fe20000100800 */
[-C--:B------:R-:W-:Y:S01]  /*18c60*/  LEA R151, P6, R4, R8.reuse, 0x1 ;  /* 0x0000000804977211 */ /* 0x080fe200078c08ff */
[----:B------:R-:W-:Y:S02]  /*18c70*/  IMAD R13, R96, UR9, RZ ;  /* 0x00000009600d7c24 */ /* 0x000fe4000f8e02ff */
[----:B------:R-:W-:Y:S01]  /*18c80*/  STL [R1+0x3a4], R147 ;  /* 0x0003a49301007387 */ /* 0x000fe20000100800 */
[----:B------:R-:W-:-:S03]  /*18c90*/  LEA R141, P5, R86, R8, 0x1 ;  /* 0x00000008568d7211 */ /* 0x000fc600078a08ff */
[----:B------:R-:W-:Y:S01]  /*18ca0*/  STL [R1+0x3ac], R161 ;  /* 0x0003aca101007387 */ /* 0x000fe20000100800 */
[----:B------:R-:W-:-:S03]  /*18cb0*/  LEA.HI.X.SX32 R158, R4, R5, 0x1, P6 ;  /* 0x00000005049e7211 */ /* 0x000fc600030f0eff */
[----:B------:R-:W-:Y:S01]  /*18cc0*/  STL [R1+0x3a0], R154 ;  /* 0x0003a09a01007387 */ /* 0x000fe20000100800 */
[----:B------:R-:W-:-:S03]  /*18cd0*/  IMAD R12, R7, UR9, RZ ;  /* 0x00000009070c7c24 */ /* 0x000fc6000f8e02ff */
        /* <DEDUP_REMOVED lines=14> */
[----:B------:R-:W-:-:S03]  /*18dc0*/  LEA R157, P6, R12, R8, 0x1 ;  /* 0x000000080c9d7211 */ /* 0x000fc600078c08ff */
        /* <DEDUP_REMOVED lines=8> */
[----:B------:R-:W-:Y:S04]  /*18e50*/  STL [R1+0x3d0], R159 ;  /* 0x0003d09f01007387 */ /* 0x000fe80000100800 */
[----:B------:R-:W-:Y:S04]  /*18e60*/  STL [R1+0x3d8], R158 ;  /* 0x0003d89e01007387 */ /* 0x000fe80000100800 */
[----:B------:R-:W-:Y:S01]  /*18e70*/  STL [R1+0x3e4], R7 ;  /* 0x0003e40701007387 */ /* 0x000fe20000100800 */
[----:B------:R-:W-:-:S03]  /*18e80*/  LEA.HI.X.SX32 R148, R15, R5, 0x1, P6 ;  /* 0x000000050f947211 */ /* 0x000fc600030f0eff */
        /* <DEDUP_REMOVED lines=10> */
[----:B------:R-:W3:Y:S04]  /*18f30*/  LDL.LU R137, [R1+0x594] ;  /* 0x0005940001897983 */ /* 0x000ee80000300800 */
[----:B------:R-:W4:Y:S04]  /*18f40*/  LDL.LU R138, [R1+0x590] ;  /* 0x00059000018a7983 */ /* 0x000f280000300800 */
        /* <DEDUP_REMOVED lines=13> */
[----:B------:R-:W-:Y:S01]  /*19020*/  IMAD.MOV.U32 R12, RZ, RZ, R2 ;  /* 0x000000ffff0c7224 */ /* 0x000fe200078e0002 */
[----:B------:R-:W0:Y:S01]  /*19030*/  S2R R81, SR_TID.X ;  /* 0x0000000000517919 */ /* 0x000e220000002100 */
[----:B------:R-:W1:Y:S01]  /*19040*/  S2R R2, SR_TID.X ;  /* 0x0000000000027919 */ /* 0x000e620000002100 */
[----:B------:R-:W-:-:S05]  /*19050*/  VIADD R4, R0, 0xdd ;  /* 0x000000dd00047836 */ /* 0x000fca0000000000 */
[----:B------:R-:W-:Y:S01]  /*19060*/  IABS R14, R4 ;  /* 0x00000004000e7213 */ /* 0x000fe20000000000 */
[----:B------:R-:W-:-:S04]  /*19070*/  VIADD R3, R0, 0xdc ;  /* 0x000000dc00037836 */ /* 0x000fc80000000000 */
[----:B------:R-:W-:Y:S01]  /*19080*/  IMAD.HI.U32 R15, R10, R14, RZ ;  /* 0x0000000e0a0f7227 */ /* 0x000fe200078e00ff */
[----:B------:R-:W-:Y:S02]  /*19090*/  ISETP.GE.AND P5, PT, R3, RZ, PT ;  /* 0x000000ff0300720c */ /* 0x000fe40003fa6270 */
[----:B------:R-:W-:Y:S01]  /*190a0*/  IABS R13, R3 ;  /* 0x00000003000d7213 */ /* 0x000fe20000000000 */
[----:B------:R-:W-:Y:S02]  /*190b0*/  IMAD.MOV R15, RZ, RZ, -R15 ;  /* 0x000000ffff0f7224 */ /* 0x000fe400078e0a0f */
[----:B------:R-:W-:Y:S02]  /*190c0*/  VIADD R91, R0, 0xde ;  /* 0x000000de005b7836 */ /* 0x000fe40000000000 */
[----:B------:R-:W-:Y:S01]  /*190d0*/  IMAD.HI.U32 R3, R10, R12, RZ ;  /* 0x0000000c0a037227 */ /* 0x000fe200078e00ff */
[----:B------:R-:W-:-:S03]  /*190e0*/  ISETP.GE.AND P6, PT, R4, RZ, PT ;  /* 0x000000ff0400720c */ /* 0x000fc60003fc6270 */
[----:B------:R-:W-:Y:S01]  /*190f0*/  IMAD R14, R9, R15, R14 ;  /* 0x0000000f090e7224 */ /* 0x000fe200078e020e */
[----:B------:R-:W-:Y:S01]  /*19100*/  IABS R15, R91 ;  /* 0x0000005b000f7213 */ /* 0x000fe20000000000 */
[----:B------:R-:W-:Y:S01]  /*19110*/  IMAD.HI.U32 R4, R10, R13, RZ ;  /* 0x0000000d0a047227 */ /* 0x000fe200078e00ff */
[----:B------:R-:W-:-:S04]  /*19120*/  @!UP1 UIADD3 UR4, UPT, UPT, -UR6, 0x100000, URZ ;  /* 0x0010000006049890 */ /* 0x000fc8000fffe1ff */
[----:B------:R-:W-:Y:S02]  /*19130*/  @!UP1 USHF.L.U32 UR5, UR4, 0xb, URZ ;  /* 0x0000000b04059899 */ /* 0x000fe400080006ff */
[----:B------:R-:W-:Y:S01]  /*19140*/  @!UP1 USHF.L.U32 UR4, UR4, 0x1, URZ ;  /* 0x0000000104049899 */ /* 0x000fe200080006ff */
[----:B0-----:R-:W-:Y:S01]  /*19150*/  LOP3.LUT R119, R81, 0x3f, RZ, 0xc0, !PT ;  /* 0x0000003f51777812 */ /* 0x001fe200078ec0ff */
[----:B------:R-:W-:Y:S01]  /*19160*/  IMAD.MOV R3, RZ, RZ, -R3 ;  /* 0x000000ffff037224 */ /* 0x000fe200078e0a03 */
[----:B------:R-:W-:Y:S02]  /*19170*/  PRMT R136, RZ, 0x7610, R136 ;  /* 0x00007610ff887816 */ /* 0x000fe40000000088 */
[----:B-1----:R-:W-:Y:S01]  /*19180*/  SHF.R.S32.HI R82, RZ, 0x6, R2 ;  /* 0x00000006ff527819 */ /* 0x002fe20000011402 */
[----:B------:R-:W-:Y:S01]  /*19190*/  IMAD.MOV R4, RZ, RZ, -R4 ;  /* 0x000000ffff047224 */ /* 0x000fe200078e0a04 */
[----:B------:R-:W-:Y:S01]  /*191a0*/  PRMT R132, RZ, 0x7610, R132 ;  /* 0x00007610ff847816 */ /* 0x000fe20000000084 */
[----:B------:R-:W-:Y:S01]  /*191b0*/  IMAD R12, R9, R3, R12 ;  /* 0x00000003090c7224 */ /* 0x000fe200078e020c */
[----:B------:R-:W-:Y:S01]  /*191c0*/  SGXT R82, R82, 0x1 ;  /* 0x000000015252781a */ /* 0x000fe20000000200 */
[----:B------:R-:W-:Y:S01]  /*191d0*/  IMAD.HI.U32 R3, R10, R15, RZ ;  /* 0x0000000f0a037227 */ /* 0x000fe200078e00ff */
[----:B------:R-:W-:Y:S01]  /*191e0*/  PRMT R126, RZ, 0x7610, R126 ;  /* 0x00007610ff7e7816 */ /* 0x000fe2000000007e */
[----:B------:R-:W0:Y:S02]  /*191f0*/  LDCU UR6, c[0x0][0x3b0] ;  /* 0x00007600ff0677ac */ /* 0x000e240008000800 */
[----:B------:R-:W-:-:S02]  /*19200*/  IMAD.SHL.U32 R81, R119, 0x2, RZ ;  /* 0x0000000277517824 */ /* 0x000fc400078e00ff */
[----:B------:R-:W-:Y:S01]  /*19210*/  IMAD R13, R9, R4, R13 ;  /* 0x00000004090d7224 */ /* 0x000fe200078e020d */
[----:B------:R-:W-:Y:S01]  /*19220*/  VOTEU.ALL UP1, P1 ;  /* 0x0000000000ff7886 */ /* 0x000fe20000820000 */
[----:B------:R-:W-:Y:S01]  /*19230*/  IMAD.MOV R4, RZ, RZ, -R3 ;  /* 0x000000ffff047224 */ /* 0x000fe200078e0a03 */
[----:B------:R-:W-:-:S03]  /*19240*/  LOP3.LUT R3, R81, 0x90, R82, 0x78, !PT ;  /* 0x0000009051037812 */ /* 0x000fc600078e7852 */
[----:B------:R1:W0:Y:S01]  /*19250*/  @!UP1 SYNCS.EXCH.64 URZ, [UR10+0x28008], UR4 ;  /* 0x028008040aff95b2 */ /* 0x0002220008000100 */
[----:B------:R-:W-:Y:S01]  /*19260*/  IMAD R15, R9, R4, R15 ;  /* 0x00000004090f7224 */ /* 0x000fe200078e020f */
[----:B------:R-:W-:Y:S02]  /*19270*/  PRMT R120, RZ, 0x7610, R120 ;  /* 0x00007610ff787816 */ /* 0x000fe40000000078 */
[----:B------:R-:W-:Y:S02]  /*19280*/  PRMT R113, RZ, 0x7610, R113 ;  /* 0x00007610ff717816 */ /* 0x000fe40000000071 */
[----:B------:R-:W-:Y:S02]  /*19290*/  PRMT R112, RZ, 0x7610, R112 ;  /* 0x00007610ff707816 */ /* 0x000fe40000000070 */
[----:B------:R-:W-:Y:S02]  /*192a0*/  PRMT R99, RZ, 0x7610, R99 ;  /* 0x00007610ff637816 */ /* 0x000fe40000000063 */
[----:B------:R-:W-:-:S02]  /*192b0*/  PRMT R87, RZ, 0x7610, R87 ;  /* 0x00007610ff577816 */ /* 0x000fc40000000057 */
[----:B------:R-:W-:Y:S01]  /*192c0*/  PRMT R90, RZ, 0x7610, R90 ;  /* 0x00007610ff5a7816 */ /* 0x000fe2000000005a */
[----:B-1----:R-:W1:Y:S01]  /*192d0*/  LDCU UR4, c[0x0][0x3b0] ;  /* 0x00007600ff0477ac */ /* 0x002e620008000800 */
[----:B------:R-:W-:Y:S02]  /*192e0*/  PRMT R86, RZ, 0x7610, R86 ;  /* 0x00007610ff567816 */ /* 0x000fe40000000056 */
[----:B------:R-:W-:Y:S01]  /*192f0*/  PRMT R85, RZ, 0x7610, R85 ;  /* 0x00007610ff557816 */ /* 0x000fe20000000055 */
[----:B------:R-:W0:Y:S01]  /*19300*/  LDCU UR5, c[0x0][0x3b0] ;  /* 0x00007600ff0577ac */ /* 0x000e220008000800 */
[----:B--2---:R2:W-:Y:S04]  /*19310*/  STS.U16 [R3+UR10+0x20000], R135 ;  /* 0x0200008703007988 */ /* 0x0045e8000800040a */
[----:B---3--:R3:W-:Y:S04]  /*19320*/  STS.U16 [R3+UR10+0x20400], R137 ;  /* 0x0204008903007988 */ /* 0x0087e8000800040a */
[----:B----4-:R4:W-:Y:S04]  /*19330*/  STS.U16 [R3+UR10+0x20800], R138 ;  /* 0x0208008a03007988 */ /* 0x0109e8000800040a */
[----:B--2---:R-:W2:Y:S04]  /*19340*/  LDL.LU R135, [R1+0x558] ;  /* 0x0005580001877983 */ /* 0x004ea80000300800 */
[----:B---3--:R-:W3:Y:S04]  /*19350*/  LDL.LU R137, [R1+0x554] ;  /* 0x0005540001897983 */ /* 0x008ee80000300800 */
[----:B----4-:R-:W4:Y:S04]  /*19360*/  LDL.LU R138, [R1+0x550] ;  /* 0x00055000018a7983 */ /* 0x010f280000300800 */
        /* <DEDUP_REMOVED lines=9> */
[----:B------:R0:W-:Y:S04]  /*19400*/  STS.U16 [R3+UR10+0x23c00], R139 ;  /* 0x023c008b03007988 */ /* 0x0001e8000800040a */
[----:B------:R-:W4:Y:S04]  /*19410*/  LDL.LU R116, [R1+0x528] ;  /* 0x0005280001747983 */ /* 0x000f280000300800 */
[----:B0-----:R-:W4:Y:S04]  /*19420*/  LDL.LU R139, [R1+0x524] ;  /* 0x00052400018b7983 */ /* 0x001f280000300800 */
[----:B------:R-:W4:Y:S04]  /*19430*/  LDL.LU R118, [R1+0x520] ;  /* 0x0005200001767983 */ /* 0x000f280000300800 */
[----:B------:R-:W4:Y:S01]  /*19440*/  LDL.LU R119, [R1+0x51c] ;  /* 0x00051c0001777983 */ /* 0x000f220000300800 */
[----:B------:R-:W-:-:S03]  /*19450*/  LOP3.LUT R4, R3, 0x20, RZ, 0x3c, !PT ;  /* 0x0000002003047812 */ /* 0x000fc600078e3cff */
[----:B------:R0:W-:Y:S04]  /*19460*/  STS.U16 [R3+UR10+0x20c00], R121 ;  /* 0x020c007903007988 */ /* 0x0001e8000800040a */
[----:B------:R1:W-:Y:S04]  /*19470*/  STS.U16 [R3+UR10+0x21000], R122 ;  /* 0x0210007a03007988 */ /* 0x0003e8000800040a */
[----:B------:R1:W-:Y:S04]  /*19480*/  STS.U16 [R3+UR10+0x21400], R123 ;  /* 0x0214007b03007988 */ /* 0x0003e8000800040a */
[----:B0-----:R-:W4:Y:S04]  /*19490*/  LDL.LU R121, [R1+0x518] ;  /* 0x0005180001797983 */ /* 0x001f280000300800 */
[----:B-1----:R-:W4:Y:S04]  /*194a0*/  LDL.LU R122, [R1+0x514] ;  /* 0x00051400017a7983 */ /* 0x002f280000300800 */
[----:B------:R0:W-:Y:S04]  /*194b0*/  STS.U16 [R3+UR10+0x21800], R124 ;  /* 0x0218007c03007988 */ /* 0x0001e8000800040a */
        /* <DEDUP_REMOVED lines=8> */
[----:B------:R-:W4:Y:S04]  /*19540*/  LDL.LU R123, [R1+0x510] ;  /* 0x00051000017b7983 */ /* 0x000f280000300800 */
[----:B0-----:R-:W4:Y:S04]  /*19550*/  LDL.LU R124, [R1+0x50c] ;  /* 0x00050c00017c7983 */ /* 0x001f280000300800 */
[----:B-1----:R-:W4:Y:S04]  /*19560*/  LDL.LU R125, [R1+0x508] ;  /* 0x00050800017d7983 */ /* 0x002f280000300800 */
[----:B------:R-:W4:Y:S04]  /*19570*/  LDL.LU R127, [R1+0x504] ;  /* 0x00050400017f7983 */ /* 0x000f280000300800 */
[----:B------:R-:W4:Y:S04]  /*19580*/  LDL.LU R128, [R1+0x500] ;  /* 0x0005000001807983 */ /* 0x000f280000300800 */
[----:B------:R-:W4:Y:S04]  /*19590*/  LDL.LU R129, [R1+0x4fc] ;  /* 0x0004fc0001817983 */ /* 0x000f280000300800 */
[----:B------:R-:W4:Y:S04]  /*195a0*/  LDL.LU R130, [R1+0x4f8] ;  /* 0x0004f80001827983 */ /* 0x000f280000300800 */
[----:B------:R-:W4:Y:S04]  /*195b0*/  LDL.LU R131, [R1+0x4f4] ;  /* 0x0004f40001837983 */ /* 0x000f280000300800 */
[----:B------:R-:W4:Y:S04]  /*195c0*/  LDL.LU R133, [R1+0x4f0] ;  /* 0x0004f00001857983 */ /* 0x000f280000300800 */
[----:B------:R-:W4:Y:S04]  /*195d0*/  LDL.LU R134, [R1+0x4ec] ;  /* 0x0004ec0001867983 */ /* 0x000f280000300800 */
[----:B--2---:R0:W-:Y:S04]  /*195e0*/  STS.U16 [R4+UR10+0x20100], R135 ;  /* 0x0201008704007988 */ /* 0x0041e8000800040a */
[----:B---3--:R1:W-:Y:S04]  /*195f0*/  STS.U16 [R4+UR10+0x20500], R137 ;  /* 0x0205008904007988 */ /* 0x0083e8000800040a */
[----:B----4-:R2:W-:Y:S04]  /*19600*/  STS.U16 [R4+UR10+0x20900], R138 ;  /* 0x0209008a04007988 */ /* 0x0105e8000800040a */
[----:B------:R3:W-:Y:S04]  /*19610*/  STS.U16 [R4+UR10+0x20d00], R88 ;  /* 0x020d005804007988 */ /* 0x0007e8000800040a */
[----:B------:R-:W-:Y:S04]  /*19620*/  STS.U16 [R4+UR10+0x21100], R81 ;  /* 0x0211005104007988 */ /* 0x000fe8000800040a */
[----:B------:R-:W-:Y:S04]  /*19630*/  STS.U16 [R4+UR10+0x21500], R92 ;  /* 0x0215005c04007988 */ /* 0x000fe8000800040a */
[----:B------:R-:W-:Y:S04]  /*19640*/  STS.U16 [R4+UR10+0x21900], R96 ;  /* 0x0219006004007988 */ /* 0x000fe8000800040a */
[----:B------:R-:W-:Y:S04]  /*19650*/  STS.U16 [R4+UR10+0x21d00], R100 ;  /* 0x021d006404007988 */ /* 0x000fe8000800040a */
[----:B------:R-:W-:Y:S04]  /*19660*/  STS.U16 [R4+UR10+0x22100], R104 ;  /* 0x0221006804007988 */ /* 0x000fe8000800040a */
[----:B0-----:R-:W4:Y:S04]  /*19670*/  LDL.LU R135, [R1+0x4e8] ;  /* 0x0004e80001877983 */ /* 0x001f280000300800 */
[----:B------:R-:W-:Y:S04]  /*19680*/  STS.U16 [R4+UR10+0x22500], R108 ;  /* 0x0225006c04007988 */ /* 0x000fe8000800040a */
[----:B-1----:R-:W4:Y:S04]  /*19690*/  LDL.LU R137, [R1+0x4e4] ;  /* 0x0004e40001897983 */ /* 0x002f280000300800 */
[----:B------:R-:W-:Y:S04]  /*196a0*/  STS.U16 [R4+UR10+0x22900], R111 ;  /* 0x0229006f04007988 */ /* 0x000fe8000800040a */
[----:B--2---:R-:W2:Y:S04]  /*196b0*/  LDL.LU R138, [R1+0x4e0] ;  /* 0x0004e000018a7983 */ /* 0x004ea80000300800 */
[----:B------:R-:W-:Y:S04]  /*196c0*/  STS.U16 [R4+UR10+0x22d00], R114 ;  /* 0x022d007204007988 */ /* 0x000fe8000800040a */
[----:B------:R-:W-:Y:S04]  /*196d0*/  STS.U16 [R4+UR10+0x23100], R116 ;  /* 0x0231007404007988 */ /* 0x000fe8000800040a */
[----:B---3--:R-:W3:Y:S04]  /*196e0*/  LDL.LU R88, [R1+0xc38] ;  /* 0x000c380001587983 */ /* 0x008ee80000300800 */
[----:B------:R0:W-:Y:S04]  /*196f0*/  STS.U16 [R4+UR10+0x23500], R139 ;  /* 0x0235008b04007988 */ /* 0x0001e8000800040a */
[----:B0-----:R-:W3:Y:S04]  /*19700*/  LDL.LU R139, [R1+0x4dc] ;  /* 0x0004dc00018b7983 */ /* 0x001ee80000300800 */
[----:B------:R-:W-:Y:S04]  /*19710*/  STS.U16 [R4+UR10+0x23900], R118 ;  /* 0x0239007604007988 */ /* 0x000fe8000800040a */
[----:B------:R0:W-:Y:S04]  /*19720*/  STS.U16 [R4+UR10+0x23d00], R119 ;  /* 0x023d007704007988 */ /* 0x0001e8000800040a */
[----:B------:R-:W3:Y:S04]  /*19730*/  LDL.LU R96, [R1+0x4d8] ;  /* 0x0004d80001607983 */ /* 0x000ee80000300800 */
[----:B------:R-:W3:Y:S01]  /*19740*/  LDL.LU R100, [R1+0x4d4] ;  /* 0x0004d40001647983 */ /* 0x000ee20000300800 */
[----:B0-----:R-:W-:-:S03]  /*19750*/  LOP3.LUT R4, R3, 0x40, RZ, 0x3c, !PT ;  /* 0x0000004003047812 */ /* 0x001fc600078e3cff */
[----:B------:R-:W3:Y:S04]  /*19760*/  LDL.LU R104, [R1+0x4d0] ;  /* 0x0004d00001687983 */ /* 0x000ee80000300800 */
[----:B------:R0:W-:Y:S04]  /*19770*/  STS.U16 [R4+UR10+0x20200], R121 ;  /* 0x0202007904007988 */ /* 0x0001e8000800040a */
[----:B------:R-:W-:Y:S04]  /*19780*/  STS.U16 [R4+UR10+0x20600], R122 ;  /* 0x0206007a04007988 */ /* 0x000fe8000800040a */
[----:B------:R-:W3:Y:S04]  /*19790*/  LDL.LU R108, [R1+0x4cc] ;  /* 0x0004cc00016c7983 */ /* 0x000ee80000300800 */
[----:B------:R-:W3:Y:S04]  /*197a0*/  LDL.LU R111, [R1+0x4c8] ;  /* 0x0004c800016f7983 */ /* 0x000ee80000300800 */
[----:B------:R-:W3:Y:S04]  /*197b0*/  LDL.LU R114, [R1+0x4c4] ;  /* 0x0004c40001727983 */ /* 0x000ee80000300800 */
[----:B------:R-:W3:Y:S04]  /*197c0*/  LDL.LU R116, [R1+0x4c0] ;  /* 0x0004c00001747983 */ /* 0x000ee80000300800 */
[----:B------:R-:W-:Y:S04]  /*197d0*/  STS.U16 [R4+UR10+0x20a00], R123 ;  /* 0x020a007b04007988 */ /* 0x000fe8000800040a */
        /* <DEDUP_REMOVED lines=9> */
[----:B------:R-:W3:Y:S04]  /*19870*/  LDL.LU R118, [R1+0x4bc] ;  /* 0x0004bc0001767983 */ /* 0x000ee80000300800 */
[----:B------:R-:W3:Y:S04]  /*19880*/  LDL.LU R119, [R1+0x4b8] ;  /* 0x0004b80001777983 */ /* 0x000ee80000300800 */
[----:B0-----:R-:W3:Y:S04]  /*19890*/  LDL.LU R121, [R1+0x4b4] ;  /* 0x0004b40001797983 */ /* 0x001ee80000300800 */
[----:B----4-:R-:W-:Y:S04]  /*198a0*/  STS.U16 [R4+UR10+0x23200], R135 ;  /* 0x0232008704007988 */ /* 0x010fe8000800040a */
[----:B------:R0:W-:Y:S04]  /*198b0*/  STS.U16 [R4+UR10+0x23600], R137 ;  /* 0x0236008904007988 */ /* 0x0001e8000800040a */
[----:B--2---:R1:W-:Y:S04]  /*198c0*/  STS.U16 [R4+UR10+0x23a00], R138 ;  /* 0x023a008a04007988 */ /* 0x0043e8000800040a */
[----:B0-----:R-:W2:Y:S04]  /*198d0*/  LDL.LU R137, [R1+0x4b0] ;  /* 0x0004b00001897983 */ /* 0x001ea80000300800 */
[----:B-1----:R-:W4:Y:S04]  /*198e0*/  LDL.LU R138, [R1+0x4ac] ;  /* 0x0004ac00018a7983 */ /* 0x002f280000300800 */
[----:B------:R-:W4:Y:S04]  /*198f0*/  LDL.LU R122, [R1+0x4a8] ;  /* 0x0004a800017a7983 */ /* 0x000f280000300800 */
[----:B------:R-:W4:Y:S04]  /*19900*/  LDL.LU R123, [R1+0x4a4] ;  /* 0x0004a400017b7983 */ /* 0x000f280000300800 */
[----:B---3--:R0:W-:Y:S04]  /*19910*/  STS.U16 [R4+UR10+0x23e00], R139 ;  /* 0x023e008b04007988 */ /* 0x0081e8000800040a */
[----:B0-----:R-:W3:Y:S04]  /*19920*/  LDL.LU R139, [R1+0x4a0] ;  /* 0x0004a000018b7983 */ /* 0x001ee80000300800 */
[----:B------:R-:W3:Y:S04]  /*19930*/  LDL.LU R124, [R1+0x498] ;  /* 0x00049800017c7983 */ /* 0x000ee80000300800 */
[----:B------:R-:W3:Y:S04]  /*19940*/  LDL.LU R125, [R1+0x494] ;  /* 0x00049400017d7983 */ /* 0x000ee80000300800 */
[----:B------:R-:W3:Y:S04]  /*19950*/  LDL.LU R127, [R1+0x490] ;  /* 0x00049000017f7983 */ /* 0x000ee80000300800 */
[----:B------:R-:W3:Y:S04]  /*19960*/  LDL.LU R128, [R1+0x48c] ;  /* 0x00048c0001807983 */ /* 0x000ee80000300800 */
[----:B------:R-:W3:Y:S04]  /*19970*/  LDL.LU R129, [R1+0x488] ;  /* 0x0004880001817983 */ /* 0x000ee80000300800 */
[----:B------:R-:W3:Y:S01]  /*19980*/  LDL.LU R130, [R1+0x484] ;  /* 0x0004840001827983 */ /* 0x000ee20000300800 */
[----:B------:R-:W-:-:S03]  /*19990*/  LOP3.LUT R4, R2, 0x40, RZ, 0xc0, !PT ;  /* 0x0000004002047812 */ /* 0x000fc600078ec0ff */
[----:B------:R-:W3:Y:S04]  /*199a0*/  LDL.LU R131, [R1+0x480] ;  /* 0x0004800001837983 */ /* 0x000ee80000300800 */
[----:B------:R-:W3:Y:S04]  /*199b0*/  LDL.LU R133, [R1+0x47c] ;  /* 0x00047c0001857983 */ /* 0x000ee80000300800 */
[----:B------:R-:W3:Y:S04]  /*199c0*/  LDL.LU R134, [R1+0x478] ;  /* 0x0004780001867983 */ /* 0x000ee80000300800 */
[----:B------:R-:W3:Y:S04]  /*199d0*/  LDL.LU R135, [R1+0x474] ;  /* 0x0004740001877983 */ /* 0x000ee80000300800 */
[----:B------:R-:W3:Y:S01]  /*199e0*/  LDL.LU R2, [R1+0x470] ;  /* 0x0004700001027983 */ /* 0x000ee20000300800 */
[----:B------:R-:W0:Y:S01]  /*199f0*/  S2R R81, SR_TID.X ;  /* 0x0000000000517919 */ /* 0x000e220000002100 */
[----:B------:R-:W-:-:S05]  /*19a00*/  LOP3.LUT R92, R3, 0x60, RZ, 0x3c, !PT ;  /* 0x00000060035c7812 */ /* 0x000fca00078e3cff */
        /* <DEDUP_REMOVED lines=9> */
[----:B------:R-:W-:Y:S01]  /*19aa0*/  STS.U16 [R92+UR10+0x22700], R121 ;  /* 0x022700795c007988 */ /* 0x000fe2000800040a */
[----:B0-----:R-:W-:-:S05]  /*19ab0*/  LOP3.LUT R81, R81, 0x3f, RZ, 0xc0, !PT ;  /* 0x0000003f51517812 */ /* 0x001fca00078ec0ff */
[----:B------:R-:W-:-:S04]  /*19ac0*/  IMAD.SHL.U32 R81, R81, 0x2, RZ ;  /* 0x0000000251517824 */ /* 0x000fc800078e00ff */
[----:B------:R-:W-:Y:S01]  /*19ad0*/  IMAD R4, R4, 0x200, R81 ;  /* 0x0000020004047824 */ /* 0x000fe200078e0251 */
[----:B--2---:R0:W-:Y:S04]  /*19ae0*/  STS.U16 [R92+UR10+0x22b00], R137 ;  /* 0x022b00895c007988 */ /* 0x0041e8000800040a */
[----:B----4-:R1:W-:Y:S04]  /*19af0*/  STS.U16 [R92+UR10+0x22f00], R138 ;  /* 0x022f008a5c007988 */ /* 0x0103e8000800040a */
[----:B------:R-:W-:Y:S04]  /*19b00*/  STS.U16 [R92+UR10+0x23300], R122 ;  /* 0x0233007a5c007988 */ /* 0x000fe8000800040a */
[----:B0-----:R-:W2:Y:S04]  /*19b10*/  LDL.LU R137, [R1+0x46c] ;  /* 0x00046c0001897983 */ /* 0x001ea80000300800 */
[----:B------:R-:W-:Y:S04]  /*19b20*/  STS.U16 [R92+UR10+0x23700], R123 ;  /* 0x0237007b5c007988 */ /* 0x000fe8000800040a */
[----:B-1----:R-:W4:Y:S04]  /*19b30*/  LDL.LU R138, [R1+0x468] ;  /* 0x00046800018a7983 */ /* 0x002f280000300800 */
[----:B---3--:R0:W-:Y:S04]  /*19b40*/  STS.U16 [R92+UR10+0x23b00], R139 ;  /* 0x023b008b5c007988 */ /* 0x0081e8000800040a */
[----:B------:R1:W-:Y:S04]  /*19b50*/  STS.U16 [R92+UR10+0x23f00], R16 ;  /* 0x023f00105c007988 */ /* 0x0003e8000800040a */
[----:B0-----:R-:W3:Y:S04]  /*19b60*/  LDL.LU R139, [R1+0x464] ;  /* 0x00046400018b7983 */ /* 0x001ee80000300800 */
[----:B-1----:R-:W3:Y:S04]  /*19b70*/  LDL.LU R92, [R1+0x460] ;  /* 0x00046000015c7983 */ /* 0x002ee80000300800 */
[----:B------:R-:W3:Y:S04]  /*19b80*/  LDL.LU R96, [R1+0x45c] ;  /* 0x00045c0001607983 */ /* 0x000ee80000300800 */
        /* <DEDUP_REMOVED lines=9> */
[----:B------:R0:W-:Y:S04]  /*19c20*/  STS.U16 [R4+UR10+0x2800], R2 ;  /* 0x0028000204007988 */ /* 0x0001e8000800040a */
[----:B------:R-:W3:Y:S04]  /*19c30*/  LDL.LU R122, [R1+0x434] ;  /* 0x00043400017a7983 */ /* 0x000ee80000300800 */
[----:B0-----:R-:W3:Y:S04]  /*19c40*/  LDL.LU R2, [R1+0x430] ;  /* 0x0004300001027983 */ /* 0x001ee80000300800 */
[----:B------:R0:W-:Y:S04]  /*19c50*/  STS.U16 [R4+UR10], R124 ;  /* 0x0000007c04007988 */ /* 0x0001e8000800040a */
[----:B------:R-:W3:Y:S04]  /*19c60*/  LDL.LU R123, [R1+0x428] ;  /* 0x00042800017b7983 */ /* 0x000ee80000300800 */
[----:B------:R1:W-:Y:S04]  /*19c70*/  STS.U16 [R4+UR10+0x400], R125 ;  /* 0x0004007d04007988 */ /* 0x0003e8000800040a */
[----:B0-----:R-:W3:Y:S04]  /*19c80*/  LDL.LU R124, [R1+0x424] ;  /* 0x00042400017c7983 */ /* 0x001ee80000300800 */
[----:B------:R0:W-:Y:S04]  /*19c90*/  STS.U16 [R4+UR10+0x800], R127 ;  /* 0x0008007f04007988 */ /* 0x0001e8000800040a */
[----:B-1----:R-:W3:Y:S04]  /*19ca0*/  LDL.LU R125, [R1+0x420] ;  /* 0x00042000017d7983 */ /* 0x002ee80000300800 */
        /* <DEDUP_REMOVED lines=14> */
[----:B-1----:R-:W3:Y:S04]  /*19d90*/  LDL.LU R135, [R1+0x21c] ;  /* 0x00021c0001877983 */ /* 0x002ee80000300800 */
[----:B--2---:R0:W-:Y:S04]  /*19da0*/  STS.U16 [R4+UR10+0x2c00], R137 ;  /* 0x002c008904007988 */ /* 0x0041e8000800040a */
[----:B----4-:R1:W-:Y:S04]  /*19db0*/  STS.U16 [R4+UR10+0x3000], R138 ;  /* 0x0030008a04007988 */ /* 0x0103e8000800040a */
[----:B0-----:R-:W2:Y:S04]  /*19dc0*/  LDL.LU R137, [R1+0x218] ;  /* 0x0002180001897983 */ /* 0x001ea80000300800 */
[----:B-1----:R-:W4:Y:S04]  /*19dd0*/  LDL.LU R138, [R1+0x214] ;  /* 0x00021400018a7983 */ /* 0x002f280000300800 */
[----:B---3--:R0:W-:Y:S04]  /*19de0*/  STS.U16 [R4+UR10+0x3400], R139 ;  /* 0x0034008b04007988 */ /* 0x0081e8000800040a */
[----:B------:R1:W-:Y:S04]  /*19df0*/  STS.U16 [R4+UR10+0x3800], R92 ;  /* 0x0038005c04007988 */ /* 0x0003e8000800040a */
[----:B------:R3:W-:Y:S04]  /*19e00*/  STS.U16 [R4+UR10+0x3c00], R96 ;  /* 0x003c006004007988 */ /* 0x0007e8000800040a */
[----:B0-----:R-:W2:Y:S04]  /*19e10*/  LDL.LU R139, [R1+0x208] ;  /* 0x00020800018b7983 */ /* 0x001ea80000300800 */
[----:B------:R-:W2:Y:S04]  /*19e20*/  LDL.LU R16, [R1+0x204] ;  /* 0x0002040001107983 */ /* 0x000ea80000300800 */
[----:B-1----:R-:W2:Y:S04]  /*19e30*/  LDL.LU R92, [R1+0xc34] ;  /* 0x000c3400015c7983 */ /* 0x002ea80000300800 */
[----:B---3--:R-:W3:Y:S04]  /*19e40*/  LDL.LU R96, [R1+0xc30] ;  /* 0x000c300001607983 */ /* 0x008ee80000300800 */
[----:B------:R0:W-:Y:S04]  /*19e50*/  STS.U16 [R4+UR10+0x4000], R100 ;  /* 0x0040006404007988 */ /* 0x0001e8000800040a */
[----:B------:R1:W-:Y:S04]  /*19e60*/  STS.U16 [R4+UR10+0x4400], R104 ;  /* 0x0044006804007988 */ /* 0x0003e8000800040a */
[----:B------:R1:W-:Y:S04]  /*19e70*/  STS.U16 [R4+UR10+0x4800], R108 ;  /* 0x0048006c04007988 */ /* 0x0003e8000800040a */
[----:B0-----:R-:W2:Y:S04]  /*19e80*/  LDL.LU R100, [R1+0xc2c] ;  /* 0x000c2c0001647983 */ /* 0x001ea80000300800 */
[----:B-1----:R-:W2:Y:S04]  /*19e90*/  LDL.LU R104, [R1+0xc28] ;  /* 0x000c280001687983 */ /* 0x002ea80000300800 */
[----:B------:R-:W2:Y:S04]  /*19ea0*/  LDL.LU R108, [R1+0xc24] ;  /* 0x000c2400016c7983 */ /* 0x000ea80000300800 */
        /* <DEDUP_REMOVED lines=14> */
[----:B0-----:R-:W2:Y:S04]  /*19f90*/  LDL.LU R122, [R1+0xc08] ;  /* 0x000c0800017a7983 */ /* 0x001ea80000300800 */
[----:B-1----:R-:W2:Y:S04]  /*19fa0*/  LDL.LU R2, [R1+0xc04] ;  /* 0x000c040001027983 */ /* 0x002ea80000300800 */
[----:B------:R0:W-:Y:S04]  /*19fb0*/  STS.U16 [R4+UR10+0x7000], R123 ;  /* 0x0070007b04007988 */ /* 0x0001e8000800040a */
[----:B------:R1:W-:Y:S04]  /*19fc0*/  STS.U16 [R4+UR10+0x7400], R124 ;  /* 0x0074007c04007988 */ /* 0x0003e8000800040a */
[----:B------:R1:W-:Y:S04]  /*19fd0*/  STS.U16 [R4+UR10+0x7800], R125 ;  /* 0x0078007d04007988 */ /* 0x0003e8000800040a */
[----:B0-----:R-:W3:Y:S04]  /*19fe0*/  LDL.LU R123, [R1+0xc00] ;  /* 0x000c0000017b7983 */ /* 0x001ee80000300800 */
[----:B-1----:R-:W3:Y:S04]  /*19ff0*/  LDL.LU R124, [R1+0xbfc] ;  /* 0x000bfc00017c7983 */ /* 0x002ee80000300800 */
[----:B------:R-:W3:Y:S04]  /*1a000*/  LDL.LU R125, [R1+0xbf8] ;  /* 0x000bf800017d7983 */ /* 0x000ee80000300800 */
[----:B------:R0:W-:Y:S04]  /*1a010*/  STS.U16 [R4+UR10+0x7c00], R127 ;  /* 0x007c007f04007988 */ /* 0x0001e8000800040a */
[----:B0-----:R-:W3:Y:S04]  /*1a020*/  LDL.LU R127, [R1+0xbf4] ;  /* 0x000bf400017f7983 */ /* 0x001ee80000300800 */
[----:B--2---:R0:W-:Y:S02]  /*1a030*/  STS.U16 [R4+UR10+0x6c00], R2 ;  /* 0x006c000204007988 */ /* 0x0041e4000800040a */
[----:B0-----:R-:W-:-:S05]  /*1a040*/  LOP3.LUT R2, R4, 0x10, RZ, 0x3c, !PT ;  /* 0x0000001004027812 */ /* 0x001fca00078e3cff */
[----:B------:R0:W-:Y:S04]  /*1a050*/  STS.U16 [R2+UR10+0x80], R128 ;  /* 0x0000808002007988 */ /* 0x0001e8000800040a */
[----:B------:R1:W-:Y:S04]  /*1a060*/  STS.U16 [R2+UR10+0x480], R129 ;  /* 0x0004808102007988 */ /* 0x0003e8000800040a */
[----:B------:R2:W-:Y:S04]  /*1a070*/  STS.U16 [R2+UR10+0x880], R130 ;  /* 0x0008808202007988 */ /* 0x0005e8000800040a */
[----:B0-----:R-:W3:Y:S04]  /*1a080*/  LDL.LU R128, [R1+0xbf0] ;  /* 0x000bf00001807983 */ /* 0x001ee80000300800 */
[----:B-1----:R-:W3:Y:S04]  /*1a090*/  LDL.LU R129, [R1+0xbec] ;  /* 0x000bec0001817983 */ /* 0x002ee80000300800 */
[----:B--2---:R-:W2:Y:S04]  /*1a0a0*/  LDL.LU R130, [R1+0xbe8] ;  /* 0x000be80001827983 */ /* 0x004ea80000300800 */
[----:B------:R0:W-:Y:S04]  /*1a0b0*/  STS.U16 [R2+UR10+0xc80], R131 ;  /* 0x000c808302007988 */ /* 0x0001e8000800040a */
[----:B------:R1:W-:Y:S04]  /*1a0c0*/  STS.U16 [R2+UR10+0x1080], R133 ;  /* 0x0010808502007988 */ /* 0x0003e8000800040a */
[----:B------:R4:W-:Y:S04]  /*1a0d0*/  STS.U16 [R2+UR10+0x1480], R134 ;  /* 0x0014808602007988 */ /* 0x0009e8000800040a */
[----:B0-----:R-:W2:Y:S04]  /*1a0e0*/  LDL.LU R131, [R1+0xbe4] ;  /* 0x000be40001837983 */ /* 0x001ea80000300800 */
[----:B-1----:R-:W2:Y:S04]  /*1a0f0*/  LDL.LU R133, [R1+0xbe0] ;  /* 0x000be00001857983 */ /* 0x002ea80000300800 */
[----:B----4-:R-:W4:Y:S04]  /*1a100*/  LDL.LU R134, [R1+0xbdc] ;  /* 0x000bdc0001867983 */ /* 0x010f280000300800 */
[----:B------:R0:W-:Y:S04]  /*1a110*/  STS.U16 [R2+UR10+0x1880], R135 ;  /* 0x0018808702007988 */ /* 0x0001e8000800040a */
[----:B------:R1:W-:Y:S04]  /*1a120*/  STS.U16 [R2+UR10+0x1c80], R137 ;  /* 0x001c808902007988 */ /* 0x0003e8000800040a */
[----:B------:R1:W-:Y:S04]  /*1a130*/  STS.U16 [R2+UR10+0x2080], R138 ;  /* 0x0020808a02007988 */ /* 0x0003e8000800040a */
[----:B0-----:R-:W2:Y:S04]  /*1a140*/  LDL.LU R135, [R1+0xbd8] ;  /* 0x000bd80001877983 */ /* 0x001ea80000300800 */
[----:B-1----:R-:W2:Y:S04]  /*1a150*/  LDL.LU R137, [R1+0xbd4] ;  /* 0x000bd40001897983 */ /* 0x002ea80000300800 */
[----:B------:R-:W2:Y:S04]  /*1a160*/  LDL.LU R138, [R1+0xbd0] ;  /* 0x000bd000018a7983 */ /* 0x000ea80000300800 */
[----:B------:R0:W-:Y:S04]  /*1a170*/  STS.U16 [R2+UR10+0x2480], R139 ;  /* 0x0024808b02007988 */ /* 0x0001e8000800040a */
[----:B0-----:R-:W2:Y:S04]  /*1a180*/  LDL.LU R139, [R1+0xbcc] ;  /* 0x000bcc00018b7983 */ /* 0x001ea80000300800 */
[----:B------:R0:W-:Y:S02]  /*1a190*/  STS.U16 [R2+UR10+0x2880], R16 ;  /* 0x0028801002007988 */ /* 0x0001e4000800040a */
[----:B0-----:R-:W-:-:S02]  /*1a1a0*/  LOP3.LUT R16, R4, 0x20, RZ, 0x3c, !PT ;  /* 0x0000002004107812 */ /* 0x001fc400078e3cff */
[----:B--2---:R-:W-:Y:S04]  /*1a1b0*/  STS.U16 [R2+UR10+0x2c80], R139 ;  /* 0x002c808b02007988 */ /* 0x004fe8000800040a */
[----:B------:R-:W-:Y:S04]  /*1a1c0*/  STS.U16 [R2+UR10+0x3080], R138 ;  /* 0x0030808a02007988 */ /* 0x000fe8000800040a */
[----:B------:R-:W-:Y:S04]  /*1a1d0*/  STS.U16 [R2+UR10+0x3480], R137 ;  /* 0x0034808902007988 */ /* 0x000fe8000800040a */
[----:B------:R-:W-:Y:S04]  /*1a1e0*/  STS.U16 [R2+UR10+0x3880], R135 ;  /* 0x0038808702007988 */ /* 0x000fe8000800040a */
[----:B----4-:R-:W-:Y:S04]  /*1a1f0*/  STS.U16 [R2+UR10+0x3c80], R134 ;  /* 0x003c808602007988 */ /* 0x010fe8000800040a */
[----:B------:R-:W-:Y:S04]  /*1a200*/  STS.U16 [R2+UR10+0x4080], R133 ;  /* 0x0040808502007988 */ /* 0x000fe8000800040a */
[----:B------:R-:W-:Y:S04]  /*1a210*/  STS.U16 [R2+UR10+0x4480], R131 ;  /* 0x0044808302007988 */ /* 0x000fe8000800040a */
[----:B------:R-:W-:Y:S04]  /*1a220*/  STS.U16 [R2+UR10+0x4880], R130 ;  /* 0x0048808202007988 */ /* 0x000fe8000800040a */
[----:B---3--:R-:W-:Y:S04]  /*1a230*/  STS.U16 [R2+UR10+0x4c80], R129 ;  /* 0x004c808102007988 */ /* 0x008fe8000800040a */
        /* <DEDUP_REMOVED lines=11> */
[----:B------:R0:W-:Y:S04]  /*1a2f0*/  STS.U16 [R2+UR10+0x7c80], R111 ;  /* 0x007c806f02007988 */ /* 0x0001e8000800040a */
        /* <DEDUP_REMOVED lines=26> */
[----:B0-----:R-:W2:Y:S04]  /*1a4a0*/  LDL.LU R2, [R1+0xbc8] ;  /* 0x000bc80001027983 */ /* 0x001ea80000300800 */
[----:B------:R-:W-:Y:S04]  /*1a4b0*/  STS.U16 [R16+UR10+0x6900], R18 ;  /* 0x0069001210007988 */ /* 0x000fe8000800040a */
[----:B------:R0:W-:Y:S04]  /*1a4c0*/  STS.U16 [R16+UR10+0x6d00], R17 ;  /* 0x006d001110007988 */ /* 0x0001e8000800040a */
[----:B------:R-:W-:Y:S04]  /*1a4d0*/  STS.U16 [R16+UR10+0x7100], R39 ;  /* 0x0071002710007988 */ /* 0x000fe8000800040a */
[----:B------:R-:W-:Y:S04]  /*1a4e0*/  STS.U16 [R16+UR10+0x7500], R38 ;  /* 0x0075002610007988 */ /* 0x000fe8000800040a */
[----:B------:R-:W-:Y:S04]  /*1a4f0*/  STS.U16 [R16+UR10+0x7900], R37 ;  /* 0x0079002510007988 */ /* 0x000fe8000800040a */
[----:B------:R1:W-:Y:S04]  /*1a500*/  STS.U16 [R16+UR10+0x7d00], R36 ;  /* 0x007d002410007988 */ /* 0x0003e8000800040a */
[----:B0-----:R-:W3:Y:S04]  /*1a510*/  LDL R17, [R1+0x1c0] ;  /* 0x0001c00001117983 */ /* 0x001ee80000100800 */
[----:B------:R-:W4:Y:S04]  /*1a520*/  LDL R23, [R1+0x1c8] ;  /* 0x0001c80001177983 */ /* 0x000f280000100800 */
[----:B-1----:R-:W3:Y:S04]  /*1a530*/  LDL R16, [R1+0x1c4] ;  /* 0x0001c40001107983 */ /* 0x002ee80000100800 */
[----:B------:R-:W4:Y:S01]  /*1a540*/  LDL R92, [R1+0x1cc] ;  /* 0x0001cc00015c7983 */ /* 0x000f220000100800 */
[----:B------:R-:W-:-:S02]  /*1a550*/  PRMT R139, RZ, 0x7610, R139 ;  /* 0x00007610ff8b7816 */ /* 0x000fc4000000008b */
[----:B------:R-:W-:Y:S01]  /*1a560*/  PRMT R138, RZ, 0x7610, R138 ;  /* 0x00007610ff8a7816 */ /* 0x000fe2000000008a */
[----:B------:R-:W4:Y:S01]  /*1a570*/  LDL R18, [R1+0x260] ;  /* 0x0002600001127983 */ /* 0x000f220000100800 */
[----:B------:R-:W-:Y:S02]  /*1a580*/  PRMT R137, RZ, 0x7610, R137 ;  /* 0x00007610ff897816 */ /* 0x000fe40000000089 */
[----:B------:R-:W-:Y:S01]  /*1a590*/  PRMT R135, RZ, 0x7610, R135 ;  /* 0x00007610ff877816 */ /* 0x000fe20000000087 */
[----:B------:R-:W4:Y:S01]  /*1a5a0*/  LDL R19, [R1+0x264] ;  /* 0x0002640001137983 */ /* 0x000f220000100800 */
[----:B------:R-:W-:Y:S02]  /*1a5b0*/  LOP3.LUT R22, R4, 0x30, RZ, 0x3c, !PT ;  /* 0x0000003004167812 */ /* 0x000fe400078e3cff */
[----:B------:R-:W-:Y:S01]  /*1a5c0*/  PRMT R134, RZ, 0x7610, R134 ;  /* 0x00007610ff867816 */ /* 0x000fe20000000086 */
[----:B------:R-:W4:Y:S01]  /*1a5d0*/  LDL R20, [R1+0x268] ;  /* 0x0002680001147983 */ /* 0x000f220000100800 */
[----:B--2---:R-:W-:-:S06]  /*1a5e0*/  PRMT R2, RZ, 0x7610, R2 ;  /* 0x00007610ff027816 */ /* 0x004fcc0000000002 */
[----:B---3--:R4:W2:Y:S02]  /*1a5f0*/  @P2 LDG.E.U16 R2, desc[UR24][R16.64] ;  /* 0x0000001810022981 */ /* 0x0088a4000c1e1500 */
[----:B----4-:R-:W-:Y:S02]  /*1a600*/  @P2 IMAD.MOV.U32 R16, RZ, RZ, R92 ;  /* 0x000000ffff102224 */ /* 0x010fe400078e005c */
[----:B------:R-:W-:Y:S01]  /*1a610*/  @P2 IMAD.MOV.U32 R17, RZ, RZ, R23 ;  /* 0x000000ffff112224 */ /* 0x000fe200078e0017 */
[----:B------:R-:W-:Y:S04]  /*1a620*/  STS.U16 [R22+UR10+0x180], R67 ;  /* 0x0001804316007988 */ /* 0x000fe8000800040a */
[----:B------:R0:W3:Y:S01]  /*1a630*/  @P2 LDG.E.U16 R139, desc[UR24][R16.64] ;  /* 0x00000018108b2981 */ /* 0x0000e2000c1e1500 */
[----:B------:R-:W-:-:S03]  /*1a640*/  LOP3.LUT R21, R4, 0x40, RZ, 0x3c, !PT ;  /* 0x0000004004157812 */ /* 0x000fc600078e3cff */
[----:B------:R-:W4:Y:S04]  /*1a650*/  LDL R23, [R1+0x274] ;  /* 0x0002740001177983 */ /* 0x000f280000100800 */
[----:B------:R-:W2:Y:S04]  /*1a660*/  LDL R92, [R1+0x278] ;  /* 0x00027800015c7983 */ /* 0x000ea80000100800 */
[----:B------:R-:W0:Y:S04]  /*1a670*/  LDL R16, [R1+0x1d0] ;  /* 0x0001d00001107983 */ /* 0x000e280000100800 */
[----:B------:R-:W0:Y:S02]  /*1a680*/  LDL R17, [R1+0x1d4] ;  /* 0x0001d40001117983 */ /* 0x000e240000100800 */
[----:B0-----:R-:W-:-:S04]  /*1a690*/  @P2 LOP3.LUT R17, R17, R16, RZ, 0x3c, !PT ;  /* 0x0000001011112212 */ /* 0x001fc800078e3cff */
[----:B------:R-:W-:-:S04]  /*1a6a0*/  @P2 LOP3.LUT R16, R17, R16, RZ, 0x3c, !PT ;  /* 0x0000001011102212 */ /* 0x000fc800078e3cff */
[----:B------:R-:W-:-:S05]  /*1a6b0*/  @P2 LOP3.LUT R17, R17, R16, RZ, 0x3c, !PT ;  /* 0x0000001011112212 */ /* 0x000fca00078e3cff */
[----:B------:R0:W2:Y:S04]  /*1a6c0*/  @P2 LDG.E.U16 R138, desc[UR24][R16.64] ;  /* 0x00000018108a2981 */ /* 0x0000a8000c1e1500 */
        /* <DEDUP_REMOVED lines=19> */
[----:B------:R-:W0:Y:S04]  /*1a800*/  LDL R17, [R1+0x258] ;  /* 0x0002580001117983 */ /* 0x000e280000100800 */
        /* <DEDUP_REMOVED lines=37> */
[----:B------:R3:W-:Y:S04]  /*1aa60*/  STS.U16 [R21+UR10+0x1a00], R72 ;  /* 0x001a004815007988 */ /* 0x0007e8000800040a */
[----:B-1----:R-:W2:Y:S04]  /*1aa70*/  LDL R22, [R1+0x270] ;  /* 0x0002700001167983 */ /* 0x002ea80000100800 */
[----:B---3--:R-:W3:Y:S01]  /*1aa80*/  LDL R21, [R1+0x26c] ;  /* 0x00026c0001157983 */ /* 0x008ee20000100800 */
[----:B0-----:R-:W-:-:S04]  /*1aa90*/  @P2 LOP3.LUT R17, R17, R16, RZ, 0x3c, !PT ;  /* 0x0000001011112212 */ /* 0x001fc800078e3cff */
[----:B------:R-:W-:-:S04]  /*1aaa0*/  @P2 LOP3.LUT R16, R17, R16, RZ, 0x3c, !PT ;  /* 0x0000001011102212 */ /* 0x000fc800078e3cff */
[----:B------:R-:W-:-:S05]  /*1aab0*/  @P2 LOP3.LUT R17, R17, R16, RZ, 0x3c, !PT ;  /* 0x0000001011112212 */ /* 0x000fca00078e3cff */
[----:B------:R0:W2:Y:S04]  /*1aac0*/  @P2 LDG.E.U16 R134, desc[UR24][R16.64] ;  /* 0x0000001810862981 */ /* 0x0000a8000c1e1500 */
[----:B------:R-:W2:Y:S01]  /*1aad0*/  LDL R17, [R1+0x25c] ;  /* 0x00025c0001117983 */ /* 0x000ea20000100800 */
[----:B------:R-:W-:Y:S01]  /*1aae0*/  PRMT R133, RZ, 0x7610, R133 ;  /* 0x00007610ff857816 */ /* 0x000fe20000000085 */
[----:B0-----:R-:W-:Y:S01]  /*1aaf0*/  @P2 IMAD.MOV.U32 R16, RZ, RZ, R18 ;  /* 0x000000ffff102224 */ /* 0x001fe200078e0012 */
[----:B------:R-:W-:Y:S01]  /*1ab00*/  PRMT R131, RZ, 0x7610, R131 ;  /* 0x00007610ff837816 */ /* 0x000fe20000000083 */
[----:B------:R-:W3:Y:S01]  /*1ab10*/  LDL R18, [R1+0x2b0] ;  /* 0x0002b00001127983 */ /* 0x000ee20000100800 */
[----:B------:R-:W-:-:S03]  /*1ab20*/  PRMT R130, RZ, 0x7610, R130 ;  /* 0x00007610ff827816 */ /* 0x000fc60000000082 */
[----:B--2---:R0:W2:Y:S02]  /*1ab30*/  @P2 LDG.E.U16 R133, desc[UR24][R16.64] ;  /* 0x0000001810852981 */ /* 0x0040a4000c1e1500 */
[----:B0-----:R-:W-:Y:S02]  /*1ab40*/  @P2 IMAD.MOV.U32 R16, RZ, RZ, R20 ;  /* 0x000000ffff102224 */ /* 0x001fe400078e0014 */
[----:B------:R-:W-:Y:S01]  /*1ab50*/  @P2 IMAD.MOV.U32 R17, RZ, RZ, R19 ;  /* 0x000000ffff112224 */ /* 0x000fe200078e0013 */
[----:B------:R-:W-:Y:S01]  /*1ab60*/  PRMT R129, RZ, 0x7610, R129 ;  /* 0x00007610ff817816 */ /* 0x000fe20000000081 */
[----:B------:R-:W2:Y:S04]  /*1ab70*/  LDL R19, [R1+0x2b8] ;  /* 0x0002b80001137983 */ /* 0x000ea80000100800 */
[----:B------:R0:W2:Y:S01]  /*1ab80*/  @P2 LDG.E.U16 R132, desc[UR24][R16.64] ;  /* 0x0000001810842981 */ /* 0x0000a2000c1e1500 */
[----:B------:R-:W-:-:S02]  /*1ab90*/  PRMT R128, RZ, 0x7610, R128 ;  /* 0x00007610ff807816 */ /* 0x000fc40000000080 */
[----:B------:R-:W-:Y:S01]  /*1aba0*/  PRMT R127, RZ, 0x7610, R127 ;  /* 0x00007610ff7f7816 */ /* 0x000fe2000000007f */
[----:B------:R-:W2:Y:S01]  /*1abb0*/  LDL R20, [R1+0x2bc] ;  /* 0x0002bc0001147983 */ /* 0x000ea20000100800 */
[----:B0-----:R-:W-:Y:S02]  /*1abc0*/  @P2 IMAD.MOV.U32 R16, RZ, RZ, R22 ;  /* 0x000000ffff102224 */ /* 0x001fe400078e0016 */
[----:B---3--:R-:W-:Y:S01]  /*1abd0*/  @P2 IMAD.MOV.U32 R17, RZ, RZ, R21 ;  /* 0x000000ffff112224 */ /* 0x008fe200078e0015 */
[----:B------:R-:W-:Y:S01]  /*1abe0*/  PRMT R125, RZ, 0x7610, R125 ;  /* 0x00007610ff7d7816 */ /* 0x000fe2000000007d */
[----:B------:R-:W3:Y:S04]  /*1abf0*/  LDL R21, [R1+0x2c0] ;  /* 0x0002c00001157983 */ /* 0x000ee80000100800 */
[----:B------:R0:W2:Y:S01]  /*1ac00*/  @P2 LDG.E.U16 R131, desc[UR24][R16.64] ;  /* 0x0000001810832981 */ /* 0x0000a2000c1e1500 */
[----:B------:R-:W-:-:S03]  /*1ac10*/  PRMT R124, RZ, 0x7610, R124 ;  /* 0x00007610ff7c7816 */ /* 0x000fc6000000007c */
[----:B------:R-:W2:Y:S01]  /*1ac20*/  LDL R22, [R1+0x2c4] ;  /* 0x0002c40001167983 */ /* 0x000ea20000100800 */
[----:B0-----:R-:W-:Y:S02]  /*1ac30*/  @P2 IMAD.MOV.U32 R16, RZ, RZ, R92 ;  /* 0x000000ffff102224 */ /* 0x001fe400078e005c */
[----:B----4-:R-:W-:Y:S01]  /*1ac40*/  @P2 IMAD.MOV.U32 R17, RZ, RZ, R23 ;  /* 0x000000ffff112224 */ /* 0x010fe200078e0017 */
[----:B------:R-:W4:Y:S04]  /*1ac50*/  LDL R92, [R1+0x2cc] ;  /* 0x0002cc00015c7983 */ /* 0x000f280000100800 */
[----:B------:R0:W2:Y:S04]  /*1ac60*/  @P2 LDG.E.U16 R130, desc[UR24][R16.64] ;  /* 0x0000001810822981 */ /* 0x0000a8000c1e1500 */
        /* <DEDUP_REMOVED lines=56> */
[----:B------:R4:W2:Y:S04]  /*1aff0*/  @P2 LDG.E.U16 R121, desc[UR24][R16.64] ;  /* 0x0000001810792981 */ /* 0x0008a8000c1e1500 */
[----:B------:R-:W2:Y:S01]  /*1b000*/  LDL R22, [R1+0x31c] ;  /* 0x00031c0001167983 */ /* 0x000ea20000100800 */
[----:B----4-:R-:W-:-:S02]  /*1b010*/  @P2 IMAD.MOV.U32 R16, RZ, RZ, R92 ;  /* 0x000000ffff102224 */ /* 0x010fc400078e005c */
[----:B------:R-:W-:Y:S01]  /*1b020*/  @P2 IMAD.MOV.U32 R17, RZ, RZ, R23 ;  /* 0x000000ffff112224 */ /* 0x000fe200078e0017 */
        /* <DEDUP_REMOVED lines=22> */
[----:B0-----:R-:W-:-:S03]  /*1b190*/  @P2 IMAD.MOV.U32 R16, RZ, RZ, R110 ;  /* 0x000000ffff102224 */ /* 0x001fc600078e006e */
[----:B------:R-:W3:Y:S04]  /*1b1a0*/  LDL.LU R110, [R1+0xbc4] ;  /* 0x000bc400016e7983 */ /* 0x000ee80000300800 */
[----:B--2---:R0:W2:Y:S04]  /*1b1b0*/  @P2 LDG.E.U16 R114, desc[UR24][R16.64] ;  /* 0x0000001810722981 */ /* 0x0040a8000c1e1500 */
[----:B------:R-:W2:Y:S01]  /*1b1c0*/  LDL R17, [R1+0x2f0] ;  /* 0x0002f00001117983 */ /* 0x000ea20000100800 */
[----:B0-----:R-:W-:-:S03]  /*1b1d0*/  @P2 IMAD.MOV.U32 R16, RZ, RZ, R109 ;  /* 0x000000ffff102224 */ /* 0x001fc600078e006d */
[----:B------:R-:W3:Y:S04]  /*1b1e0*/  LDL.LU R109, [R1+0xbc0] ;  /* 0x000bc000016d7983 */ /* 0x000ee80000300800 */
[----:B--2---:R0:W2:Y:S04]  /*1b1f0*/  @P2 LDG.E.U16 R113, desc[UR24][R16.64] ;  /* 0x0000001810712981 */ /* 0x0040a8000c1e1500 */
[----:B------:R-:W2:Y:S01]  /*1b200*/  LDL R17, [R1+0x2f8] ;  /* 0x0002f80001117983 */ /* 0x000ea20000100800 */
[----:B0-----:R-:W-:-:S03]  /*1b210*/  @P2 IMAD.MOV.U32 R16, RZ, RZ, R107 ;  /* 0x000000ffff102224 */ /* 0x001fc600078e006b */
[----:B------:R-:W3:Y:S01]  /*1b220*/  LDL.LU R107, [R1+0xbbc] ;  /* 0x000bbc00016b7983 */ /* 0x000ee20000300800 */
[----:B------:R-:W-:-:S03]  /*1b230*/  PRMT R111, RZ, 0x7610, R111 ;  /* 0x00007610ff6f7816 */ /* 0x000fc6000000006f */
[----:B--2---:R0:W2:Y:S04]  /*1b240*/  @P2 LDG.E.U16 R112, desc[UR24][R16.64] ;  /* 0x0000001810702981 */ /* 0x0040a8000c1e1500 */
[----:B------:R-:W2:Y:S01]  /*1b250*/  LDL R17, [R1+0x300] ;  /* 0x0003000001117983 */ /* 0x000ea20000100800 */
[----:B0-----:R-:W-:-:S03]  /*1b260*/  @P2 IMAD.MOV.U32 R16, RZ, RZ, R106 ;  /* 0x000000ffff102224 */ /* 0x001fc600078e006a */
[----:B------:R-:W4:Y:S01]  /*1b270*/  LDL.LU R106, [R1+0xbb8] ;  /* 0x000bb800016a7983 */ /* 0x000f220000300800 */
[----:B---3--:R-:W-:Y:S02]  /*1b280*/  PRMT R110, RZ, 0x7610, R110 ;  /* 0x00007610ff6e7816 */ /* 0x008fe4000000006e */
[----:B------:R-:W-:Y:S02]  /*1b290*/  PRMT R109, RZ, 0x7610, R109 ;  /* 0x00007610ff6d7816 */ /* 0x000fe4000000006d */
[----:B------:R-:W-:Y:S02]  /*1b2a0*/  PRMT R108, RZ, 0x7610, R108 ;  /* 0x00007610ff6c7816 */ /* 0x000fe4000000006c */
[----:B------:R-:W-:Y:S01]  /*1b2b0*/  PRMT R107, RZ, 0x7610, R107 ;  /* 0x00007610ff6b7816 */ /* 0x000fe2000000006b */
[----:B--2---:R0:W2:Y:S02]  /*1b2c0*/  @P2 LDG.E.U16 R111, desc[UR24][R16.64] ;  /* 0x00000018106f2981 */ /* 0x0040a4000c1e1500 */
[----:B0-----:R-:W-:-:S02]  /*1b2d0*/  @P2 IMAD.MOV.U32 R16, RZ, RZ, R19 ;  /* 0x000000ffff102224 */ /* 0x001fc400078e0013 */
[----:B------:R-:W-:-:S05]  /*1b2e0*/  @P2 IMAD.MOV.U32 R17, RZ, RZ, R18 ;  /* 0x000000ffff112224 */ /* 0x000fca00078e0012 */
[----:B------:R0:W3:Y:S02]  /*1b2f0*/  @P2 LDG.E.U16 R110, desc[UR24][R16.64] ;  /* 0x00000018106e2981 */ /* 0x0000e4000c1e1500 */
[----:B0-----:R-:W-:Y:S02]  /*1b300*/  @P2 IMAD.MOV.U32 R16, RZ, RZ, R105 ;  /* 0x000000ffff102224 */ /* 0x001fe400078e0069 */
[----:B------:R-:W-:Y:S01]  /*1b310*/  @P2 IMAD.MOV.U32 R17, RZ, RZ, R20 ;  /* 0x000000ffff112224 */ /* 0x000fe200078e0014 */
[----:B----4-:R-:W-:Y:S01]  /*1b320*/  PRMT R106, RZ, 0x7610, R106 ;  /* 0x00007610ff6a7816 */ /* 0x010fe2000000006a */
[----:B------:R-:W4:Y:S04]  /*1b330*/  LDL.LU R105, [R1+0xbb4] ;  /* 0x000bb40001697983 */ /* 0x000f280000300800 */
[----:B------:R0:W2:Y:S04]  /*1b340*/  @P2 LDG.E.U16 R109, desc[UR24][R16.64] ;  /* 0x00000018106d2981 */ /* 0x0000a8000c1e1500 */
[----:B------:R-:W2:Y:S04]  /*1b350*/  LDL R18, [R1+0x368] ;  /* 0x0003680001127983 */ /* 0x000ea80000100800 */
[----:B------:R-:W2:Y:S01]  /*1b360*/  LDL R19, [R1+0x36c] ;  /* 0x00036c0001137983 */ /* 0x000ea20000100800 */
[----:B0-----:R-:W-:-:S02]  /*1b370*/  @P2 IMAD.MOV.U32 R16, RZ, RZ, R22 ;  /* 0x000000ffff102224 */ /* 0x001fc400078e0016 */
[----:B------:R-:W-:Y:S01]  /*1b380*/  @P2 IMAD.MOV.U32 R17, RZ, RZ, R21 ;  /* 0x000000ffff112224 */ /* 0x000fe200078e0015 */
[----:B------:R-:W2:Y:S04]  /*1b390*/  LDL R20, [R1+0x370] ;  /* 0x0003700001147983 */ /* 0x000ea80000100800 */
[----:B------:R0:W2:Y:S04]  /*1b3a0*/  @P2 LDG.E.U16 R108, desc[UR24][R16.64] ;  /* 0x00000018106c2981 */ /* 0x0000a8000c1e1500 */
[----:B------:R-:W2:Y:S01]  /*1b3b0*/  LDL R21, [R1+0x374] ;  /* 0x0003740001157983 */ /* 0x000ea20000100800 */
[----:B0-----:R-:W-:-:S02]  /*1b3c0*/  @P2 IMAD.MOV.U32 R16, RZ, RZ, R92 ;  /* 0x000000ffff102224 */ /* 0x001fc400078e005c */
[----:B------:R-:W-:-:S05]  /*1b3d0*/  @P2 IMAD.MOV.U32 R17, RZ, RZ, R23 ;  /* 0x000000ffff112224 */ /* 0x000fca00078e0017 */
[----:B------:R0:W2:Y:S02]  /*1b3e0*/  @P2 LDG.E.U16 R107, desc[UR24][R16.64] ;  /* 0x00000018106b2981 */ /* 0x0000a4000c1e1500 */
[----:B0-----:R-:W-:Y:S02]  /*1b3f0*/  @P2 IMAD.MOV.U32 R16, RZ, RZ, R103 ;  /* 0x000000ffff102224 */ /* 0x001fe400078e0067 */
[----:B------:R-:W-:Y:S02]  /*1b400*/  @P2 IMAD.MOV.U32 R17, RZ, RZ, R102 ;  /* 0x000000ffff112224 */ /* 0x000fe400078e0066 */
[----:B------:R-:W2:Y:S04]  /*1b410*/  LDL.LU R102, [R1+0xbb0] ;  /* 0x000bb00001667983 */ /* 0x000ea80000300800 */
[----:B------:R-:W2:Y:S04]  /*1b420*/  LDL.LU R103, [R1+0xbac] ;  /* 0x000bac0001677983 */ /* 0x000ea80000300800 */
[----:B------:R0:W2:Y:S04]  /*1b430*/  @P2 LDG.E.U16 R106, desc[UR24][R16.64] ;  /* 0x00000018106a2981 */ /* 0x0000a8000c1e1500 */
[----:B------:R-:W2:Y:S04]  /*1b440*/  LDL R22, [R1+0x378] ;  /* 0x0003780001167983 */ /* 0x000ea80000100800 */
[----:B------:R-:W2:Y:S04]  /*1b450*/  LDL R23, [R1+0x37c] ;  /* 0x00037c0001177983 */ /* 0x000ea80000100800 */
[----:B------:R-:W2:Y:S01]  /*1b460*/  LDL R17, [R1+0x330] ;  /* 0x0003300001117983 */ /* 0x000ea20000100800 */
[----:B0-----:R-:W-:-:S03]  /*1b470*/  @P2 IMAD.MOV.U32 R16, RZ, RZ, R101 ;  /* 0x000000ffff102224 */ /* 0x001fc600078e0065 */
[----:B------:R-:W3:Y:S04]  /*1b480*/  LDL R92, [R1+0x380] ;  /* 0x00038000015c7983 */ /* 0x000ee80000100800 */
[----:B------:R-:W3:Y:S01]  /*1b490*/  LDL.LU R101, [R1+0xba8] ;  /* 0x000ba80001657983 */ /* 0x000ee20000300800 */
[----:B----4-:R-:W-:-:S06]  /*1b4a0*/  PRMT R105, RZ, 0x7610, R105 ;  /* 0x00007610ff697816 */ /* 0x010fcc0000000069 */
[----:B--2---:R0:W2:Y:S04]  /*1b4b0*/  @P2 LDG.E.U16 R105, desc[UR24][R16.64] ;  /* 0x0000001810692981 */ /* 0x0040a8000c1e1500 */
[----:B------:R-:W0:Y:S04]  /*1b4c0*/  LDL R16, [R1+0x338] ;  /* 0x0003380001107983 */ /* 0x000e280000100800 */
[----:B------:R-:W0:Y:S01]  /*1b4d0*/  LDL R17, [R1+0x33c] ;  /* 0x00033c0001117983 */ /* 0x000e220000100800 */
[----:B------:R-:W-:Y:S02]  /*1b4e0*/  PRMT R104, RZ, 0x7610, R104 ;  /* 0x00007610ff687816 */ /* 0x000fe40000000068 */
[----:B0-----:R-:W-:-:S04]  /*1b4f0*/  @P2 LOP3.LUT R17, R17, R16, RZ, 0x3c, !PT ;  /* 0x0000001011112212 */ /* 0x001fc800078e3cff */
[----:B------:R-:W-:-:S04]  /*1b500*/  @P2 LOP3.LUT R16, R17, R16, RZ, 0x3c, !PT ;  /* 0x0000001011102212 */ /* 0x000fc800078e3cff */
[----:B------:R-:W-:-:S05]  /*1b510*/  @P2 LOP3.LUT R17, R17, R16, RZ, 0x3c, !PT ;  /* 0x0000001011112212 */ /* 0x000fca00078e3cff */
[----:B------:R0:W4:Y:S04]  /*1b520*/  @P2 LDG.E.U16 R104, desc[UR24][R16.64] ;  /* 0x0000001810682981 */ /* 0x000128000c1e1500 */
[----:B------:R-:W0:Y:S04]  /*1b530*/  LDL R16, [R1+0x340] ;  /* 0x0003400001107983 */ /* 0x000e280000100800 */
[----:B------:R-:W0:Y:S01]  /*1b540*/  LDL R17, [R1+0x344] ;  /* 0x0003440001117983 */ /* 0x000e220000100800 */
[----:B------:R-:W-:Y:S02]  /*1b550*/  PRMT R103, RZ, 0x7610, R103 ;  /* 0x00007610ff677816 */ /* 0x000fe40000000067 */
[----:B0-----:R-:W-:-:S04]  /*1b560*/  @P2 LOP3.LUT R17, R17, R16, RZ, 0x3c, !PT ;  /* 0x0000001011112212 */ /* 0x001fc800078e3cff */
[----:B------:R-:W-:-:S04]  /*1b570*/  @P2 LOP3.LUT R16, R17, R16, RZ, 0x3c, !PT ;  /* 0x0000001011102212 */ /* 0x000fc800078e3cff */
[----:B------:R-:W-:-:S05]  /*1b580*/  @P2 LOP3.LUT R17, R17, R16, RZ, 0x3c, !PT ;  /* 0x0000001011112212 */ /* 0x000fca00078e3cff */
[----:B------:R0:W2:Y:S04]  /*1b590*/  @P2 LDG.E.U16 R103, desc[UR24][R16.64] ;  /* 0x0000001810672981 */ /* 0x0000a8000c1e1500 */
[----:B------:R-:W2:Y:S01]  /*1b5a0*/  LDL R17, [R1+0x348] ;  /* 0x0003480001117983 */ /* 0x000ea20000100800 */
[----:B------:R-:W-:Y:S01]  /*1b5b0*/  PRMT R102, RZ, 0x7610, R102 ;  /* 0x00007610ff667816 */ /* 0x000fe20000000066 */
[----:B0-----:R-:W-:Y:S02]  /*1b5c0*/  @P2 IMAD.MOV.U32 R16, RZ, RZ, R98 ;  /* 0x000000ffff102224 */ /* 0x001fe400078e0062 */
[----:B------:R-:W3:Y:S04]  /*1b5d0*/  LDL.LU R98, [R1+0xba4] ;  /* 0x000ba40001627983 */ /* 0x000ee80000300800 */
[----:B--2---:R0:W2:Y:S04]  /*1b5e0*/  @P2 LDG.E.U16 R102, desc[UR24][R16.64] ;  /* 0x0000001810662981 */ /* 0x0040a8000c1e1500 */
[----:B------:R-:W0:Y:S01]  /*1b5f0*/  LDL R17, [R1+0x354] ;  /* 0x0003540001117983 */ /* 0x000e220000100800 */
[----:B---3--:R-:W-:Y:S01]  /*1b600*/  PRMT R101, RZ, 0x7610, R101 ;  /* 0x00007610ff657816 */ /* 0x008fe20000000065 */
[----:B0-----:R-:W-:-:S02]  /*1b610*/  @P2 IMAD.MOV.U32 R16, RZ, RZ, R17 ;  /* 0x000000ffff102224 */ /* 0x001fc400078e0011 */
[----:B------:R-:W-:Y:S02]  /*1b620*/  @P2 IMAD.MOV.U32 R17, RZ, RZ, R97 ;  /* 0x000000ffff112224 */ /* 0x000fe400078e0061 */
[----:B------:R-:W3:Y:S04]  /*1b630*/  LDL.LU R97, [R1+0xba0] ;  /* 0x000ba00001617983 */ /* 0x000ee80000300800 */
[----:B------:R0:W2:Y:S04]  /*1b640*/  @P2 LDG.E.U16 R101, desc[UR24][R16.64] ;  /* 0x0000001810652981 */ /* 0x0000a8000c1e1500 */
[----:B------:R-:W2:Y:S01]  /*1b650*/  LDL R17, [R1+0x358] ;  /* 0x0003580001117983 */ /* 0x000ea20000100800 */
[----:B------:R-:W-:Y:S01]  /*1b660*/  PRMT R100, RZ, 0x7610, R100 ;  /* 0x00007610ff647816 */ /* 0x000fe20000000064 */
[----:B0-----:R-:W-:-:S02]  /*1b670*/  @P2 IMAD.MOV.U32 R16, RZ, RZ, R95 ;  /* 0x000000ffff102224 */ /* 0x001fc400078e005f */
[----:B------:R-:W3:Y:S04]  /*1b680*/  LDL.LU R95, [R1+0xb9c] ;  /* 0x000b9c00015f7983 */ /* 0x000ee80000300800 */
[----:B--2---:R0:W2:Y:S04]  /*1b690*/  @P2 LDG.E.U16 R100, desc[UR24][R16.64] ;  /* 0x0000001810642981 */ /* 0x0040a8000c1e1500 */
[----:B------:R-:W2:Y:S01]  /*1b6a0*/  LDL R17, [R1+0x360] ;  /* 0x0003600001117983 */ /* 0x000ea20000100800 */
[----:B0-----:R-:W-:-:S03]  /*1b6b0*/  @P2 IMAD.MOV.U32 R16, RZ, RZ, R94 ;  /* 0x000000ffff102224 */ /* 0x001fc600078e005e */
[----:B------:R-:W4:Y:S01]  /*1b6c0*/  LDL.LU R94, [R1+0xb98] ;  /* 0x000b9800015e7983 */ /* 0x000f220000300800 */
[----:B------:R-:W-:Y:S02]  /*1b6d0*/  PRMT R98, RZ, 0x7610, R98 ;  /* 0x00007610ff627816 */ /* 0x000fe40000000062 */
[----:B---3--:R-:W-:Y:S02]  /*1b6e0*/  PRMT R97, RZ, 0x7610, R97 ;  /* 0x00007610ff617816 */ /* 0x008fe40000000061 */
[----:B------:R-:W-:Y:S02]  /*1b6f0*/  PRMT R96, RZ, 0x7610, R96 ;  /* 0x00007610ff607816 */ /* 0x000fe40000000060 */
        /* <DEDUP_REMOVED lines=8> */
[----:B------:R-:W-:-:S05]  /*1b780*/  @P2 IMAD.MOV.U32 R17, RZ, RZ, R20 ;  /* 0x000000ffff112224 */ /* 0x000fca00078e0014 */
[----:B------:R0:W2:Y:S02]  /*1b790*/  @P2 LDG.E.U16 R97, desc[UR24][R16.64] ;  /* 0x0000001810612981 */ /* 0x0000a4000c1e1500 */
[----:B0-----:R-:W-:Y:S02]  /*1b7a0*/  @P2 IMAD.MOV.U32 R16, RZ, RZ, R23 ;  /* 0x000000ffff102224 */ /* 0x001fe400078e0017 */
[----:B------:R-:W-:-:S05]  /*1b7b0*/  @P2 IMAD.MOV.U32 R17, RZ, RZ, R22 ;  /* 0x000000ffff112224 */ /* 0x000fca00078e0016 */
[----:B------:R0:W2:Y:S02]  /*1b7c0*/  @P2 LDG.E.U16 R96, desc[UR24][R16.64] ;  /* 0x0000001810602981 */ /* 0x0000a4000c1e1500 */
[----:B0-----:R-:W-:Y:S02]  /*1b7d0*/  @P2 IMAD.MOV.U32 R16, RZ, RZ, R89 ;  /* 0x000000ffff102224 */ /* 0x001fe400078e0059 */
[----:B------:R-:W2:Y:S01]  /*1b7e0*/  LDL.LU R89, [R1+0xb94] ;  /* 0x000b940001597983 */ /* 0x000ea20000300800 */
[----:B------:R-:W-:Y:S01]  /*1b7f0*/  @P2 IMAD.MOV.U32 R17, RZ, RZ, R92 ;  /* 0x000000ffff112224 */ /* 0x000fe200078e005c */
[----:B----4-:R-:W-:-:S04]  /*1b800*/  PRMT R94, RZ, 0x7610, R94 ;  /* 0x00007610ff5e7816 */ /* 0x010fc8000000005e */
[----:B------:R0:W4:Y:S02]  /*1b810*/  @P2 LDG.E.U16 R95, desc[UR24][R16.64] ;  /* 0x00000018105f2981 */ /* 0x000124000c1e1500 */
[----:B0-----:R-:W-:Y:S02]  /*1b820*/  @P2 IMAD.MOV.U32 R16, RZ, RZ, R115 ;  /* 0x000000ffff102224 */ /* 0x001fe400078e0073 */
[----:B------:R-:W-:Y:S01]  /*1b830*/  @P2 IMAD.MOV.U32 R17, RZ, RZ, R11 ;  /* 0x000000ffff112224 */ /* 0x000fe200078e000b */
[----:B------:R-:W-:Y:S01]  /*1b840*/  PRMT R60, RZ, 0x7610, R60 ;  /* 0x00007610ff3c7816 */ /* 0x000fe2000000003c */
[----:B------:R-:W3:Y:S04]  /*1b850*/  LDL.LU R11, [R1+0xb90] ;  /* 0x000b9000010b7983 */ /* 0x000ee80000300800 */
[----:B------:R0:W3:Y:S01]  /*1b860*/  @P2 LDG.E.U16 R94, desc[UR24][R16.64] ;  /* 0x00000018105e2981 */ /* 0x0000e2000c1e1500 */
[----:B------:R-:W-:-:S02]  /*1b870*/  PRMT R73, RZ, 0x7610, R73 ;  /* 0x00007610ff497816 */ /* 0x000fc40000000049 */
[----:B------:R-:W-:Y:S01]  /*1b880*/  PRMT R59, RZ, 0x7610, R59 ;  /* 0x00007610ff3b7816 */ /* 0x000fe2000000003b */
[----:B------:R-:W3:Y:S01]  /*1b890*/  LDL.LU R115, [R1+0xb8c] ;  /* 0x000b8c0001737983 */ /* 0x000ee20000300800 */
[----:B0-----:R-:W-:Y:S02]  /*1b8a0*/  @P2 IMAD.MOV.U32 R16, RZ, RZ, R163 ;  /* 0x000000ffff102224 */ /* 0x001fe400078e00a3 */
[----:B------:R-:W-:Y:S01]  /*1b8b0*/  @P2 IMAD.MOV.U32 R17, RZ, RZ, R117 ;  /* 0x000000ffff112224 */ /* 0x000fe200078e0075 */
[----:B------:R-:W-:Y:S01]  /*1b8c0*/  PRMT R72, RZ, 0x7610, R72 ;  /* 0x00007610ff487816 */ /* 0x000fe20000000048 */
[----:B------:R-:W3:Y:S04]  /*1b8d0*/  LDL.LU R117, [R1+0xb88] ;  /* 0x000b880001757983 */ /* 0x000ee80000300800 */
[----:B------:R0:W3:Y:S01]  /*1b8e0*/  @P2 LDG.E.U16 R61, desc[UR24][R16.64] ;  /* 0x00000018103d2981 */ /* 0x0000e2000c1e1500 */
[----:B------:R-:W-:-:S03]  /*1b8f0*/  PRMT R88, RZ, 0x7610, R88 ;  /* 0x00007610ff587816 */ /* 0x000fc60000000058 */
[----:B------:R-:W5:Y:S01]  /*1b900*/  LDL.LU R163, [R1+0xb84] ;  /* 0x000b840001a37983 */ /* 0x000f620000300800 */
[----:B0-----:R-:W-:Y:S02]  /*1b910*/  @P2 IMAD.MOV.U32 R16, RZ, RZ, R155 ;  /* 0x000000ffff102224 */ /* 0x001fe400078e009b */
[----:B------:R-:W-:Y:S02]  /*1b920*/  @P2 IMAD.MOV.U32 R17, RZ, RZ, R162 ;  /* 0x000000ffff112224 */ /* 0x000fe400078e00a2 */
[----:B------:R-:W5:Y:S04]  /*1b930*/  LDL.LU R162, [R1+0xb80] ;  /* 0x000b800001a27983 */ /* 0x000f680000300800 */
[----:B------:R0:W3:Y:S04]  /*1b940*/  @P2 LDG.E.U16 R74, desc[UR24][R16.64] ;  /* 0x00000018104a2981 */ /* 0x0000e8000c1e1500 */
[----:B------:R-:W5:Y:S01]  /*1b950*/  LDL.LU R155, [R1+0xb7c] ;  /* 0x000b7c00019b7983 */ /* 0x000f620000300800 */
[----:B0-----:R-:W-:-:S02]  /*1b960*/  @P2 IMAD.MOV.U32 R16, RZ, RZ, R147 ;  /* 0x000000ffff102224 */ /* 0x001fc400078e0093 */
[----:B------:R-:W-:Y:S02]  /*1b970*/  @P2 IMAD.MOV.U32 R17, RZ, RZ, R154 ;  /* 0x000000ffff112224 */ /* 0x000fe400078e009a */
[----:B------:R-:W5:Y:S04]  /*1b980*/  LDL.LU R154, [R1+0xb78] ;  /* 0x000b7800019a7983 */ /* 0x000f680000300800 */
[----:B------:R0:W3:Y:S04]  /*1b990*/  @P2 LDG.E.U16 R87, desc[UR24][R16.64] ;  /* 0x0000001810572981 */ /* 0x0000e8000c1e1500 */
[----:B------:R-:W5:Y:S01]  /*1b9a0*/  LDL.LU R147, [R1+0xb74] ;  /* 0x000b740001937983 */ /* 0x000f620000300800 */
[----:B0-----:R-:W-:-:S02]  /*1b9b0*/  @P2 IMAD.MOV.U32 R16, RZ, RZ, R161 ;  /* 0x000000ffff102224 */ /* 0x001fc400078e00a1 */
[----:B------:R-:W-:Y:S02]  /*1b9c0*/  @P2 IMAD.MOV.U32 R17, RZ, RZ, R146 ;  /* 0x000000ffff112224 */ /* 0x000fe400078e0092 */
[----:B------:R-:W5:Y:S04]  /*1b9d0*/  LDL.LU R146, [R1+0xb70] ;  /* 0x000b700001927983 */ /* 0x000f680000300800 */
        /* <DEDUP_REMOVED lines=12> */
[----:B------:R-:W3:Y:S01]  /*1baa0*/  LDL.LU R156, [R1+0xac4] ;  /* 0x000ac400019c7983 */ /* 0x000ee20000300800 */
[----:B0-----:R-:W-:-:S02]  /*1bab0*/  @P2 IMAD.MOV.U32 R16, RZ, RZ, R149 ;  /* 0x000000ffff102224 */ /* 0x001fc400078e0095 */
[----:B------:R-:W-:Y:S02]  /*1bac0*/  @P2 IMAD.MOV.U32 R17, RZ, RZ, R145 ;  /* 0x000000ffff112224 */ /* 0x000fe400078e0091 */
[----:B------:R-:W5:Y:S04]  /*1bad0*/  LDL.LU R145, [R1+0xb5c] ;  /* 0x000b5c0001917983 */ /* 0x000f680000300800 */
[----:B------:R0:W4:Y:S01]  /*1bae0*/  @P2 LDG.E.U16 R86, desc[UR24][R16.64] ;  /* 0x0000001810562981 */ /* 0x000122000c1e1500 */
[----:B------:R-:W-:-:S03]  /*1baf0*/  PRMT R71, RZ, 0x7610, R71 ;  /* 0x00007610ff477816 */ /* 0x000fc60000000047 */
[----:B------:R-:W4:Y:S01]  /*1bb00*/  LDL.LU R149, [R1+0xad8] ;  /* 0x000ad80001957983 */ /* 0x000f220000300800 */
[----:B0-----:R-:W-:Y:S02]  /*1bb10*/  @P2 IMAD.MOV.U32 R16, RZ, RZ, R140 ;  /* 0x000000ffff102224 */ /* 0x001fe400078e008c */
[----:B------:R-:W-:Y:S02]  /*1bb20*/  @P2 IMAD.MOV.U32 R17, RZ, RZ, R144 ;  /* 0x000000ffff112224 */ /* 0x000fe400078e0090 */
[----:B------:R-:W5:Y:S04]  /*1bb30*/  LDL.LU R144, [R1+0xb58] ;  /* 0x000b580001907983 */ /* 0x000f680000300800 */
[----:B------:R-:W4:Y:S01]  /*1bb40*/  LDL.LU R140, [R1+0xae4] ;  /* 0x000ae400018c7983 */ /* 0x000f220000300800 */
[----:B------:R-:W-:-:S02]  /*1bb50*/  PRMT R84, RZ, 0x7610, R84 ;  /* 0x00007610ff547816 */ /* 0x000fc40000000054 */
[----:B--2---:R-:W-:-:S06]  /*1bb60*/  PRMT R89, RZ, 0x7610, R89 ;  /* 0x00007610ff597816 */ /* 0x004fcc0000000059 */
[----:B------:R0:W2:Y:S02]  /*1bb70*/  @P2 LDG.E.U16 R89, desc[UR24][R16.64] ;  /* 0x0000001810592981 */ /* 0x0000a4000c1e1500 */
[----:B0-----:R-:W-:Y:S02]  /*1bb80*/  @P2 IMAD.MOV.U32 R16, RZ, RZ, R141 ;  /* 0x000000ffff102224 */ /* 0x001fe400078e008d */
[----:B------:R-:W-:Y:S02]  /*1bb90*/  @P2 IMAD.MOV.U32 R17, RZ, RZ, R159 ;  /* 0x000000ffff112224 */ /* 0x000fe400078e009f */
[----:B------:R-:W5:Y:S04]  /*1bba0*/  LDL.LU R159, [R1+0xb54] ;  /* 0x000b5400019f7983 */ /* 0x000f680000300800 */
[----:B------:R0:W2:Y:S04]  /*1bbb0*/  @P2 LDG.E.U16 R59, desc[UR24][R16.64] ;  /* 0x00000018103b2981 */ /* 0x0000a8000c1e1500 */
[----:B------:R-:W2:Y:S01]  /*1bbc0*/  LDL.LU R141, [R1+0xaf4] ;  /* 0x000af400018d7983 */ /* 0x000ea20000300800 */
[----:B0-----:R-:W-:-:S02]  /*1bbd0*/  @P2 IMAD.MOV.U32 R16, RZ, RZ, R151 ;  /* 0x000000ffff102224 */ /* 0x001fc400078e0097 */
[----:B------:R-:W-:Y:S02]  /*1bbe0*/  @P2 IMAD.MOV.U32 R17, RZ, RZ, R158 ;  /* 0x000000ffff112224 */ /* 0x000fe400078e009e */
[----:B------:R-:W5:Y:S04]  /*1bbf0*/  LDL.LU R158, [R1+0xb50] ;  /* 0x000b5000019e7983 */ /* 0x000f680000300800 */
[----:B------:R0:W2:Y:S04]  /*1bc00*/  @P2 LDG.E.U16 R72, desc[UR24][R16.64] ;  /* 0x0000001810482981 */ /* 0x0000a8000c1e1500 */
[----:B------:R-:W5:Y:S01]  /*1bc10*/  LDL.LU R151, [R1+0xb4c] ;  /* 0x000b4c0001977983 */ /* 0x000f620000300800 */
[----:B0-----:R-:W-:-:S02]  /*1bc20*/  @P2 IMAD.MOV.U32 R16, RZ, RZ, R7 ;  /* 0x000000ffff102224 */ /* 0x001fc400078e0007 */
        /* <DEDUP_REMOVED lines=20> */
[----:B------:R-:W-:-:S05]  /*1bd70*/  @P2 IMAD.MOV.U32 R17, RZ, RZ, R148 ;  /* 0x000000ffff112224 */ /* 0x000fca00078e0094 */
[----:B------:R4:W2:Y:S04]  /*1bd80*/  @P2 LDG.E.U16 R84, desc[UR24][R16.64] ;  /* 0x0000001810542981 */ /* 0x0008a8000c1e1500 */
[----:B------:R-:W2:Y:S01]  /*1bd90*/  LDL.LU R16, [R1+0x210] ;  /* 0x0002100001107983 */ /* 0x000ea20000300800 */
[----:B---3--:R-:W-:-:S05]  /*1bda0*/  SEL R18, R11, R156, !P3 ;  /* 0x0000009c0b127207 */ /* 0x008fca0005800000 */
[----:B------:R-:W-:Y:S01]  /*1bdb0*/  IMAD R19, R18, UR9, RZ ;  /* 0x0000000912137c24 */ /* 0x000fe2000f8e02ff */
[----:B----4-:R-:W-:-:S05]  /*1bdc0*/  SEL R17, R11, R149, !P3 ;  /* 0x000000950b117207 */ /* 0x010fca0005800000 */
[----:B------:R-:W-:Y:S01]  /*1bdd0*/  IMAD R21, R17, UR9, RZ ;  /* 0x0000000911157c24 */ /* 0x000fe2000f8e02ff */
[----:B------:R-:W-:-:S05]  /*1bde0*/  SEL R18, R11, R140, !P3 ;  /* 0x0000008c0b127207 */ /* 0x000fca0005800000 */
[----:B------:R-:W-:Y:S01]  /*1bdf0*/  IMAD R22, R18, UR9, RZ ;  /* 0x0000000912167c24 */ /* 0x000fe2000f8e02ff */
[----:B------:R-:W-:Y:S01]  /*1be00*/  PRMT R83, RZ, 0x7610, R83 ;  /* 0x00007610ff537816 */ /* 0x000fe20000000053 */
[----:B------:R-:W0:Y:S01]  /*1be10*/  LDCU UR9, c[0x0][0x3b0] ;  /* 0x00007600ff0977ac */ /* 0x000e220008000800 */
[----:B------:R-:W-:Y:S02]  /*1be20*/  PRMT R48, RZ, 0x7610, R48 ;  /* 0x00007610ff307816 */ /* 0x000fe40000000030 */
[----:B------:R-:W-:Y:S02]  /*1be30*/  PRMT R57, RZ, 0x7610, R57 ;  /* 0x00007610ff397816 */ /* 0x000fe40000000039 */
[----:B--2---:R-:W-:-:S05]  /*1be40*/  SEL R17, R11, R141, !P3 ;  /* 0x0000008d0b117207 */ /* 0x004fca0005800000 */
[----:B------:R-:W-:Y:S01]  /*1be50*/  IMAD R23, R17, UR4, RZ ;  /* 0x0000000411177c24 */ /* 0x000fe2000f8e02ff */
[----:B------:R-:W1:Y:S01]  /*1be60*/  LDCU UR4, c[0x0][0x3b0] ;  /* 0x00007600ff0477ac */ /* 0x000e620008000800 */
[----:B------:R-:W-:-:S05]  /*1be70*/  SEL R20, R11, R7, !P3 ;  /* 0x000000070b147207 */ /* 0x000fca0005800000 */
[----:B------:R-:W-:Y:S01]  /*1be80*/  IMAD R20, R20, UR5, RZ ;  /* 0x0000000514147c24 */ /* 0x000fe2000f8e02ff */
[----:B------:R-:W-:Y:S01]  /*1be90*/  PRMT R70, RZ, 0x7610, R70 ;  /* 0x00007610ff467816 */ /* 0x000fe20000000046 */
[----:B------:R-:W2:Y:S01]  /*1bea0*/  LDCU UR5, c[0x0][0x3b0] ;  /* 0x00007600ff0577ac */ /* 0x000ea20008000800 */
[----:B------:R-:W-:Y:S01]  /*1beb0*/  SEL R17, R11, R6, !P3 ;  /* 0x000000060b117207 */ /* 0x000fe20005800000 */
[----:B------:R-:W-:Y:S01]  /*1bec0*/  @!P4 IMAD.MOV R16, RZ, RZ, -R16 ;  /* 0x000000ffff10c224 */ /* 0x000fe200078e0a10 */
[----:B------:R-:W-:-:S04]  /*1bed0*/  LEA R92, P4, R19, R8, 0x1 ;  /* 0x00000008135c7211 */ /* 0x000fc800078808ff */
[-C--:B------:R-:W-:Y:S02]  /*1bee0*/  LEA.HI.X.SX32 R19, R19, R5.reuse, 0x1, P4 ;  /* 0x0000000513137211 */ /* 0x080fe400020f0eff */
[CC--:B------:R-:W-:Y:S01]  /*1bef0*/  LEA R141, P4, R21.reuse, R8.reuse, 0x1 ;  /* 0x00000008158d7211 */ /* 0x0c0fe200078808ff */
[----:B------:R3:W-:Y:S03]  /*1bf00*/  STL [R1+0x40c], R92 ;  /* 0x00040c5c01007387 */ /* 0x0007e60000100800 */
[-C--:B------:R-:W-:Y:S02]  /*1bf10*/  LEA.HI.X.SX32 R21, R21, R5.reuse, 0x1, P4 ;  /* 0x0000000515157211 */ /* 0x080fe400020f0eff */
[C---:B------:R-:W-:Y:S01]  /*1bf20*/  LEA R7, P4, R22.reuse, R8, 0x1 ;  /* 0x0000000816077211 */ /* 0x040fe200078808ff */
[----:B------:R4:W-:Y:S04]  /*1bf30*/  STL [R1+0x408], R19 ;  /* 0x0004081301007387 */ /* 0x0009e80000100800 */
[----:B------:R0:W-:Y:S04]  /*1bf40*/  STL [R1+0x414], R141 ;  /* 0x0004148d01007387 */ /* 0x0001e80000100800 */
[----:B------:R-:W-:Y:S04]  /*1bf50*/  STL [R1+0x410], R21 ;  /* 0x0004101501007387 */ /* 0x000fe80000100800 */
[----:B------:R0:W-:Y:S04]  /*1bf60*/  STL [R1+0x41c], R7 ;  /* 0x00041c0701007387 */ /* 0x0001e80000100800 */
[----:B------:R-:W2:Y:S01]  /*1bf70*/  LDL.LU R148, [R1+0xb04] ;  /* 0x000b040001947983 */ /* 0x000ea20000300800 */
[----:B------:R-:W-:Y:S01]  /*1bf80*/  @P2 IMAD.MOV.U32 R18, RZ, RZ, R92 ;  /* 0x000000ffff122224 */ /* 0x000fe200078e005c */
[----:B------:R-:W-:-:S02]  /*1bf90*/  LEA.HI.X.SX32 R156, R22, R5, 0x1, P4 ;  /* 0x00000005169c7211 */ /* 0x000fc400020f0eff */
[----:B------:R-:W2:Y:S01]  /*1bfa0*/  LDL.LU R149, [R1+0xb0c] ;  /* 0x000b0c0001957983 */ /* 0x000ea20000300800 */
[----:B------:R-:W-:-:S03]  /*1bfb0*/  LEA R6, P4, R23, R8, 0x1 ;  /* 0x0000000817067211 */ /* 0x000fc600078808ff */
[----:B------:R-:W2:Y:S01]  /*1bfc0*/  LDL.LU R140, [R1+0xb10] ;  /* 0x000b1000018c7983 */ /* 0x000ea20000300800 */
[----:B------:R-:W-:-:S03]  /*1bfd0*/  LEA.HI.X.SX32 R93, R23, R5, 0x1, P4 ;  /* 0x00000005175d7211 */ /* 0x000fc600020f0eff */
[----:B------:R0:W2:Y:S01]  /*1bfe0*/  @P2 LDG.E.U16 R83, desc[UR24][R18.64] ;  /* 0x0000001812532981 */ /* 0x0000a2000c1e1500 */
[----:B---3--:R-:W-:-:S03]  /*1bff0*/  LEA R92, P4, R20, R8, 0x1 ;  /* 0x00000008145c7211 */ /* 0x008fc600078808ff */
[----:B------:R-:W-:Y:S04]  /*1c000*/  STL [R1+0x418], R156 ;  /* 0x0004189c01007387 */ /* 0x000fe80000100800 */
[----:B------:R3:W-:Y:S01]  /*1c010*/  STL [R1+0x424], R6 ;  /* 0x0004240601007387 */ /* 0x0007e20000100800 */
[----:B0-----:R-:W-:Y:S02]  /*1c020*/  @P2 IMAD.MOV.U32 R18, RZ, RZ, R141 ;  /* 0x000000ffff122224 */ /* 0x001fe400078e008d */
[----:B----4-:R-:W-:Y:S01]  /*1c030*/  @P2 IMAD.MOV.U32 R19, RZ, RZ, R21 ;  /* 0x000000ffff132224 */ /* 0x010fe200078e0015 */
[----:B------:R-:W4:Y:S04]  /*1c040*/  LDL.LU R141, [R1+0xaec] ;  /* 0x000aec00018d7983 */ /* 0x000f280000300800 */
[----:B------:R-:W-:Y:S04]  /*1c050*/  STL [R1+0x420], R93 ;  /* 0x0004205d01007387 */ /* 0x000fe80000100800 */
[----:B------:R0:W4:Y:S01]  /*1c060*/  @P2 LDG.E.U16 R48, desc[UR24][R18.64] ;  /* 0x0000001812302981 */ /* 0x000122000c1e1500 */
[----:B------:R-:W-:Y:S01]  /*1c070*/  IMAD R17, R17, UR6, RZ ;  /* 0x0000000611117c24 */ /* 0x000fe2000f8e02ff */
[----:B------:R-:W-:Y:S01]  /*1c080*/  LEA.HI.X.SX32 R22, R20, R5, 0x1, P4 ;  /* 0x0000000514167211 */ /* 0x000fe200020f0eff */
[----:B------:R-:W1:Y:S01]  /*1c090*/  LDCU UR6, c[0x0][0x3b0] ;  /* 0x00007600ff0677ac */ /* 0x000e620008000800 */
[----:B------:R-:W-:Y:S01]  /*1c0a0*/  STL [R1+0x42c], R92 ;  /* 0x00042c5c01007387 */ /* 0x000fe20000100800 */
[----:B0-----:R-:W-:-:S03]  /*1c0b0*/  @P2 IMAD.MOV.U32 R18, RZ, RZ, R7 ;  /* 0x000000ffff122224 */ /* 0x001fc600078e0007 */
[----:B------:R-:W4:Y:S01]  /*1c0c0*/  LDL.LU R7, [R1+0xafc] ;  /* 0x000afc0001077983 */ /* 0x000f220000300800 */
[----:B------:R-:W-:Y:S01]  /*1c0d0*/  @P2 IMAD.MOV.U32 R19, RZ, RZ, R156 ;  /* 0x000000ffff132224 */ /* 0x000fe200078e009c */
[----:B------:R-:W-:Y:S02]  /*1c0e0*/  LEA R21, P4, R17, R8, 0x1 ;  /* 0x0000000811157211 */ /* 0x000fe400078808ff */
[----:B------:R-:W-:Y:S04]  /*1c0f0*/  STL [R1+0x428], R22 ;  /* 0x0004281601007387 */ /* 0x000fe80000100800 */
[----:B------:R0:W4:Y:S04]  /*1c100*/  @P2 LDG.E.U16 R57, desc[UR24][R18.64] ;  /* 0x0000001812392981 */ /* 0x000128000c1e1500 */
[----:B------:R-:W-:Y:S01]  /*1c110*/  STL [R1+0x434], R21 ;  /* 0x0004341501007387 */ /* 0x000fe20000100800 */
[----:B0-----:R-:W-:-:S03]  /*1c120*/  @P2 IMAD.MOV.U32 R18, RZ, RZ, R6 ;  /* 0x000000ffff122224 */ /* 0x001fc600078e0006 */
[----:B---3--:R-:W3:Y:S01]  /*1c130*/  LDL.LU R6, [R1+0xaf8] ;  /* 0x000af80001067983 */ /* 0x008ee20000300800 */
[----:B------:R-:W-:Y:S01]  /*1c140*/  @P2 IMAD.MOV.U32 R19, RZ, RZ, R93 ;  /* 0x000000ffff132224 */ /* 0x000fe200078e005d */
[----:B------:R-:W-:Y:S02]  /*1c150*/  LEA.HI.X.SX32 R17, R17, R5, 0x1, P4 ;  /* 0x0000000511117211 */ /* 0x000fe400020f0eff */
[----:B------:R-:W-:Y:S02]  /*1c160*/  ISETP.GT.U32.AND P4, PT, R9, R12, PT ;  /* 0x0000000c0900720c */ /* 0x000fe40003f84070 */
[----:B------:R0:W3:Y:S01]  /*1c170*/  @P2 LDG.E.U16 R70, desc[UR24][R18.64] ;  /* 0x0000001812462981 */ /* 0x0000e2000c1e1500 */
[----:B------:R-:W-:Y:S02]  /*1c180*/  PRMT R82, RZ, 0x7610, R82 ;  /* 0x00007610ff527816 */ /* 0x000fe40000000052 */
[----:B------:R-:W-:Y:S01]  /*1c190*/  PRMT R47, RZ, 0x7610, R47 ;  /* 0x00007610ff2f7816 */ /* 0x000fe2000000002f */
[----:B------:R1:W-:Y:S01]  /*1c1a0*/  STL [R1+0x430], R17 ;  /* 0x0004301101007387 */ /* 0x0003e20000100800 */
[----:B0-----:R-:W-:-:S02]  /*1c1b0*/  @P2 IMAD.MOV.U32 R18, RZ, RZ, R92 ;  /* 0x000000ffff122224 */ /* 0x001fc400078e005c */
[----:B------:R-:W-:-:S05]  /*1c1c0*/  @P2 IMAD.MOV.U32 R19, RZ, RZ, R22 ;  /* 0x000000ffff132224 */ /* 0x000fca00078e0016 */
[----:B------:R0:W3:Y:S01]  /*1c1d0*/  @P2 LDG.E.U16 R82, desc[UR24][R18.64] ;  /* 0x0000001812522981 */ /* 0x0000e2000c1e1500 */
[----:B------:R-:W-:Y:S02]  /*1c1e0*/  @!P4 IMAD.IADD R12, R12, 0x1, -R9 ;  /* 0x000000010c0cc824 */ /* 0x000fe400078e0a09 */
[----:B0-----:R-:W-:Y:S02]  /*1c1f0*/  @P2 IMAD.MOV.U32 R18, RZ, RZ, R21 ;  /* 0x000000ffff122224 */ /* 0x001fe400078e0015 */
[----:B------:R-:W-:-:S05]  /*1c200*/  @P2 IMAD.MOV.U32 R19, RZ, RZ, R17 ;  /* 0x000000ffff132224 */ /* 0x000fca00078e0011 */
[----:B------:R0:W3:Y:S01]  /*1c210*/  @P2 LDG.E.U16 R47, desc[UR24][R18.64] ;  /* 0x00000018122f2981 */ /* 0x0000e2000c1e1500 */
[----:B------:R-:W-:Y:S02]  /*1c220*/  PRMT R56, RZ, 0x7610, R56 ;  /* 0x00007610ff387816 */ /* 0x000fe40000000038 */
[----:B------:R-:W-:Y:S02]  /*1c230*/  PRMT R69, RZ, 0x7610, R69 ;  /* 0x00007610ff457816 */ /* 0x000fe40000000045 */
[----:B------:R-:W-:Y:S02]  /*1c240*/  PRMT R81, RZ, 0x7610, R81 ;  /* 0x00007610ff517816 */ /* 0x000fe40000000051 */
[C---:B--2---:R-:W-:Y:S02]  /*1c250*/  SEL R20, R11.reuse, R148, !P3 ;  /* 0x000000940b147207 */ /* 0x044fe40005800000 */
[----:B-1----:R-:W-:-:S03]  /*1c260*/  SEL R17, R11, R149, !P3 ;  /* 0x000000950b117207 */ /* 0x002fc60005800000 */
[----:B------:R-:W-:Y:S01]  /*1c270*/  IMAD R20, R20, UR4, RZ ;  /* 0x0000000414147c24 */ /* 0x000fe2000f8e02ff */
[----:B------:R-:W1:Y:S01]  /*1c280*/  LDCU UR4, c[0x0][0x3b0] ;  /* 0x00007600ff0477ac */ /* 0x000e620008000800 */
[----:B0-----:R-:W-:Y:S01]  /*1c290*/  SEL R18, R11, R140, !P3 ;  /* 0x0000008c0b127207 */ /* 0x001fe20005800000 */
[----:B------:R-:W-:Y:S02]  /*1c2a0*/  IMAD R19, R17, UR5, RZ ;  /* 0x0000000511137c24 */ /* 0x000fe4000f8e02ff */
[-C--:B------:R-:W-:Y:S01]  /*1c2b0*/  LEA R93, P4, R20, R8.reuse, 0x1 ;  /* 0x00000008145d7211 */ /* 0x080fe200078808ff */
[----:B------:R-:W0:Y:S01]  /*1c2c0*/  LDCU UR5, c[0x0][0x3b0] ;  /* 0x00007600ff0577ac */ /* 0x000e220008000800 */
[----:B------:R-:W-:Y:S02]  /*1c2d0*/  IMAD R21, R18, UR6, RZ ;  /* 0x0000000612157c24 */ /* 0x000fe4000f8e02ff */
[----:B------:R-:W-:Y:S01]  /*1c2e0*/  LEA.HI.X.SX32 R140, R20, R5, 0x1, P4 ;  /* 0x00000005148c7211 */ /* 0x000fe200020f0eff */
[----:B------:R2:W-:Y:S01]  /*1c2f0*/  STL [R1+0x43c], R93 ;  /* 0x00043c5d01007387 */ /* 0x0005e20000100800 */
[----:B----4-:R-:W-:Y:S01]  /*1c300*/  SEL R17, R11, R141, !P3 ;  /* 0x0000008d0b117207 */ /* 0x010fe20005800000 */
[----:B------:R-:W-:Y:S01]  /*1c310*/  @P2 IMAD.MOV.U32 R18, RZ, RZ, R93 ;  /* 0x000000ffff122224 */ /* 0x000fe200078e005d */
[C---:B------:R-:W-:Y:S01]  /*1c320*/  LEA R141, P4, R19.reuse, R8, 0x1 ;  /* 0x00000008138d7211 */ /* 0x040fe200078808ff */
[----:B------:R4:W-:Y:S01]  /*1c330*/  STL [R1+0x438], R140 ;  /* 0x0004388c01007387 */ /* 0x0009e20000100800 */
[----:B------:R-:W-:Y:S01]  /*1c340*/  PRMT R46, RZ, 0x7610, R46 ;  /* 0x00007610ff2e7816 */ /* 0x000fe2000000002e */
[----:B------:R-:W0:Y:S01]  /*1c350*/  LDCU UR6, c[0x0][0x3b0] ;  /* 0x00007600ff0677ac */ /* 0x000e220008000800 */
[----:B------:R-:W-:Y:S01]  /*1c360*/  LEA.HI.X.SX32 R92, R19, R5, 0x1, P4 ;  /* 0x00000005135c7211 */ /* 0x000fe200020f0eff */
[----:B------:R0:W-:Y:S04]  /*1c370*/  STL [R1+0x444], R141 ;  /* 0x0004448d01007387 */ /* 0x0001e80000100800 */
[----:B------:R0:W-:Y:S01]  /*1c380*/  STL [R1+0x440], R92 ;  /* 0x0004405c01007387 */ /* 0x0001e20000100800 */
[----:B------:R-:W-:-:S02]  /*1c390*/  SEL R20, R11, R7, !P3 ;  /* 0x000000070b147207 */ /* 0x000fc40005800000 */
[----:B------:R-:W-:Y:S01]  /*1c3a0*/  LEA R7, P4, R21, R8, 0x1 ;  /* 0x0000000815077211 */ /* 0x000fe200078808ff */
[----:B------:R-:W-:Y:S01]  /*1c3b0*/  IMAD R22, R17, UR9, RZ ;  /* 0x0000000911167c24 */ /* 0x000fe2000f8e02ff */
[----:B------:R-:W-:Y:S01]  /*1c3c0*/  PRMT R55, RZ, 0x7610, R55 ;  /* 0x00007610ff377816 */ /* 0x000fe20000000037 */
[----:B------:R-:W-:Y:S01]  /*1c3d0*/  @P2 IMAD.MOV.U32 R19, RZ, RZ, R140 ;  /* 0x000000ffff132224 */ /* 0x000fe200078e008c */
[----:B------:R-:W-:Y:S01]  /*1c3e0*/  LEA.HI.X.SX32 R156, R21, R5, 0x1, P4 ;  /* 0x00000005159c7211 */ /* 0x000fe200020f0eff */
[----:B------:R-:W-:Y:S01]  /*1c3f0*/  STL [R1+0x44c], R7 ;  /* 0x00044c0701007387 */ /* 0x000fe20000100800 */
[----:B-1----:R-:W-:Y:S01]  /*1c400*/  IMAD R20, R20, UR4, RZ ;  /* 0x0000000414147c24 */ /* 0x002fe2000f8e02ff */
[----:B------:R-:W1:Y:S02]  /*1c410*/  LDCU UR4, c[0x0][0x3b0] ;  /* 0x00007600ff0477ac */ /* 0x000e640008000800 */
[----:B--2---:R-:W2:Y:S01]  /*1c420*/  LDL.LU R93, [R1+0xb08] ;  /* 0x000b0800015d7983 */ /* 0x004ea20000300800 */
[----:B------:R-:W-:Y:S01]  /*1c430*/  PRMT R68, RZ, 0x7610, R68 ;  /* 0x00007610ff447816 */ /* 0x000fe20000000044 */
[----:B------:R-:W0:Y:S02]  /*1c440*/  LDCU UR9, c[0x0][0x3b0] ;  /* 0x00007600ff0977ac */ /* 0x000e240008000800 */
[----:B------:R-:W2:Y:S04]  /*1c450*/  LDL.LU R148, [R1+0xad4] ;  /* 0x000ad40001947983 */ /* 0x000ea80000300800 */
[----:B----4-:R-:W4:Y:S01]  /*1c460*/  LDL.LU R140, [R1+0xadc] ;  /* 0x000adc00018c7983 */ /* 0x010f220000300800 */
[----:B---3--:R-:W-:-:S02]  /*1c470*/  SEL R17, R11, R6, !P3 ;  /* 0x000000060b117207 */ /* 0x008fc40005800000 */
[----:B------:R-:W-:Y:S01]  /*1c480*/  LEA R6, P4, R22, R8, 0x1 ;  /* 0x0000000816067211 */ /* 0x000fe200078808ff */
[----:B------:R3:W4:Y:S04]  /*1c490*/  @P2 LDG.E.U16 R56, desc[UR24][R18.64] ;  /* 0x0000001812382981 */ /* 0x000728000c1e1500 */
[----:B------:R1:W-:Y:S04]  /*1c4a0*/  STL [R1+0x448], R156 ;  /* 0x0004489c01007387 */ /* 0x0003e80000100800 */
[----:B------:R-:W-:Y:S01]  /*1c4b0*/  STL [R1+0x454], R6 ;  /* 0x0004540601007387 */ /* 0x000fe20000100800 */
[----:B---3--:R-:W-:-:S03]  /*1c4c0*/  @P2 IMAD.MOV.U32 R18, RZ, RZ, R141 ;  /* 0x000000ffff122224 */ /* 0x008fc600078e008d */
[----:B0-----:R-:W3:Y:S01]  /*1c4d0*/  LDL.LU R141, [R1+0xae0] ;  /* 0x000ae000018d7983 */ /* 0x001ee20000300800 */
[----:B------:R-:W-:Y:S01]  /*1c4e0*/  IMAD.MOV.U32 R19, RZ, RZ, R92 ;  /* 0x000000ffff137224 */ /* 0x000fe200078e005c */
[----:B------:R-:W-:Y:S02]  /*1c4f0*/  LEA.HI.X.SX32 R149, R22, R5, 0x1, P4 ;  /* 0x0000000516957211 */ /* 0x000fe400020f0eff */
[----:B------:R-:W-:Y:S02]  /*1c500*/  LEA R92, P4, R20, R8, 0x1 ;  /* 0x00000008145c7211 */ /* 0x000fe400078808ff */
[----:B------:R0:W3:Y:S01]  /*1c510*/  @P2 LDG.E.U16 R69, desc[UR24][R18.64] ;  /* 0x0000001812452981 */ /* 0x0000e2000c1e1500 */
[----:B------:R-:W-:-:S03]  /*1c520*/  IMAD R17, R17, UR5, RZ ;  /* 0x0000000511117c24 */ /* 0x000fc6000f8e02ff */
[----:B------:R1:W-:Y:S01]  /*1c530*/  STL [R1+0x450], R149 ;  /* 0x0004509501007387 */ /* 0x0003e20000100800 */
[----:B------:R-:W-:Y:S01]  /*1c540*/  LEA.HI.X.SX32 R22, R20, R5, 0x1, P4 ;  /* 0x0000000514167211 */ /* 0x000fe200020f0eff */
[----:B------:R-:W2:Y:S02]  /*1c550*/  LDCU UR5, c[0x0][0x3b0] ;  /* 0x00007600ff0577ac */ /* 0x000ea40008000800 */
[----:B------:R-:W-:Y:S01]  /*1c560*/  STL [R1+0x45c], R92 ;  /* 0x00045c5c01007387 */ /* 0x000fe20000100800 */
[----:B0-----:R-:W-:Y:S02]  /*1c570*/  @P2 IMAD.MOV.U32 R19, RZ, RZ, R156 ;  /* 0x000000ffff132224 */ /* 0x001fe400078e009c */
[----:B------:R-:W-:Y:S01]  /*1c580*/  @P2 IMAD.MOV.U32 R18, RZ, RZ, R7 ;  /* 0x000000ffff122224 */ /* 0x000fe200078e0007 */
[----:B-1----:R-:W5:Y:S04]  /*1c590*/  LDL.LU R156, [R1+0xb30] ;  /* 0x000b3000019c7983 */ /* 0x002f680000300800 */
[----:B------:R-:W3:Y:S01]  /*1c5a0*/  LDL.LU R7, [R1+0xae8] ;  /* 0x000ae80001077983 */ /* 0x000ee20000300800 */
[----:B------:R-:W-:-:S03]  /*1c5b0*/  LEA R21, P4, R17, R8, 0x1 ;  /* 0x0000000811157211 */ /* 0x000fc600078808ff */
[----:B------:R-:W-:Y:S04]  /*1c5c0*/  STL [R1+0x458], R22 ;  /* 0x0004581601007387 */ /* 0x000fe80000100800 */
[----:B------:R0:W3:Y:S04]  /*1c5d0*/  @P2 LDG.E.U16 R81, desc[UR24][R18.64] ;  /* 0x0000001812512981 */ /* 0x0000e8000c1e1500 */
[----:B------:R-:W-:Y:S01]  /*1c5e0*/  STL [R1+0x464], R21 ;  /* 0x0004641501007387 */ /* 0x000fe20000100800 */
[----:B0-----:R-:W-:Y:S02]  /*1c5f0*/  @P2 IMAD.MOV.U32 R19, RZ, RZ, R149 ;  /* 0x000000ffff132224 */ /* 0x001fe400078e0095 */
[----:B------:R-:W-:Y:S01]  /*1c600*/  @P2 IMAD.MOV.U32 R18, RZ, RZ, R6 ;  /* 0x000000ffff122224 */ /* 0x000fe200078e0006 */
[----:B------:R-:W5:Y:S04]  /*1c610*/  LDL.LU R149, [R1+0xb2c] ;  /* 0x000b2c0001957983 */ /* 0x000f680000300800 */
[----:B------:R-:W3:Y:S01]  /*1c620*/  LDL.LU R6, [R1+0xac0] ;  /* 0x000ac00001067983 */ /* 0x000ee20000300800 */
[----:B------:R-:W-:-:S02]  /*1c630*/  LEA.HI.X.SX32 R17, R17, R5, 0x1, P4 ;  /* 0x0000000511117211 */ /* 0x000fc400020f0eff */
[----:B------:R-:W-:Y:S01]  /*1c640*/  ISETP.GT.U32.AND P4, PT, R9, R12, PT ;  /* 0x0000000c0900720c */ /* 0x000fe20003f84070 */
[----:B------:R0:W3:Y:S02]  /*1c650*/  @P2 LDG.E.U16 R46, desc[UR24][R18.64] ;  /* 0x00000018122e2981 */ /* 0x0000e4000c1e1500 */
[----:B0-----:R-:W-:Y:S02]  /*1c660*/  @P2 IMAD.MOV.U32 R18, RZ, RZ, R92 ;  /* 0x000000ffff122224 */ /* 0x001fe400078e005c */
[----:B------:R-:W-:Y:S01]  /*1c670*/  @P2 IMAD.MOV.U32 R19, RZ, RZ, R22 ;  /* 0x000000ffff132224 */ /* 0x000fe200078e0016 */
[----:B------:R0:W-:Y:S04]  /*1c680*/  STL [R1+0x460], R17 ;  /* 0x0004601101007387 */ /* 0x0001e80000100800 */
[----:B------:R1:W3:Y:S03]  /*1c690*/  @P2 LDG.E.U16 R55, desc[UR24][R18.64] ;  /* 0x0000001812372981 */ /* 0x0002e6000c1e1500 */
[----:B------:R-:W-:-:S02]  /*1c6a0*/  @!P4 IMAD.IADD R12, R12, 0x1, -R9 ;  /* 0x000000010c0cc824 */ /* 0x000fc400078e0a09 */
[----:B-1----:R-:W-:Y:S02]  /*1c6b0*/  @P2 IMAD.MOV.U32 R18, RZ, RZ, R21 ;  /* 0x000000ffff122224 */ /* 0x002fe400078e0015 */
[----:B------:R-:W-:-:S05]  /*1c6c0*/  @P2 IMAD.MOV.U32 R19, RZ, RZ, R17 ;  /* 0x000000ffff132224 */ /* 0x000fca00078e0011 */
[----:B------:R4:W3:Y:S01]  /*1c6d0*/  @P2 LDG.E.U16 R68, desc[UR24][R18.64] ;  /* 0x0000001812442981 */ /* 0x0008e2000c1e1500 */
[----:B------:R-:W-:Y:S02]  /*1c6e0*/  PRMT R80, RZ, 0x7610, R80 ;  /* 0x00007610ff507816 */ /* 0x000fe40000000050 */
[----:B------:R-:W-:Y:S02]  /*1c6f0*/  PRMT R45, RZ, 0x7610, R45 ;  /* 0x00007610ff2d7816 */ /* 0x000fe4000000002d */
[----:B------:R-:W-:Y:S02]  /*1c700*/  PRMT R54, RZ, 0x7610, R54 ;  /* 0x00007610ff367816 */ /* 0x000fe40000000036 */
[C---:B--2---:R-:W-:Y:S02]  /*1c710*/  SEL R20, R11.reuse, R93, !P3 ;  /* 0x0000005d0b147207 */ /* 0x044fe40005800000 */
[----:B0-----:R-:W-:-:S03]  /*1c720*/  SEL R17, R11, R148, !P3 ;  /* 0x000000940b117207 */ /* 0x001fc60005800000 */
[----:B------:R-:W-:Y:S01]  /*1c730*/  IMAD R20, R20, UR4, RZ ;  /* 0x0000000414147c24 */ /* 0x000fe2000f8e02ff */
[----:B------:R-:W0:Y:S01]  /*1c740*/  LDCU UR4, c[0x0][0x3b0] ;  /* 0x00007600ff0477ac */ /* 0x000e220008000800 */
[----:B----4-:R-:W-:Y:S01]  /*1c750*/  SEL R18, R11, R140, !P3 ;  /* 0x0000008c0b127207 */ /* 0x010fe20005800000 */
[----:B------:R-:W-:Y:S02]  /*1c760*/  IMAD R19, R17, UR5, RZ ;  /* 0x0000000511137c24 */ /* 0x000fe4000f8e02ff */
[----:B------:R-:W-:Y:S01]  /*1c770*/  LEA R140, P4, R20, R8, 0x1 ;  /* 0x00000008148c7211 */ /* 0x000fe200078808ff */
[----:B------:R-:W1:Y:S01]  /*1c780*/  LDCU UR5, c[0x0][0x3b0] ;  /* 0x00007600ff0577ac */ /* 0x000e620008000800 */
[----:B------:R-:W-:-:S03]  /*1c790*/  IMAD R21, R18, UR6, RZ ;  /* 0x0000000612157c24 */ /* 0x000fc6000f8e02ff */
[----:B------:R-:W-:Y:S01]  /*1c7a0*/  @P2 IMAD.MOV.U32 R18, RZ, RZ, R140 ;  /* 0x000000ffff122224 */ /* 0x000fe200078e008c */
[----:B---3--:R-:W-:Y:S01]  /*1c7b0*/  SEL R17, R11, R141, !P3 ;  /* 0x0000008d0b117207 */ /* 0x008fe20005800000 */
[----:B------:R-:W-:Y:S01]  /*1c7c0*/  STL [R1+0x46c], R140 ;  /* 0x00046c8c01007387 */ /* 0x000fe20000100800 */
[----:B------:R-:W-:Y:S01]  /*1c7d0*/  LEA.HI.X.SX32 R141, R20, R5, 0x1, P4 ;  /* 0x00000005148d7211 */ /* 0x000fe200020f0eff */
[----:B------:R-:W2:Y:S01]  /*1c7e0*/  LDCU UR6, c[0x0][0x3b0] ;  /* 0x00007600ff0677ac */ /* 0x000ea20008000800 */
[----:B------:R-:W-:-:S04]  /*1c7f0*/  LEA R92, P4, R19, R8, 0x1 ;  /* 0x00000008135c7211 */ /* 0x000fc800078808ff */
[----:B------:R-:W-:Y:S01]  /*1c800*/  LEA.HI.X.SX32 R93, R19, R5, 0x1, P4 ;  /* 0x00000005135d7211 */ /* 0x000fe200020f0eff */
[----:B------:R-:W-:-:S05]  /*1c810*/  @P2 IMAD.MOV.U32 R19, RZ, RZ, R141 ;  /* 0x000000ffff132224 */ /* 0x000fca00078e008d */
[----:B------:R3:W4:Y:S01]  /*1c820*/  @P2 LDG.E.U16 R80, desc[UR24][R18.64] ;  /* 0x0000001812502981 */ /* 0x000722000c1e1500 */
[----:B------:R-:W-:Y:S01]  /*1c830*/  IMAD R22, R17, UR9, RZ ;  /* 0x0000000911167c24 */ /* 0x000fe2000f8e02ff */
[----:B------:R-:W-:Y:S01]  /*1c840*/  PRMT R67, RZ, 0x7610, R67 ;  /* 0x00007610ff437816 */ /* 0x000fe20000000043 */
[----:B------:R-:W1:Y:S01]  /*1c850*/  LDCU UR9, c[0x0][0x3b0] ;  /* 0x00007600ff0977ac */ /* 0x000e620008000800 */
[----:B---3--:R-:W-:Y:S02]  /*1c860*/  IMAD.MOV.U32 R18, RZ, RZ, R93 ;  /* 0x000000ffff127224 */ /* 0x008fe400078e005d */
[----:B------:R-:W-:Y:S01]  /*1c870*/  IMAD.MOV.U32 R19, RZ, RZ, R92 ;  /* 0x000000ffff137224 */ /* 0x000fe200078e005c */
[----:B------:R-:W-:Y:S02]  /*1c880*/  SEL R20, R11, R7, !P3 ;  /* 0x000000070b147207 */ /* 0x000fe40005800000 */
[----:B------:R-:W-:Y:S02]  /*1c890*/  LEA R7, P4, R21, R8, 0x1 ;  /* 0x0000000815077211 */ /* 0x000fe400078808ff */
[-C--:B------:R-:W-:Y:S01]  /*1c8a0*/  @P2 LOP3.LUT R19, R19, R18.reuse, RZ, 0x3c, !PT ;  /* 0x0000001213132212 */ /* 0x080fe200078e3cff */
[----:B------:R-:W-:Y:S01]  /*1c8b0*/  STL [R1+0x468], R141 ;  /* 0x0004688d01007387 */ /* 0x000fe20000100800 */
[----:B------:R-:W-:Y:S01]  /*1c8c0*/  LEA.HI.X.SX32 R148, R21, R5, 0x1, P4 ;  /* 0x0000000515947211 */ /* 0x000fe200020f0eff */
[----:B0-----:R-:W-:Y:S01]  /*1c8d0*/  IMAD R20, R20, UR4, RZ ;  /* 0x0000000414147c24 */ /* 0x001fe2000f8e02ff */
[C---:B------:R-:W-:Y:S01]  /*1c8e0*/  @P2 LOP3.LUT R18, R19.reuse, R18, RZ, 0x3c, !PT ;  /* 0x0000001213122212 */ /* 0x040fe200078e3cff */
[----:B------:R-:W-:Y:S01]  /*1c8f0*/  STL [R1+0x474], R92 ;  /* 0x0004745c01007387 */ /* 0x000fe20000100800 */
[----:B------:R-:W0:Y:S03]  /*1c900*/  LDCU UR4, c[0x0][0x3b0] ;  /* 0x00007600ff0477ac */ /* 0x000e260008000800 */
[----:B------:R3:W-:Y:S01]  /*1c910*/  STL [R1+0x470], R93 ;  /* 0x0004705d01007387 */ /* 0x0007e20000100800 */
[----:B------:R-:W-:-:S03]  /*1c920*/  @P2 LOP3.LUT R19, R19, R18, RZ, 0x3c, !PT ;  /* 0x0000001213132212 */ /* 0x000fc600078e3cff */
[----:B------:R-:W-:Y:S01]  /*1c930*/  STL [R1+0x47c], R7 ;  /* 0x00047c0701007387 */ /* 0x000fe20000100800 */
[----:B------:R-:W-:-:S03]  /*1c940*/  SEL R17, R11, R6, !P3 ;  /* 0x000000060b117207 */ /* 0x000fc60005800000 */
[----:B------:R0:W2:Y:S01]  /*1c950*/  @P2 LDG.E.U16 R45, desc[UR24][R18.64] ;  /* 0x00000018122d2981 */ /* 0x0000a2000c1e1500 */
[----:B---3--:R-:W-:-:S03]  /*1c960*/  LEA R93, P4, R22, R8, 0x1 ;  /* 0x00000008165d7211 */ /* 0x008fc600078808ff */
[----:B------:R-:W3:Y:S01]  /*1c970*/  LDL.LU R6, [R1+0xacc] ;  /* 0x000acc0001067983 */ /* 0x000ee20000300800 */
[-C--:B------:R-:W-:Y:S02]  /*1c980*/  LEA.HI.X.SX32 R140, R22, R5.reuse, 0x1, P4 ;  /* 0x00000005168c7211 */ /* 0x080fe400020f0eff */
[C---:B------:R-:W-:Y:S01]  /*1c990*/  LEA R92, P4, R20.reuse, R8, 0x1 ;  /* 0x00000008145c7211 */ /* 0x040fe200078808ff */
[----:B------:R-:W2:Y:S01]  /*1c9a0*/  LDL.LU R141, [R1+0xac8] ;  /* 0x000ac800018d7983 */ /* 0x000ea20000300800 */
[----:B0-----:R-:W-:Y:S02]  /*1c9b0*/  @P2 IMAD.MOV.U32 R18, RZ, RZ, R7 ;  /* 0x000000ffff122224 */ /* 0x001fe400078e0007 */
[----:B------:R-:W-:Y:S01]  /*1c9c0*/  LEA.HI.X.SX32 R20, R20, R5, 0x1, P4 ;  /* 0x0000000514147211 */ /* 0x000fe200020f0eff */
[----:B------:R0:W-:Y:S01]  /*1c9d0*/  STL [R1+0x478], R148 ;  /* 0x0004789401007387 */ /* 0x0001e20000100800 */
[----:B------:R-:W-:-:S03]  /*1c9e0*/  @P2 IMAD.MOV.U32 R19, RZ, RZ, R148 ;  /* 0x000000ffff132224 */ /* 0x000fc600078e0094 */
[----:B------:R0:W-:Y:S04]  /*1c9f0*/  STL [R1+0x484], R93 ;  /* 0x0004845d01007387 */ /* 0x0001e80000100800 */
[----:B------:R1:W-:Y:S04]  /*1ca00*/  STL [R1+0x480], R140 ;  /* 0x0004808c01007387 */ /* 0x0003e80000100800 */
[----:B------:R-:W-:Y:S04]  /*1ca10*/  STL [R1+0x48c], R92 ;  /* 0x00048c5c01007387 */ /* 0x000fe80000100800 */
[----:B0-----:R-:W5:Y:S04]  /*1ca20*/  LDL.LU R148, [R1+0xb28] ;  /* 0x000b280001947983 */ /* 0x001f680000300800 */
[----:B------:R-:W2:Y:S04]  /*1ca30*/  LDL R7, [R1+0x9a0] ;  /* 0x0009a00001077983 */ /* 0x000ea80000100800 */
[----:B------:R0:W-:Y:S04]  /*1ca40*/  STL [R1+0x488], R20 ;  /* 0x0004881401007387 */ /* 0x0001e80000100800 */
[----:B------:R0:W2:Y:S04]  /*1ca50*/  @P2 LDG.E.U16 R54, desc[UR24][R18.64] ;  /* 0x0000001812362981 */ /* 0x0000a8000c1e1500 */
[----:B------:R-:W2:Y:S01]  /*1ca60*/  LDL.LU R19, [R1+0xad0] ;  /* 0x000ad00001137983 */ /* 0x000ea20000300800 */
[----:B-1----:R-:W-:Y:S01]  /*1ca70*/  IMAD R17, R17, UR5, RZ ;  /* 0x0000000511117c24 */ /* 0x002fe2000f8e02ff */
[----:B------:R-:W1:Y:S04]  /*1ca80*/  LDCU UR5, c[0x0][0x3b0] ;  /* 0x00007600ff0577ac */ /* 0x000e680008000800 */
[----:B------:R-:W-:-:S04]  /*1ca90*/  LEA R21, P4, R17, R8, 0x1 ;  /* 0x0000000811157211 */ /* 0x000fc800078808ff */
[----:B------:R-:W-:Y:S01]  /*1caa0*/  LEA.HI.X.SX32 R22, R17, R5, 0x1, P4 ;  /* 0x0000000511167211 */ /* 0x000fe200020f0eff */
[----:B------:R1:W-:Y:S01]  /*1cab0*/  STL [R1+0x494], R21 ;  /* 0x0004941501007387 */ /* 0x0003e20000100800 */
[----:B0-----:R-:W-:-:S03]  /*1cac0*/  @P2 IMAD.MOV.U32 R18, RZ, RZ, R93 ;  /* 0x000000ffff122224 */ /* 0x001fc600078e005d */
[----:B------:R-:W-:Y:S04]  /*1cad0*/  STL [R1+0x490], R22 ;  /* 0x0004901601007387 */ /* 0x000fe80000100800 */
[----:B------:R-:W3:Y:S01]  /*1cae0*/  LDL.LU R93, [R1+0x5cc] ;  /* 0x0005cc00015d7983 */ /* 0x000ee20000300800 */
[----:B------:R-:W-:Y:S02]  /*1caf0*/  ISETP.GT.U32.AND P4, PT, R9, R13, PT ;  /* 0x0000000d0900720c */ /* 0x000fe40003f84070 */
[----:B------:R-:W-:Y:S02]  /*1cb00*/  PRMT R79, RZ, 0x7610, R79 ;  /* 0x00007610ff4f7816 */ /* 0x000fe4000000004f */
[----:B------:R-:W-:Y:S02]  /*1cb10*/  PRMT R44, RZ, 0x7610, R44 ;  /* 0x00007610ff2c7816 */ /* 0x000fe4000000002c */
[----:B------:R-:W-:-:S07]  /*1cb20*/  PRMT R53, RZ, 0x7610, R53 ;  /* 0x00007610ff357816 */ /* 0x000fce0000000035 */
[----:B------:R-:W-:Y:S01]  /*1cb30*/  @!P4 IMAD.IADD R13, R13, 0x1, -R9 ;  /* 0x000000010d0dc824 */ /* 0x000fe200078e0a09 */
[----:B------:R-:W-:Y:S02]  /*1cb40*/  PRMT R66, RZ, 0x7610, R66 ;  /* 0x00007610ff427816 */ /* 0x000fe40000000042 */
[----:B--2---:R-:W-:Y:S01]  /*1cb50*/  SEL R17, R11, R19, !P3 ;  /* 0x000000130b117207 */ /* 0x004fe20005800000 */
[----:B------:R-:W-:Y:S02]  /*1cb60*/  @P2 IMAD.MOV.U32 R19, RZ, RZ, R140 ;  /* 0x000000ffff132224 */ /* 0x000fe400078e008c */
[----:B------:R-:W2:Y:S04]  /*1cb70*/  LDL R140, [R1+0x9a4] ;  /* 0x0009a400018c7983 */ /* 0x000ea80000100800 */
[----:B------:R0:W4:Y:S02]  /*1cb80*/  @P2 LDG.E.U16 R67, desc[UR24][R18.64] ;  /* 0x0000001812432981 */ /* 0x000124000c1e1500 */
[----:B0-----:R-:W-:-:S02]  /*1cb90*/  @P2 IMAD.MOV.U32 R18, RZ, RZ, R92 ;  /* 0x000000ffff122224 */ /* 0x001fc400078e005c */
[----:B------:R-:W-:Y:S02]  /*1cba0*/  @P2 IMAD.MOV.U32 R19, RZ, RZ, R20 ;  /* 0x000000ffff132224 */ /* 0x000fe400078e0014 */
[----:B------:R-:W-:-:S03]  /*1cbb0*/  IMAD R20, R17, UR4, RZ ;  /* 0x0000000411147c24 */ /* 0x000fc6000f8e02ff */
[----:B------:R0:W4:Y:S01]  /*1cbc0*/  @P2 LDG.E.U16 R79, desc[UR24][R18.64] ;  /* 0x00000018124f2981 */ /* 0x000122000c1e1500 */
[----:B---3--:R-:W-:Y:S01]  /*1cbd0*/  SEL R17, R11, R6, !P3 ;  /* 0x000000060b117207 */ /* 0x008fe20005800000 */
[----:B------:R-:W3:Y:S01]  /*1cbe0*/  LDCU UR4, c[0x0][0x3b0] ;  /* 0x00007600ff0477ac */ /* 0x000ee20008000800 */
[----:B------:R-:W-:Y:S01]  /*1cbf0*/  LEA R6, P4, R20, R8, 0x1 ;  /* 0x0000000814067211 */ /* 0x000fe200078808ff */
[----:B0-----:R-:W-:Y:S02]  /*1cc00*/  @P2 IMAD.MOV.U32 R18, RZ, RZ, R21 ;  /* 0x000000ffff122224 */ /* 0x001fe400078e0015 */
[----:B------:R-:W-:-:S05]  /*1cc10*/  @P2 IMAD.MOV.U32 R19, RZ, RZ, R22 ;  /* 0x000000ffff132224 */ /* 0x000fca00078e0016 */
[----:B------:R0:W4:Y:S01]  /*1cc20*/  @P2 LDG.E.U16 R44, desc[UR24][R18.64] ;  /* 0x00000018122c2981 */ /* 0x000122000c1e1500 */
[----:B-1----:R-:W-:-:S03]  /*1cc30*/  IMAD R21, R17, UR5, RZ ;  /* 0x0000000511157c24 */ /* 0x002fc6000f8e02ff */
[----:B------:R1:W-:Y:S01]  /*1cc40*/  STL [R1+0x49c], R6 ;  /* 0x00049c0601007387 */ /* 0x0003e20000100800 */
[----:B0-----:R-:W-:Y:S01]  /*1cc50*/  SEL R18, R11, R141, !P3 ;  /* 0x0000008d0b127207 */ /* 0x001fe20005800000 */
[----:B------:R-:W0:Y:S01]  /*1cc60*/  LDCU UR5, c[0x0][0x3b0] ;  /* 0x00007600ff0577ac */ /* 0x000e220008000800 */
[----:B------:R-:W-:Y:S01]  /*1cc70*/  LEA.HI.X.SX32 R19, R20, R5, 0x1, P4 ;  /* 0x0000000514137211 */ /* 0x000fe200020f0eff */
[----:B------:R-:W4:Y:S02]  /*1cc80*/  LDL.LU R141, [R1+0x9b8] ;  /* 0x0009b800018d7983 */ /* 0x000f240000300800 */
[----:B------:R-:W-:Y:S01]  /*1cc90*/  IMAD R20, R18, UR6, RZ ;  /* 0x0000000612147c24 */ /* 0x000fe2000f8e02ff */
[----:B------:R-:W-:Y:S01]  /*1cca0*/  LEA R92, P4, R21, R8, 0x1 ;  /* 0x00000008155c7211 */ /* 0x000fe200078808ff */
[----:B------:R-:W-:Y:S01]  /*1ccb0*/  @P2 IMAD.MOV.U32 R18, RZ, RZ, R6 ;  /* 0x000000ffff122224 */ /* 0x000fe200078e0006 */
[----:B------:R0:W-:Y:S01]  /*1ccc0*/  STL [R1+0x498], R19 ;  /* 0x0004981301007387 */ /* 0x0001e20000100800 */
[----:B------:R-:W-:Y:S01]  /*1ccd0*/  SEL R17, R11, R7, !P3 ;  /* 0x000000070b117207 */ /* 0x000fe20005800000 */
[----:B------:R-:W0:Y:S02]  /*1cce0*/  LDCU UR6, c[0x0][0x3b0] ;  /* 0x00007600ff0677ac */ /* 0x000e240008000800 */
[----:B------:R1:W4:Y:S04]  /*1ccf0*/  @P2 LDG.E.U16 R53, desc[UR24][R18.64] ;  /* 0x0000001812352981 */ /* 0x000328000c1e1500 */
[----:B------:R-:W-:Y:S04]  /*1cd00*/  STL [R1+0x4a4], R92 ;  /* 0x0004a45c01007387 */ /* 0x000fe80000100800 */
[----:B------:R-:W4:Y:S01]  /*1cd10*/  LDL.LU R7, [R1+0x5c0] ;  /* 0x0005c00001077983 */ /* 0x000f220000300800 */
[----:B-1----:R-:W-:-:S02]  /*1cd20*/  LEA.HI.X.SX32 R18, R21, R5, 0x1, P4 ;  /* 0x0000000515127211 */ /* 0x002fc400020f0eff */
[----:B------:R-:W-:-:S03]  /*1cd30*/  LEA R6, P4, R20, R8, 0x1 ;  /* 0x0000000814067211 */ /* 0x000fc600078808ff */
[----:B------:R1:W-:Y:S01]  /*1cd40*/  STL [R1+0x4a0], R18 ;  /* 0x0004a01201007387 */ /* 0x0003e20000100800 */
[----:B0-----:R-:W-:Y:S01]  /*1cd50*/  @P2 IMAD.MOV.U32 R19, RZ, RZ, R18 ;  /* 0x000000ffff132224 */ /* 0x001fe200078e0012 */
[----:B------:R-:W-:Y:S02]  /*1cd60*/  LEA.HI.X.SX32 R22, R20, R5, 0x1, P4 ;  /* 0x0000000514167211 */ /* 0x000fe400020f0eff */
[----:B------:R0:W-:Y:S01]  /*1cd70*/  STL [R1+0x4ac], R6 ;  /* 0x0004ac0601007387 */ /* 0x0001e20000100800 */
[----:B-1----:R-:W-:-:S03]  /*1cd80*/  @P2 IMAD.MOV.U32 R18, RZ, RZ, R92 ;  /* 0x000000ffff122224 */ /* 0x002fc600078e005c */
[----:B------:R1:W-:Y:S04]  /*1cd90*/  STL [R1+0x4a8], R22 ;  /* 0x0004a81601007387 */ /* 0x0003e80000100800 */
[----:B------:R0:W4:Y:S02]  /*1cda0*/  @P2 LDG.E.U16 R66, desc[UR24][R18.64] ;  /* 0x0000001812422981 */ /* 0x000124000c1e1500 */
[----:B0-----:R-:W-:Y:S02]  /*1cdb0*/  @P2 IMAD.MOV.U32 R18, RZ, RZ, R6 ;  /* 0x000000ffff122224 */ /* 0x001fe400078e0006 */
[----:B------:R-:W4:Y:S01]  /*1cdc0*/  LDL.LU R6, [R1+0x5c4] ;  /* 0x0005c40001067983 */ /* 0x000f220000300800 */
[----:B---3--:R-:W-:Y:S01]  /*1cdd0*/  IMAD R21, R17, UR4, RZ ;  /* 0x0000000411157c24 */ /* 0x008fe2000f8e02ff */
[----:B------:R-:W-:Y:S01]  /*1cde0*/  SEL R17, R11, R93, !P3 ;  /* 0x0000005d0b117207 */ /* 0x000fe20005800000 */
[----:B------:R-:W-:Y:S01]  /*1cdf0*/  @P2 IMAD.MOV.U32 R19, RZ, RZ, R22 ;  /* 0x000000ffff132224 */ /* 0x000fe200078e0016 */
[----:B------:R-:W-:Y:S01]  /*1ce00*/  PRMT R78, RZ, 0x7610, R78 ;  /* 0x00007610ff4e7816 */ /* 0x000fe2000000004e */
[----:B------:R-:W0:Y:S01]  /*1ce10*/  LDCU UR4, c[0x0][0x3b0] ;  /* 0x00007600ff0477ac */ /* 0x000e220008000800 */
[----:B------:R-:W-:Y:S01]  /*1ce20*/  LEA R92, P4, R21, R8, 0x1 ;  /* 0x00000008155c7211 */ /* 0x000fe200078808ff */
[----:B-1----:R-:W-:Y:S01]  /*1ce30*/  IMAD R22, R17, UR9, RZ ;  /* 0x0000000911167c24 */ /* 0x002fe2000f8e02ff */
[----:B------:R-:W-:Y:S01]  /*1ce40*/  PRMT R43, RZ, 0x7610, R43 ;  /* 0x00007610ff2b7816 */ /* 0x000fe2000000002b */
[----:B------:R-:W1:Y:S01]  /*1ce50*/  LDCU UR9, c[0x0][0x3b0] ;  /* 0x00007600ff0977ac */ /* 0x000e620008000800 */
[----:B------:R-:W-:Y:S01]  /*1ce60*/  LEA.HI.X.SX32 R21, R21, R5, 0x1, P4 ;  /* 0x0000000515157211 */ /* 0x000fe200020f0eff */
[----:B------:R3:W-:Y:S04]  /*1ce70*/  STL [R1+0x4b4], R92 ;  /* 0x0004b45c01007387 */ /* 0x0007e80000100800 */
[----:B------:R0:W4:Y:S04]  /*1ce80*/  @P2 LDG.E.U16 R78, desc[UR24][R18.64] ;  /* 0x00000018124e2981 */ /* 0x000128000c1e1500 */
[----:B------:R-:W-:Y:S01]  /*1ce90*/  STL [R1+0x4b0], R21 ;  /* 0x0004b01501007387 */ /* 0x000fe20000100800 */
[----:B0-----:R-:W-:-:S02]  /*1cea0*/  @P2 IMAD.MOV.U32 R18, RZ, RZ, R92 ;  /* 0x000000ffff122224 */ /* 0x001fc400078e005c */
[----:B------:R-:W-:-:S05]  /*1ceb0*/  @P2 IMAD.MOV.U32 R19, RZ, RZ, R21 ;  /* 0x000000ffff132224 */ /* 0x000fca00078e0015 */
[----:B------:R0:W4:Y:S01]  /*1cec0*/  @P2 LDG.E.U16 R43, desc[UR24][R18.64] ;  /* 0x00000018122b2981 */ /* 0x000122000c1e1500 */
[----:B------:R-:W-:Y:S02]  /*1ced0*/  PRMT R52, RZ, 0x7610, R52 ;  /* 0x00007610ff347816 */ /* 0x000fe40000000034 */
[----:B--2---:R-:W-:Y:S02]  /*1cee0*/  SEL R20, R11, R140, !P3 ;  /* 0x0000008c0b147207 */ /* 0x004fe40005800000 */
[----:B------:R-:W-:-:S03]  /*1cef0*/  LEA R140, P4, R22, R8, 0x1 ;  /* 0x00000008168c7211 */ /* 0x000fc600078808ff */
[----:B------:R-:W-:Y:S01]  /*1cf00*/  IMAD R20, R20, UR5, RZ ;  /* 0x0000000514147c24 */ /* 0x000fe2000f8e02ff */
[----:B0-----:R-:W-:Y:S01]  /*1cf10*/  LEA.HI.X.SX32 R18, R22, R5, 0x1, P4 ;  /* 0x0000000516127211 */ /* 0x001fe200020f0eff */
[----:B------:R-:W-:Y:S01]  /*1cf20*/  STL [R1+0x4bc], R140 ;  /* 0x0004bc8c01007387 */ /* 0x000fe20000100800 */
[----:B------:R-:W0:Y:S03]  /*1cf30*/  LDCU UR5, c[0x0][0x3b0] ;  /* 0x00007600ff0577ac */ /* 0x000e260008000800 */
[----:B------:R-:W2:Y:S01]  /*1cf40*/  LDL.LU R93, [R1+0x5c8] ;  /* 0x0005c800015d7983 */ /* 0x000ea20000300800 */
[----:B---3--:R-:W-:Y:S01]  /*1cf50*/  LEA R92, P4, R20, R8, 0x1 ;  /* 0x00000008145c7211 */ /* 0x008fe200078808ff */
[----:B------:R-:W-:Y:S02]  /*1cf60*/  @P2 IMAD.MOV.U32 R19, RZ, RZ, R18 ;  /* 0x000000ffff132224 */ /* 0x000fe400078e0012 */
[----:B------:R3:W-:Y:S04]  /*1cf70*/  STL [R1+0x4b8], R18 ;  /* 0x0004b81201007387 */ /* 0x0007e80000100800 */
[----:B------:R0:W-:Y:S01]  /*1cf80*/  STL [R1+0x4c4], R92 ;  /* 0x0004c45c01007387 */ /* 0x0001e20000100800 */
[----:B---3--:R-:W-:-:S03]  /*1cf90*/  @P2 IMAD.MOV.U32 R18, RZ, RZ, R140 ;  /* 0x000000ffff122224 */ /* 0x008fc600078e008c */
[----:B------:R-:W3:Y:S04]  /*1cfa0*/  LDL.LU R140, [R1+0x5bc] ;  /* 0x0005bc00018c7983 */ /* 0x000ee80000300800 */
[----:B------:R0:W3:Y:S02]  /*1cfb0*/  @P2 LDG.E.U16 R52, desc[UR24][R18.64] ;  /* 0x0000001812342981 */ /* 0x0000e4000c1e1500 */
[----:B0-----:R-:W-:Y:S01]  /*1cfc0*/  IMAD.MOV.U32 R19, RZ, RZ, R92 ;  /* 0x000000ffff137224 */ /* 0x001fe200078e005c */
[----:B------:R-:W-:Y:S02]  /*1cfd0*/  LEA.HI.X.SX32 R18, R20, R5, 0x1, P4 ;  /* 0x0000000514127211 */ /* 0x000fe400020f0eff */
[----:B----4-:R-:W-:Y:S02]  /*1cfe0*/  SEL R17, R11, R141, !P3 ;  /* 0x0000008d0b117207 */ /* 0x010fe40005800000 */
[----:B------:R-:W4:Y:S03]  /*1cff0*/  LDL.LU R141, [R1+0x5b4] ;  /* 0x0005b400018d7983 */ /* 0x000f260000300800 */
[----:B------:R-:W-:Y:S01]  /*1d000*/  IMAD R21, R17, UR6, RZ ;  /* 0x0000000611157c24 */ /* 0x000fe2000f8e02ff */
[----:B------:R-:W-:Y:S01]  /*1d010*/  @P2 LOP3.LUT R19, R19, R18, RZ, 0x3c, !PT ;  /* 0x0000001213132212 */ /* 0x000fe200078e3cff */
[----:B------:R-:W0:Y:S03]  /*1d020*/  LDCU UR6, c[0x0][0x3b0] ;  /* 0x00007600ff0677ac */ /* 0x000e260008000800 */
[----:B------:R-:W-:-:S04]  /*1d030*/  LEA R92, P4, R21, R8, 0x1 ;  /* 0x00000008155c7211 */ /* 0x000fc800078808ff */
[----:B------:R-:W-:Y:S02]  /*1d040*/  LEA.HI.X.SX32 R20, R21, R5, 0x1, P4 ;  /* 0x0000000515147211 */ /* 0x000fe400020f0eff */
[----:B------:R-:W-:Y:S02]  /*1d050*/  SEL R17, R11, R7, !P3 ;  /* 0x000000070b117207 */ /* 0x000fe40005800000 */
[----:B------:R-:W4:Y:S03]  /*1d060*/  LDL.LU R7, [R1+0x5ac] ;  /* 0x0005ac0001077983 */ /* 0x000f260000300800 */
[----:B------:R-:W-:Y:S01]  /*1d070*/  IMAD R22, R17, UR4, RZ ;  /* 0x0000000411167c24 */ /* 0x000fe2000f8e02ff */
[----:B------:R0:W-:Y:S01]  /*1d080*/  STL [R1+0x4c0], R18 ;  /* 0x0004c01201007387 */ /* 0x0001e20000100800 */
[----:B------:R-:W-:Y:S01]  /*1d090*/  PRMT R65, RZ, 0x7610, R65 ;  /* 0x00007610ff417816 */ /* 0x000fe20000000041 */
[----:B------:R-:W0:Y:S02]  /*1d0a0*/  LDCU UR4, c[0x0][0x3b0] ;  /* 0x00007600ff0477ac */ /* 0x000e240008000800 */
[----:B------:R-:W-:Y:S04]  /*1d0b0*/  STL [R1+0x4cc], R92 ;  /* 0x0004cc5c01007387 */ /* 0x000fe80000100800 */
[----:B------:R0:W-:Y:S01]  /*1d0c0*/  STL [R1+0x4c8], R20 ;  /* 0x0004c81401007387 */ /* 0x0001e20000100800 */
[----:B------:R-:W-:-:S03]  /*1d0d0*/  SEL R17, R11, R6, !P3 ;  /* 0x000000060b117207 */ /* 0x000fc60005800000 */
[----:B------:R-:W4:Y:S01]  /*1d0e0*/  LDL.LU R6, [R1+0x5b0] ;  /* 0x0005b00001067983 */ /* 0x000f220000300800 */
[----:B0-----:R-:W-:-:S04]  /*1d0f0*/  @P2 LOP3.LUT R18, R19, R18, RZ, 0x3c, !PT ;  /* 0x0000001213122212 */ /* 0x001fc800078e3cff */
[----:B------:R-:W-:Y:S02]  /*1d100*/  @P2 LOP3.LUT R19, R19, R18, RZ, 0x3c, !PT ;  /* 0x0000001213132212 */ /* 0x000fe400078e3cff */
[----:B------:R-:W-:-:S03]  /*1d110*/  LEA R21, P4, R22, R8, 0x1 ;  /* 0x0000000816157211 */ /* 0x000fc600078808ff */
[----:B------:R0:W4:Y:S01]  /*1d120*/  @P2 LDG.E.U16 R65, desc[UR24][R18.64] ;  /* 0x0000001812412981 */ /* 0x000122000c1e1500 */
[----:B------:R-:W-:Y:S01]  /*1d130*/  PRMT R77, RZ, 0x7610, R77 ;  /* 0x00007610ff4d7816 */ /* 0x000fe2000000004d */
[----:B0-----:R-:W-:Y:S02]  /*1d140*/  @P2 IMAD.MOV.U32 R19, RZ, RZ, R20 ;  /* 0x000000ffff132224 */ /* 0x001fe400078e0014 */
[----:B------:R-:W-:Y:S01]  /*1d150*/  IMAD R20, R17, UR5, RZ ;  /* 0x0000000511147c24 */ /* 0x000fe2000f8e02ff */
[----:B------:R-:W-:Y:S01]  /*1d160*/  PRMT R42, RZ, 0x7610, R42 ;  /* 0x00007610ff2a7816 */ /* 0x000fe2000000002a */
[----:B------:R-:W-:Y:S01]  /*1d170*/  @P2 IMAD.MOV.U32 R18, RZ, RZ, R92 ;  /* 0x000000ffff122224 */ /* 0x000fe200078e005c */
[----:B------:R-:W-:Y:S01]  /*1d180*/  LEA.HI.X.SX32 R92, R22, R5, 0x1, P4 ;  /* 0x00000005165c7211 */ /* 0x000fe200020f0eff */
[----:B------:R0:W-:Y:S01]  /*1d190*/  STL [R1+0x4d4], R21 ;  /* 0x0004d41501007387 */ /* 0x0001e20000100800 */
[----:B------:R-:W-:Y:S01]  /*1d1a0*/  LEA R22, P4, R20, R8, 0x1 ;  /* 0x0000000814167211 */ /* 0x000fe200078808ff */
[----:B------:R-:W0:Y:S02]  /*1d1b0*/  LDCU UR5, c[0x0][0x3b0] ;  /* 0x00007600ff0577ac */ /* 0x000e240008000800 */
[----:B------:R1:W4:Y:S01]  /*1d1c0*/  @P2 LDG.E.U16 R77, desc[UR24][R18.64] ;  /* 0x00000018124d2981 */ /* 0x000322000c1e1500 */
[----:B------:R-:W-:Y:S01]  /*1d1d0*/  PRMT R51, RZ, 0x7610, R51 ;  /* 0x00007610ff337816 */ /* 0x000fe20000000033 */
[----:B-1----:R-:W-:-:S02]  /*1d1e0*/  @P2 IMAD.MOV.U32 R18, RZ, RZ, R21 ;  /* 0x000000ffff122224 */ /* 0x002fc400078e0015 */
[----:B------:R-:W-:Y:S01]  /*1d1f0*/  @P2 IMAD.MOV.U32 R19, RZ, RZ, R92 ;  /* 0x000000ffff132224 */ /* 0x000fe200078e005c */
[----:B------:R1:W-:Y:S04]  /*1d200*/  STL [R1+0x4d0], R92 ;  /* 0x0004d05c01007387 */ /* 0x0003e80000100800 */
[----:B------:R0:W4:Y:S02]  /*1d210*/  @P2 LDG.E.U16 R42, desc[UR24][R18.64] ;  /* 0x00000018122a2981 */ /* 0x000124000c1e1500 */
[----:B0-----:R-:W-:Y:S02]  /*1d220*/  @P2 IMAD.MOV.U32 R18, RZ, RZ, R22 ;  /* 0x000000ffff122224 */ /* 0x001fe400078e0016 */
[----:B------:R0:W-:Y:S01]  /*1d230*/  STL [R1+0x4dc], R22 ;  /* 0x0004dc1601007387 */ /* 0x0001e20000100800 */
[----:B------:R-:W-:-:S02]  /*1d240*/  PRMT R64, RZ, 0x7610, R64 ;  /* 0x00007610ff407816 */ /* 0x000fc40000000040 */
[----:B------:R-:W-:Y:S02]  /*1d250*/  PRMT R76, RZ, 0x7610, R76 ;  /* 0x00007610ff4c7816 */ /* 0x000fe4000000004c */
[----:B------:R-:W-:Y:S02]  /*1d260*/  PRMT R41, RZ, 0x7610, R41 ;  /* 0x00007610ff297816 */ /* 0x000fe40000000029 */
[----:B--2---:R-:W-:Y:S02]  /*1d270*/  SEL R17, R11, R93, !P3 ;  /* 0x0000005d0b117207 */ /* 0x004fe40005800000 */
[----:B------:R-:W-:-:S03]  /*1d280*/  LEA.HI.X.SX32 R93, R20, R5, 0x1, P4 ;  /* 0x00000005145d7211 */ /* 0x000fc600020f0eff */
[----:B------:R-:W-:Y:S01]  /*1d290*/  IMAD R21, R17, UR6, RZ ;  /* 0x0000000611157c24 */ /* 0x000fe2000f8e02ff */
[----:B------:R-:W2:Y:S01]  /*1d2a0*/  LDCU UR6, c[0x0][0x3b0] ;  /* 0x00007600ff0677ac */ /* 0x000ea20008000800 */
[----:B------:R-:W-:-:S03]  /*1d2b0*/  @P2 IMAD.MOV.U32 R19, RZ, RZ, R93 ;  /* 0x000000ffff132224 */ /* 0x000fc600078e005d */
[----:B-1----:R-:W-:Y:S02]  /*1d2c0*/  LEA R92, P4, R21, R8, 0x1 ;  /* 0x00000008155c7211 */ /* 0x002fe400078808ff */
[----:B------:R1:W2:Y:S01]  /*1d2d0*/  @P2 LDG.E.U16 R51, desc[UR24][R18.64] ;  /* 0x0000001812332981 */ /* 0x0002a2000c1e1500 */
[----:B---3--:R-:W-:-:S03]  /*1d2e0*/  SEL R20, R11, R140, !P3 ;  /* 0x0000008c0b147207 */ /* 0x008fc60005800000 */
[----:B------:R-:W-:Y:S01]  /*1d2f0*/  STL [R1+0x4d8], R93 ;  /* 0x0004d85d01007387 */ /* 0x000fe20000100800 */
[----:B-1----:R-:W-:Y:S01]  /*1d300*/  LEA.HI.X.SX32 R18, R21, R5, 0x1, P4 ;  /* 0x0000000515127211 */ /* 0x002fe200020f0eff */
[----:B0-----:R-:W-:Y:S02]  /*1d310*/  IMAD R22, R20, UR4, RZ ;  /* 0x0000000414167c24 */ /* 0x001fe4000f8e02ff */
[----:B------:R-:W-:Y:S01]  /*1d320*/  STL [R1+0x4e4], R92 ;  /* 0x0004e45c01007387 */ /* 0x000fe20000100800 */
[----:B------:R-:W0:Y:S01]  /*1d330*/  LDCU UR4, c[0x0][0x3b0] ;  /* 0x00007600ff0477ac */ /* 0x000e220008000800 */
[----:B------:R-:W-:Y:S02]  /*1d340*/  @P2 IMAD.MOV.U32 R19, RZ, RZ, R18 ;  /* 0x000000ffff132224 */ /* 0x000fe400078e0012 */
[----:B------:R1:W-:Y:S02]  /*1d350*/  STL [R1+0x4e0], R18 ;  /* 0x0004e01201007387 */ /* 0x0003e40000100800 */
[----:B-1----:R-:W-:Y:S01]  /*1d360*/  @P2 IMAD.MOV.U32 R18, RZ, RZ, R92 ;  /* 0x000000ffff122224 */ /* 0x002fe200078e005c */
[----:B----4-:R-:W-:-:S04]  /*1d370*/  SEL R17, R11, R141, !P3 ;  /* 0x0000008d0b117207 */ /* 0x010fc80005800000 */
[----:B------:R1:W3:Y:S01]  /*1d380*/  @P2 LDG.E.U16 R64, desc[UR24][R18.64] ;  /* 0x0000001812402981 */ /* 0x0002e2000c1e1500 */
[----:B------:R-:W-:Y:S01]  /*1d390*/  IMAD R21, R17, UR5, RZ ;  /* 0x0000000511157c24 */ /* 0x000fe2000f8e02ff */
[----:B------:R-:W-:Y:S01]  /*1d3a0*/  PRMT R50, RZ, 0x7610, R50 ;  /* 0x00007610ff327816 */ /* 0x000fe20000000032 */
[----:B------:R-:W4:Y:S01]  /*1d3b0*/  LDCU UR5, c[0x0][0x3b0] ;  /* 0x00007600ff0577ac */ /* 0x000f220008000800 */
[----:B------:R-:W-:Y:S02]  /*1d3c0*/  SEL R20, R11, R7, !P3 ;  /* 0x000000070b147207 */ /* 0x000fe40005800000 */
[----:B------:R-:W-:-:S04]  /*1d3d0*/  LEA R7, P4, R22, R8, 0x1 ;  /* 0x0000000816077211 */ /* 0x000fc800078808ff */
[----:B-1----:R-:W-:Y:S01]  /*1d3e0*/  LEA.HI.X.SX32 R18, R22, R5, 0x1, P4 ;  /* 0x0000000516127211 */ /* 0x002fe200020f0eff */
[----:B------:R-:W-:Y:S01]  /*1d3f0*/  STL [R1+0x4ec], R7 ;  /* 0x0004ec0701007387 */ /* 0x000fe20000100800 */
[----:B------:R-:W-:-:S03]  /*1d400*/  LEA R22, P4, R21, R8, 0x1 ;  /* 0x0000000815167211 */ /* 0x000fc600078808ff */
[----:B------:R-:W3:Y:S01]  /*1d410*/  LDL.LU R93, [R1+0x5a8] ;  /* 0x0005a800015d7983 */ /* 0x000ee20000300800 */
[----:B------:R-:W-:-:S03]  /*1d420*/  @P2 IMAD.MOV.U32 R19, RZ, RZ, R18 ;  /* 0x000000ffff132224 */ /* 0x000fc600078e0012 */
[----:B------:R-:W3:Y:S01]  /*1d430*/  LDL.LU R140, [R1+0x5a4] ;  /* 0x0005a400018c7983 */ /* 0x000ee20000300800 */
[----:B------:R-:W-:Y:S01]  /*1d440*/  IMAD R20, R20, UR9, RZ ;  /* 0x0000000914147c24 */ /* 0x000fe2000f8e02ff */
[----:B------:R-:W-:Y:S01]  /*1d450*/  LEA.HI.X.SX32 R141, R21, R5, 0x1, P4 ;  /* 0x00000005158d7211 */ /* 0x000fe200020f0eff */
[----:B------:R-:W1:Y:S03]  /*1d460*/  LDCU UR9, c[0x0][0x3b0] ;  /* 0x00007600ff0977ac */ /* 0x000e660008000800 */
[----:B------:R-:W-:Y:S02]  /*1d470*/  LEA R92, P4, R20, R8, 0x1 ;  /* 0x00000008145c7211 */ /* 0x000fe400078808ff */
[----:B------:R-:W-:Y:S02]  /*1d480*/  SEL R17, R11, R6, !P3 ;  /* 0x000000060b117207 */ /* 0x000fe40005800000 */
[----:B------:R-:W3:Y:S04]  /*1d490*/  LDL.LU R6, [R1+0x5a0] ;  /* 0x0005a00001067983 */ /* 0x000ee80000300800 */
[----:B------:R0:W-:Y:S02]  /*1d4a0*/  STL [R1+0x4e8], R18 ;  /* 0x0004e81201007387 */ /* 0x0001e40000100800 */
[----:B0-----:R-:W-:-:S02]  /*1d4b0*/  @P2 IMAD.MOV.U32 R18, RZ, RZ, R7 ;  /* 0x000000ffff122224 */ /* 0x001fc400078e0007 */
[----:B------:R-:W-:Y:S04]  /*1d4c0*/  STL [R1+0x4f4], R22 ;  /* 0x0004f41601007387 */ /* 0x000fe80000100800 */
[----:B------:R0:W3:Y:S04]  /*1d4d0*/  @P2 LDG.E.U16 R76, desc[UR24][R18.64] ;  /* 0x00000018124c2981 */ /* 0x0000e8000c1e1500 */
[----:B------:R1:W-:Y:S04]  /*1d4e0*/  STL [R1+0x4f0], R141 ;  /* 0x0004f08d01007387 */ /* 0x0003e80000100800 */
[----:B------:R-:W3:Y:S01]  /*1d4f0*/  LDL.LU R7, [R1+0x59c] ;  /* 0x00059c0001077983 */ /* 0x000ee20000300800 */
[----:B0-----:R-:W-:-:S02]  /*1d500*/  @P2 IMAD.MOV.U32 R18, RZ, RZ, R22 ;  /* 0x000000ffff122224 */ /* 0x001fc400078e0016 */
[----:B------:R-:W-:Y:S01]  /*1d510*/  @P2 IMAD.MOV.U32 R19, RZ, RZ, R141 ;  /* 0x000000ffff132224 */ /* 0x000fe200078e008d */
[----:B------:R-:W-:Y:S04]  /*1d520*/  STL [R1+0x4fc], R92 ;  /* 0x0004fc5c01007387 */ /* 0x000fe80000100800 */
[----:B-1----:R-:W5:Y:S04]  /*1d530*/  LDL.LU R141, [R1+0xb24] ;  /* 0x000b2400018d7983 */ /* 0x002f680000300800 */
[----:B------:R0:W3:Y:S04]  /*1d540*/  @P2 LDG.E.U16 R41, desc[UR24][R18.64] ;  /* 0x0000001812292981 */ /* 0x0000e8000c1e1500 */
[----:B------:R-:W3:Y:S01]  /*1d550*/  LDL.LU R19, [R1+0x5b8] ;  /* 0x0005b80001137983 */ /* 0x000ee20000300800 */
[----:B--2---:R-:W-:Y:S01]  /*1d560*/  IMAD R17, R17, UR6, RZ ;  /* 0x0000000611117c24 */ /* 0x004fe2000f8e02ff */
[----:B------:R-:W-:Y:S01]  /*1d570*/  LEA.HI.X.SX32 R20, R20, R5, 0x1, P4 ;  /* 0x0000000514147211 */ /* 0x000fe200020f0eff */
[----:B0-----:R-:W-:Y:S01]  /*1d580*/  @P2 IMAD.MOV.U32 R18, RZ, RZ, R92 ;  /* 0x000000ffff122224 */ /* 0x001fe200078e005c */
[----:B------:R-:W0:Y:S02]  /*1d590*/  LDCU UR6, c[0x0][0x3b0] ;  /* 0x00007600ff0677ac */ /* 0x000e240008000800 */
[----:B------:R-:W-:-:S04]  /*1d5a0*/  LEA R21, P4, R17, R8, 0x1 ;  /* 0x0000000811157211 */ /* 0x000fc800078808ff */
[----:B------:R-:W-:Y:S02]  /*1d5b0*/  LEA.HI.X.SX32 R22, R17, R5, 0x1, P4 ;  /* 0x0000000511167211 */ /* 0x000fe400020f0eff */
[----:B------:R-:W-:Y:S01]  /*1d5c0*/  ISETP.GT.U32.AND P4, PT, R9, R13, PT ;  /* 0x0000000d0900720c */ /* 0x000fe20003f84070 */
[----:B------:R1:W-:Y:S01]  /*1d5d0*/  STL [R1+0x4f8], R20 ;  /* 0x0004f81401007387 */ /* 0x0003e20000100800 */
[----:B------:R-:W-:-:S03]  /*1d5e0*/  PRMT R63, RZ, 0x7610, R63 ;  /* 0x00007610ff3f7816 */ /* 0x000fc6000000003f */
[----:B------:R4:W-:Y:S08]  /*1d5f0*/  STL [R1+0x504], R21 ;  /* 0x0005041501007387 */ /* 0x0009f00000100800 */
[----:B------:R-:W-:Y:S01]  /*1d600*/  @!P4 IMAD.IADD R13, R13, 0x1, -R9 ;  /* 0x000000010d0dc824 */ /* 0x000fe200078e0a09 */
[----:B------:R0:W-:Y:S01]  /*1d610*/  STL [R1+0x500], R22 ;  /* 0x0005001601007387 */ /* 0x0001e20000100800 */
[----:B------:R-:W-:-:S02]  /*1d620*/  PRMT R75, RZ, 0x7610, R75 ;  /* 0x00007610ff4b7816 */ /* 0x000fc4000000004b */
[----:B------:R-:W-:Y:S02]  /*1d630*/  SEL R117, R11, R117, !P3 ;  /* 0x000000750b757207 */ /* 0x000fe40005800000 */
[----:B------:R-:W-:-:S03]  /*1d640*/  PRMT R40, RZ, 0x7610, R40 ;  /* 0x00007610ff287816 */ /* 0x000fc60000000028 */
[----:B------:R-:W-:Y:S01]  /*1d650*/  IMAD R117, R117, UR12, RZ ;  /* 0x0000000c75757c24 */ /* 0x000fe2000f8e02ff */
[----:B------:R-:W-:Y:S02]  /*1d660*/  PRMT R39, RZ, 0x7610, R39 ;  /* 0x00007610ff277816 */ /* 0x000fe40000000027 */
[----:B------:R-:W-:Y:S02]  /*1d670*/  PRMT R49, RZ, 0x7610, R49 ;  /* 0x00007610ff317816 */ /* 0x000fe40000000031 */
[----:B------:R-:W-:Y:S02]  /*1d680*/  PRMT R62, RZ, 0x7610, R62 ;  /* 0x00007610ff3e7816 */ /* 0x000fe4000000003e */
[----:B------:R-:W-:Y:S01]  /*1d690*/  SEL R115, R11, R115, !P3 ;  /* 0x000000730b737207 */ /* 0x000fe20005800000 */
[----:B------:R-:W-:Y:S01]  /*1d6a0*/  @!P0 IMAD.MOV R12, RZ, RZ, -R12 ;  /* 0x000000ffff0c8224 */ /* 0x000fe200078e0a0c */
[----:B------:R-:W-:Y:S01]  /*1d6b0*/  PRMT R38, RZ, 0x7610, R38 ;  /* 0x00007610ff267816 */ /* 0x000fe20000000026 */
[----:B------:R-:W-:Y:S01]  /*1d6c0*/  @!P5 IMAD.MOV R13, RZ, RZ, -R13 ;  /* 0x000000ffff0dd224 */ /* 0x000fe200078e0a0d */
[----:B------:R-:W-:-:S02]  /*1d6d0*/  PRMT R36, RZ, 0x7610, R36 ;  /* 0x00007610ff247816 */ /* 0x000fc40000000024 */
[C---:B------:R-:W-:Y:S02]  /*1d6e0*/  SEL R12, R11.reuse, R12, !P3 ;  /* 0x0000000c0b0c7207 */ /* 0x040fe40005800000 */
[----:B------:R-:W-:Y:S02]  /*1d6f0*/  SEL R13, R11, R13, !P3 ;  /* 0x0000000d0b0d7207 */ /* 0x000fe40005800000 */
[----:B------:R-:W-:Y:S02]  /*1d700*/  PRMT R37, RZ, 0x7610, R37 ;  /* 0x00007610ff257816 */ /* 0x000fe40000000025 */
[----:B------:R-:W-:Y:S02]  /*1d710*/  PRMT R35, RZ, 0x7610, R35 ;  /* 0x00007610ff237816 */ /* 0x000fe40000000023 */
[----:B------:R-:W-:Y:S02]  /*1d720*/  PRMT R33, RZ, 0x7610, R33 ;  /* 0x00007610ff217816 */ /* 0x000fe40000000021 */
[----:B------:R-:W-:-:S02]  /*1d730*/  PRMT R34, RZ, 0x7610, R34 ;  /* 0x00007610ff227816 */ /* 0x000fc40000000022 */
[----:B------:R-:W-:Y:S02]  /*1d740*/  PRMT R32, RZ, 0x7610, R32 ;  /* 0x00007610ff207816 */ /* 0x000fe40000000020 */
[----:B------:R-:W-:Y:S02]  /*1d750*/  PRMT R31, RZ, 0x7610, R31 ;  /* 0x00007610ff1f7816 */ /* 0x000fe4000000001f */
[----:B------:R-:W-:Y:S02]  /*1d760*/  PRMT R30, RZ, 0x7610, R30 ;  /* 0x00007610ff1e7816 */ /* 0x000fe4000000001e */
[----:B---3--:R-:W-:Y:S01]  /*1d770*/  SEL R17, R11, R19, !P3 ;  /* 0x000000130b117207 */ /* 0x008fe20005800000 */
[----:B------:R-:W-:-:S05]  /*1d780*/  @P2 IMAD.MOV.U32 R19, RZ, RZ, R20 ;  /* 0x000000ffff132224 */ /* 0x000fca00078e0014 */
[----:B------:R2:W3:Y:S01]  /*1d790*/  @P2 LDG.E.U16 R50, desc[UR24][R18.64] ;  /* 0x0000001812322981 */ /* 0x0004e2000c1e1500 */
[----:B-1----:R-:W-:Y:S01]  /*1d7a0*/  IMAD R20, R17, UR4, RZ ;  /* 0x0000000411147c24 */ /* 0x002fe2000f8e02ff */
[----:B------:R-:W-:Y:S01]  /*1d7b0*/  SEL R17, R11, R93, !P3 ;  /* 0x0000005d0b117207 */ /* 0x000fe20005800000 */
[----:B------:R-:W1:Y:S01]  /*1d7c0*/  LDCU UR4, c[0x0][0x3b0] ;  /* 0x00007600ff0477ac */ /* 0x000e620008000800 */
[----:B--2---:R-:W-:Y:S02]  /*1d7d0*/  @P2 IMAD.MOV.U32 R18, RZ, RZ, R21 ;  /* 0x000000ffff122224 */ /* 0x004fe400078e0015 */
[----:B------:R-:W-:-:S05]  /*1d7e0*/  @P2 IMAD.MOV.U32 R19, RZ, RZ, R22 ;  /* 0x000000ffff132224 */ /* 0x000fca00078e0016 */
[----:B------:R2:W3:Y:S01]  /*1d7f0*/  @P2 LDG.E.U16 R63, desc[UR24][R18.64] ;  /* 0x00000018123f2981 */ /* 0x0004e2000c1e1500 */
[----:B----4-:R-:W-:Y:S01]  /*1d800*/  IMAD R21, R17, UR5, RZ ;  /* 0x0000000511157c24 */ /* 0x010fe2000f8e02ff */
[C---:B--2---:R-:W-:Y:S01]  /*1d810*/  LEA R19, P4, R20.reuse, R8, 0x1 ;  /* 0x0000000814137211 */ /* 0x044fe200078808ff */
[----:B------:R-:W2:Y:S01]  /*1d820*/  LDCU UR5, c[0x0][0x3b0] ;  /* 0x00007600ff0577ac */ /* 0x000ea20008000800 */
[C---:B------:R-:W-:Y:S02]  /*1d830*/  SEL R18, R11.reuse, R140, !P3 ;  /* 0x0000008c0b127207 */ /* 0x040fe40005800000 */
[----:B------:R-:W-:Y:S01]  /*1d840*/  LEA.HI.X.SX32 R92, R20, R5, 0x1, P4 ;  /* 0x00000005145c7211 */ /* 0x000fe200020f0eff */
[----:B------:R4:W-:Y:S02]  /*1d850*/  STL [R1+0x50c], R19 ;  /* 0x00050c1301007387 */ /* 0x0009e40000100800 */
[----:B0-----:R-:W-:Y:S01]  /*1d860*/  IMAD R22, R18, UR6, RZ ;  /* 0x0000000612167c24 */ /* 0x001fe2000f8e02ff */
[----:B------:R-:W-:Y:S01]  /*1d870*/  SEL R20, R11, R6, !P3 ;  /* 0x000000060b147207 */ /* 0x000fe20005800000 */
[----:B------:R-:W-:Y:S01]  /*1d880*/  @P2 IMAD.MOV.U32 R18, RZ, RZ, R19 ;  /* 0x000000ffff122224 */ /* 0x000fe200078e0013 */
[----:B------:R-:W-:Y:S01]  /*1d890*/  LEA R6, P4, R21, R8, 0x1 ;  /* 0x0000000815067211 */ /* 0x000fe200078808ff */
[----:B------:R0:W-:Y:S01]  /*1d8a0*/  STL [R1+0x508], R92 ;  /* 0x0005085c01007387 */ /* 0x0001e20000100800 */
[----:B------:R-:W-:Y:S01]  /*1d8b0*/  SEL R17, R11, R7, !P3 ;  /* 0x000000070b117207 */ /* 0x000fe20005800000 */
[----:B------:R-:W0:Y:S01]  /*1d8c0*/  LDCU UR6, c[0x0][0x3b0] ;  /* 0x00007600ff0677ac */ /* 0x000e220008000800 */
[----:B----4-:R-:W-:-:S02]  /*1d8d0*/  @P2 IMAD.MOV.U32 R19, RZ, RZ, R92 ;  /* 0x000000ffff132224 */ /* 0x010fc400078e005c */
[----:B------:R-:W-:-:S03]  /*1d8e0*/  IMAD R20, R20, UR9, RZ ;  /* 0x0000000914147c24 */ /* 0x000fc6000f8e02ff */
[----:B------:R4:W3:Y:S01]  /*1d8f0*/  @P2 LDG.E.U16 R75, desc[UR24][R18.64] ;  /* 0x00000018124b2981 */ /* 0x0008e2000c1e1500 */
[----:B-1----:R-:W-:Y:S01]  /*1d900*/  IMAD R17, R17, UR4, RZ ;  /* 0x0000000411117c24 */ /* 0x002fe2000f8e02ff */
[----:B------:R-:W1:Y:S01]  /*1d910*/  LDCU UR4, c[0x0][0x3b0] ;  /* 0x00007600ff0477ac */ /* 0x000e620008000800 */
[-C--:B----4-:R-:W-:Y:S02]  /*1d920*/  LEA.HI.X.SX32 R18, R21, R5.reuse, 0x1, P4 ;  /* 0x0000000515127211 */ /* 0x090fe400020f0eff */
[CC--:B0-----:R-:W-:Y:S01]  /*1d930*/  LEA R92, P4, R22.reuse, R8.reuse, 0x1 ;  /* 0x00000008165c7211 */ /* 0x0c1fe200078808ff */
[----:B------:R-:W-:Y:S03]  /*1d940*/  STL [R1+0x514], R6 ;  /* 0x0005140601007387 */ /* 0x000fe60000100800 */
[----:B------:R-:W-:Y:S02]  /*1d950*/  LEA.HI.X.SX32 R93, R22, R5, 0x1, P4 ;  /* 0x00000005165d7211 */ /* 0x000fe400020f0eff */
[----:B------:R-:W-:Y:S01]  /*1d960*/  LEA R7, P4, R20, R8, 0x1 ;  /* 0x0000000814077211 */ /* 0x000fe200078808ff */
[----:B------:R0:W-:Y:S01]  /*1d970*/  STL [R1+0x510], R18 ;  /* 0x0005101201007387 */ /* 0x0001e20000100800 */
[----:B------:R-:W-:-:S02]  /*1d980*/  @P2 IMAD.MOV.U32 R19, RZ, RZ, R18 ;  /* 0x000000ffff132224 */ /* 0x000fc400078e0012 */
[----:B------:R-:W-:Y:S01]  /*1d990*/  LEA.HI.X.SX32 R140, R20, R5, 0x1, P4 ;  /* 0x00000005148c7211 */ /* 0x000fe200020f0eff */
[----:B------:R4:W-:Y:S01]  /*1d9a0*/  STL [R1+0x51c], R92 ;  /* 0x00051c5c01007387 */ /* 0x0009e20000100800 */
[----:B0-----:R-:W-:Y:S01]  /*1d9b0*/  @P2 IMAD.MOV.U32 R18, RZ, RZ, R6 ;  /* 0x000000ffff122224 */ /* 0x001fe200078e0006 */
[----:B------:R-:W-:-:S04]  /*1d9c0*/  LEA R6, P4, R17, R8, 0x1 ;  /* 0x0000000811067211 */ /* 0x000fc800078808ff */
[----:B------:R0:W3:Y:S01]  /*1d9d0*/  @P2 LDG.E.U16 R40, desc[UR24][R18.64] ;  /* 0x0000001812282981 */ /* 0x0000e2000c1e1500 */
[----:B------:R-:W-:-:S03]  /*1d9e0*/  LEA.HI.X.SX32 R17, R17, R5, 0x1, P4 ;  /* 0x0000000511117211 */ /* 0x000fc600020f0eff */
[----:B------:R1:W-:Y:S01]  /*1d9f0*/  STL [R1+0x518], R93 ;  /* 0x0005185d01007387 */ /* 0x0003e20000100800 */
[----:B0-----:R-:W-:Y:S01]  /*1da00*/  @P2 IMAD.MOV.U32 R18, RZ, RZ, R92 ;  /* 0x000000ffff122224 */ /* 0x001fe200078e005c */
[----:B----4-:R-:W-:Y:S01]  /*1da10*/  LEA R92, P4, R117, R8, 0x1 ;  /* 0x00000008755c7211 */ /* 0x010fe200078808ff */
[----:B------:R-:W-:-:S03]  /*1da20*/  @P2 IMAD.MOV.U32 R19, RZ, RZ, R93 ;  /* 0x000000ffff132224 */ /* 0x000fc600078e005d */
[----:B-1----:R-:W-:Y:S02]  /*1da30*/  LEA.HI.X.SX32 R93, R117, R5, 0x1, P4 ;  /* 0x00000005755d7211 */ /* 0x002fe400020f0eff */
[----:B------:R-:W-:Y:S01]  /*1da40*/  ISETP.GT.U32.AND P4, PT, R9, R14, PT ;  /* 0x0000000e0900720c */ /* 0x000fe20003f84070 */
[----:B------:R0:W4:Y:S02]  /*1da50*/  @P2 LDG.E.U16 R39, desc[UR24][R18.64] ;  /* 0x0000001812272981 */ /* 0x000124000c1e1500 */
[----:B0-----:R-:W-:Y:S02]  /*1da60*/  @P2 IMAD.MOV.U32 R18, RZ, RZ, R7 ;  /* 0x000000ffff122224 */ /* 0x001fe400078e0007 */
[----:B------:R-:W-:-:S05]  /*1da70*/  @P2 IMAD.MOV.U32 R19, RZ, RZ, R140 ;  /* 0x000000ffff132224 */ /* 0x000fca00078e008c */
[----:B------:R0:W3:Y:S03]  /*1da80*/  @P2 LDG.E.U16 R49, desc[UR24][R18.64] ;  /* 0x0000001812312981 */ /* 0x0000e6000c1e1500 */
[----:B------:R-:W-:Y:S02]  /*1da90*/  @!P4 IMAD.IADD R14, R14, 0x1, -R9 ;  /* 0x000000010e0ec824 */ /* 0x000fe400078e0a09 */
[----:B------:R-:W-:Y:S01]  /*1daa0*/  IMAD R115, R115, UR4, RZ ;  /* 0x0000000473737c24 */ /* 0x000fe2000f8e02ff */
[----:B------:R-:W-:Y:S01]  /*1dab0*/  STL [R1+0x524], R7 ;  /* 0x0005240701007387 */ /* 0x000fe20000100800 */
[----:B------:R-:W1:Y:S01]  /*1dac0*/  LDCU UR4, c[0x0][0x3b0] ;  /* 0x00007600ff0477ac */ /* 0x000e620008000800 */
[----:B0-----:R-:W-:Y:S02]  /*1dad0*/  @P2 IMAD.MOV.U32 R18, RZ, RZ, R6 ;  /* 0x000000ffff122224 */ /* 0x001fe400078e0006 */
[----:B------:R-:W-:Y:S01]  /*1dae0*/  @P2 IMAD.MOV.U32 R19, RZ, RZ, R17 ;  /* 0x000000ffff132224 */ /* 0x000fe200078e0011 */
[----:B------:R-:W-:Y:S04]  /*1daf0*/  STL [R1+0x520], R140 ;  /* 0x0005208c01007387 */ /* 0x000fe80000100800 */
[----:B------:R0:W3:Y:S01]  /*1db00*/  @P2 LDG.E.U16 R62, desc[UR24][R18.64] ;  /* 0x00000018123e2981 */ /* 0x0000e2000c1e1500 */
[----:B------:R-:W-:-:S03]  /*1db10*/  ISETP.GT.U32.AND P0, PT, R9, R14, PT ;  /* 0x0000000e0900720c */ /* 0x000fc60003f04070 */
[----:B------:R-:W-:Y:S01]  /*1db20*/  STL [R1+0x52c], R6 ;  /* 0x00052c0601007387 */ /* 0x000fe20000100800 */
[----:B------:R-:W-:-:S03]  /*1db30*/  LEA R117, P4, R115, R8, 0x1 ;  /* 0x0000000873757211 */ /* 0x000fc600078808ff */
[----:B------:R1:W-:Y:S01]  /*1db40*/  STL [R1+0x528], R17 ;  /* 0x0005281101007387 */ /* 0x0003e20000100800 */
[----:B0-----:R-:W-:Y:S01]  /*1db50*/  SEL R18, R11, R16, !P3 ;  /* 0x000000100b127207 */ /* 0x001fe20005800000 */
[----:B------:R-:W-:-:S04]  /*1db60*/  @P2 IMAD.MOV.U32 R16, RZ, RZ, R92 ;  /* 0x000000ffff102224 */ /* 0x000fc800078e005c */
[----:B--2---:R-:W-:Y:S02]  /*1db70*/  IMAD R18, R18, UR5, RZ ;  /* 0x0000000512127c24 */ /* 0x004fe4000f8e02ff */
[----:B-1----:R-:W-:Y:S01]  /*1db80*/  @P2 IMAD.MOV.U32 R17, RZ, RZ, R93 ;  /* 0x000000ffff112224 */ /* 0x002fe200078e005d */
[----:B------:R0:W-:Y:S01]  /*1db90*/  STL [R1+0x534], R92 ;  /* 0x0005345c01007387 */ /* 0x0001e20000100800 */
[----:B------:R-:W1:Y:S03]  /*1dba0*/  LDCU UR5, c[0x0][0x3b0] ;  /* 0x00007600ff0577ac */ /* 0x000e660008000800 */
[----:B------:R2:W3:Y:S04]  /*1dbb0*/  @P2 LDG.E.U16 R38, desc[UR24][R16.64] ;  /* 0x0000001810262981 */ /* 0x0004e8000c1e1500 */
[----:B------:R-:W5:Y:S01]  /*1dbc0*/  LDL.LU R140, [R1+0xb20] ;  /* 0x000b2000018c7983 */ /* 0x000f620000300800 */
[----:B------:R-:W-:-:S03]  /*1dbd0*/  IMAD R12, R12, UR6, RZ ;  /* 0x000000060c0c7c24 */ /* 0x000fc6000f8e02ff */
[----:B------:R-:W3:Y:S01]  /*1dbe0*/  LDL.LU R7, [R1+0xb1c] ;  /* 0x000b1c0001077983 */ /* 0x000ee20000300800 */
[----:B--2---:R-:W-:Y:S02]  /*1dbf0*/  LEA.HI.X.SX32 R17, R115, R5, 0x1, P4 ;  /* 0x0000000573117211 */ /* 0x004fe400020f0eff */
[----:B0-----:R-:W-:Y:S01]  /*1dc00*/  LEA R92, P4, R18, R8, 0x1 ;  /* 0x00000008125c7211 */ /* 0x001fe200078808ff */
[----:B------:R0:W-:Y:S01]  /*1dc10*/  STL [R1+0x530], R93 ;  /* 0x0005305d01007387 */ /* 0x0001e20000100800 */
[----:B------:R-:W-:Y:S02]  /*1dc20*/  @P2 IMAD.MOV.U32 R16, RZ, RZ, R117 ;  /* 0x000000ffff102224 */ /* 0x000fe400078e0075 */
[----:B------:R-:W-:Y:S01]  /*1dc30*/  @!P0 IMAD.IADD R14, R14, 0x1, -R9 ;  /* 0x000000010e0e8824 */ /* 0x000fe200078e0a09 */
[----:B------:R-:W2:Y:S01]  /*1dc40*/  LDL.LU R6, [R1+0xb18] ;  /* 0x000b180001067983 */ /* 0x000ea20000300800 */
[----:B------:R-:W-:-:S03]  /*1dc50*/  ISETP.GT.U32.AND P0, PT, R9, R15, PT ;  /* 0x0000000f0900720c */ /* 0x000fc60003f04070 */
[----:B------:R-:W-:Y:S01]  /*1dc60*/  STL [R1+0x53c], R117 ;  /* 0x00053c7501007387 */ /* 0x000fe20000100800 */
[----:B0-----:R-:W-:-:S03]  /*1dc70*/  LEA.HI.X.SX32 R93, R18, R5, 0x1, P4 ;  /* 0x00000005125d7211 */ /* 0x001fc600020f0eff */
[----:B------:R0:W-:Y:S01]  /*1dc80*/  STL [R1+0x538], R17 ;  /* 0x0005381101007387 */ /* 0x0001e20000100800 */
[----:B------:R-:W-:Y:S01]  /*1dc90*/  IMAD R18, R13, UR4, RZ ;  /* 0x000000040d127c24 */ /* 0x000fe2000f8e02ff */
[----:B------:R-:W1:Y:S02]  /*1dca0*/  LDCU UR4, c[0x0][0x3b0] ;  /* 0x00007600ff0477ac */ /* 0x000e640008000800 */
[----:B------:R-:W-:Y:S01]  /*1dcb0*/  STL [R1+0x544], R92 ;  /* 0x0005445c01007387 */ /* 0x000fe20000100800 */
[----:B------:R-:W-:-:S03]  /*1dcc0*/  @!P6 IMAD.MOV R14, RZ, RZ, -R14 ;  /* 0x000000ffff0ee224 */ /* 0x000fc600078e0a0e */
[----:B------:R0:W2:Y:S01]  /*1dcd0*/  @P2 LDG.E.U16 R36, desc[UR24][R16.64] ;  /* 0x0000001810242981 */ /* 0x0000a2000c1e1500 */
[----:B------:R-:W-:-:S03]  /*1dce0*/  VIADD R13, R0, 0xdf ;  /* 0x000000df000d7836 */ /* 0x000fc60000000000 */
[----:B------:R1:W-:Y:S01]  /*1dcf0*/  STL [R1+0x540], R93 ;  /* 0x0005405d01007387 */ /* 0x0003e20000100800 */
[----:B0-----:R-:W-:Y:S02]  /*1dd00*/  @P2 IMAD.MOV.U32 R17, RZ, RZ, R93 ;  /* 0x000000ffff112224 */ /* 0x001fe400078e005d */
[----:B------:R-:W-:Y:S01]  /*1dd10*/  @P2 IMAD.MOV.U32 R16, RZ, RZ, R92 ;  /* 0x000000ffff102224 */ /* 0x000fe200078e005c */
[C---:B-1----:R-:W-:Y:S02]  /*1dd20*/  LEA R93, P4, R12.reuse, R8, 0x1 ;  /* 0x000000080c5d7211 */ /* 0x042fe400078808ff */
[----:B------:R-:W-:Y:S02]  /*1dd30*/  SEL R14, R11, R14, !P3 ;  /* 0x0000000e0b0e7207 */ /* 0x000fe40005800000 */
[----:B------:R0:W2:Y:S01]  /*1dd40*/  @P2 LDG.E.U16 R37, desc[UR24][R16.64] ;  /* 0x0000001810252981 */ /* 0x0000a2000c1e1500 */
[----:B------:R-:W-:Y:S02]  /*1dd50*/  LEA.HI.X.SX32 R115, R12, R5, 0x1, P4 ;  /* 0x000000050c737211 */ /* 0x000fe400020f0eff */
[----:B------:R-:W-:-:S02]  /*1dd60*/  LEA R92, P4, R18, R8, 0x1 ;  /* 0x00000008125c7211 */ /* 0x000fc400078808ff */
[----:B------:R-:W-:Y:S01]  /*1dd70*/  IABS R12, R13 ;  /* 0x0000000d000c7213 */ /* 0x000fe20000000000 */
[----:B------:R1:W-:Y:S01]  /*1dd80*/  STL [R1+0x54c], R93 ;  /* 0x00054c5d01007387 */ /* 0x0003e20000100800 */
[----:B------:R-:W-:Y:S02]  /*1dd90*/  @!P0 IMAD.IADD R15, R15, 0x1, -R9 ;  /* 0x000000010f0f8824 */ /* 0x000fe400078e0a09 */
[----:B0-----:R-:W-:Y:S02]  /*1dda0*/  @P2 IMAD.MOV.U32 R16, RZ, RZ, R93 ;  /* 0x000000ffff102224 */ /* 0x001fe400078e005d */
[----:B------:R-:W-:Y:S01]  /*1ddb0*/  @P2 IMAD.MOV.U32 R17, RZ, RZ, R115 ;  /* 0x000000ffff112224 */ /* 0x000fe200078e0073 */
[----:B-1----:R-:W-:Y:S01]  /*1ddc0*/  LEA.HI.X.SX32 R93, R18, R5, 0x1, P4 ;  /* 0x00000005125d7211 */ /* 0x002fe200020f0eff */
[----:B------:R-:W-:Y:S01]  /*1ddd0*/  IMAD R18, R14, UR5, RZ ;  /* 0x000000050e127c24 */ /* 0x000fe2000f8e02ff */
[----:B------:R-:W-:Y:S01]  /*1dde0*/  ISETP.GT.U32.AND P0, PT, R9, R15, PT ;  /* 0x0000000f0900720c */ /* 0x000fe20003f04070 */
[----:B------:R-:W-:Y:S01]  /*1ddf0*/  IMAD.HI.U32 R14, R10, R12, RZ ;  /* 0x0000000c0a0e7227 */ /* 0x000fe200078e00ff */
[----:B------:R-:W-:Y:S01]  /*1de00*/  STL [R1+0x548], R115 ;  /* 0x0005487301007387 */ /* 0x000fe20000100800 */
[----:B------:R-:W-:Y:S01]  /*1de10*/  ISETP.GE.AND P4, PT, R91, RZ, PT ;  /* 0x000000ff5b00720c */ /* 0x000fe20003f86270 */
[----:B------:R-:W0:Y:S01]  /*1de20*/  LDCU UR5, c[0x0][0x3b0] ;  /* 0x00007600ff0577ac */ /* 0x000e220008000800 */
[----:B------:R-:W-:Y:S01]  /*1de30*/  IMAD.MOV R14, RZ, RZ, -R14 ;  /* 0x000000ffff0e7224 */ /* 0x000fe200078e0a0e */
[----:B------:R1:W2:Y:S03]  /*1de40*/  @P2 LDG.E.U16 R35, desc[UR24][R16.64] ;  /* 0x0000001810232981 */ /* 0x0002a6000c1e1500 */
[----:B------:R-:W-:Y:S01]  /*1de50*/  IMAD R12, R9, R14, R12 ;  /* 0x0000000e090c7224 */ /* 0x000fe200078e020c */
[----:B------:R0:W-:Y:S01]  /*1de60*/  STL [R1+0x554], R92 ;  /* 0x0005545c01007387 */ /* 0x0001e20000100800 */
[----:B-1----:R-:W-:-:S03]  /*1de70*/  @P2 IMAD.MOV.U32 R16, RZ, RZ, R92 ;  /* 0x000000ffff102224 */ /* 0x002fc600078e005c */
[----:B------:R1:W-:Y:S01]  /*1de80*/  STL [R1+0x550], R93 ;  /* 0x0005505d01007387 */ /* 0x0003e20000100800 */
[----:B0-----:R-:W-:Y:S01]  /*1de90*/  LEA R92, P5, R18, R8, 0x1 ;  /* 0x00000008125c7211 */ /* 0x001fe200078a08ff */
[----:B------:R-:W-:Y:S02]  /*1dea0*/  @P2 IMAD.MOV.U32 R17, RZ, RZ, R93 ;  /* 0x000000ffff112224 */ /* 0x000fe400078e005d */
[----:B------:R-:W-:Y:S02]  /*1deb0*/  @!P0 IMAD.IADD R15, R15, 0x1, -R9 ;  /* 0x000000010f0f8824 */ /* 0x000fe400078e0a09 */
[----:B------:R-:W-:Y:S01]  /*1dec0*/  VIADD R14, R0, 0xe4 ;  /* 0x000000e4000e7836 */ /* 0x000fe20000000000 */
[----:B------:R0:W2:Y:S01]  /*1ded0*/  @P2 LDG.E.U16 R33, desc[UR24][R16.64] ;  /* 0x0000001810212981 */ /* 0x0000a2000c1e1500 */
[----:B-1----:R-:W-:Y:S02]  /*1dee0*/  LEA.HI.X.SX32 R93, R18, R5, 0x1, P5 ;  /* 0x00000005125d7211 */ /* 0x002fe400028f0eff */
[----:B------:R-:W-:Y:S01]  /*1def0*/  ISETP.GT.U32.AND P5, PT, R9, R12, PT ;  /* 0x0000000c0900720c */ /* 0x000fe20003fa4070 */
[----:B------:R-:W-:Y:S01]  /*1df00*/  @!P4 IMAD.MOV R15, RZ, RZ, -R15 ;  /* 0x000000ffff0fc224 */ /* 0x000fe200078e0a0f */
[----:B------:R-:W-:-:S02]  /*1df10*/  ISETP.GE.AND P0, PT, R13, RZ, PT ;  /* 0x000000ff0d00720c */ /* 0x000fc40003f06270 */
[----:B------:R-:W-:Y:S02]  /*1df20*/  IABS R13, R14 ;  /* 0x0000000e000d7213 */ /* 0x000fe40000000000 */
[----:B------:R-:W-:Y:S01]  /*1df30*/  SEL R15, R11, R15, !P3 ;  /* 0x0000000f0b0f7207 */ /* 0x000fe20005800000 */
[----:B0-----:R-:W-:Y:S02]  /*1df40*/  @P2 IMAD.MOV.U32 R16, RZ, RZ, R92 ;  /* 0x000000ffff102224 */ /* 0x001fe400078e005c */
[----:B------:R-:W-:-:S04]  /*1df50*/  @P2 IMAD.MOV.U32 R17, RZ, RZ, R93 ;  /* 0x000000ffff112224 */ /* 0x000fc800078e005d */
[----:B------:R-:W-:Y:S01]  /*1df60*/  @!P5 IMAD.IADD R12, R12, 0x1, -R9 ;  /* 0x000000010c0cd824 */ /* 0x000fe200078e0a09 */
[----:B------:R0:W2:Y:S04]  /*1df70*/  @P2 LDG.E.U16 R34, desc[UR24][R16.64] ;  /* 0x0000001810222981 */ /* 0x0000a8000c1e1500 */
[----:B------:R-:W-:Y:S01]  /*1df80*/  ISETP.GT.U32.AND P5, PT, R9, R12, PT ;  /* 0x0000000c0900720c */ /* 0x000fe20003fa4070 */
[----:B0-----:R-:W-:Y:S01]  /*1df90*/  IMAD R16, R15, UR4, RZ ;  /* 0x000000040f107c24 */ /* 0x001fe2000f8e02ff */
[----:B------:R-:W0:Y:S01]  /*1dfa0*/  LDCU UR4, c[0x0][0x3b0] ;  /* 0x00007600ff0477ac */ /* 0x000e220008000800 */
[----:B------:R-:W-:-:S04]  /*1dfb0*/  IMAD.HI.U32 R15, R10, R13, RZ ;  /* 0x0000000d0a0f7227 */ /* 0x000fc800078e00ff */
[----:B------:R-:W-:-:S04]  /*1dfc0*/  IMAD.MOV R15, RZ, RZ, -R15 ;  /* 0x000000ffff0f7224 */ /* 0x000fc800078e0a0f */
[----:B------:R-:W-:Y:S01]  /*1dfd0*/  IMAD R13, R9, R15, R13 ;  /* 0x0000000f090d7224 */ /* 0x000fe200078e020d */
[----:B------:R-:W-:Y:S01]  /*1dfe0*/  LEA R18, P4, R16, R8, 0x1 ;  /* 0x0000000810127211 */ /* 0x000fe200078808ff */
[----:B------:R-:W-:-:S03]  /*1dff0*/  @!P5 IMAD.IADD R12, R12, 0x1, -R9 ;  /* 0x000000010c0cd824 */ /* 0x000fc600078e0a09 */
[----:B------:R-:W-:Y:S02]  /*1e000*/  ISETP.GT.U32.AND P5, PT, R9, R13, PT ;  /* 0x0000000d0900720c */ /* 0x000fe40003fa4070 */
[----:B------:R-:W-:Y:S02]  /*1e010*/  LEA.HI.X.SX32 R91, R16, R5, 0x1, P4 ;  /* 0x00000005105b7211 */ /* 0x000fe400020f0eff */
[----:B------:R-:W-:Y:S01]  /*1e020*/  ISETP.GE.AND P4, PT, R14, RZ, PT ;  /* 0x000000ff0e00720c */ /* 0x000fe20003f86270 */
[----:B------:R-:W-:Y:S02]  /*1e030*/  VIADD R14, R0, 0xe5 ;  /* 0x000000e5000e7836 */ /* 0x000fe40000000000 */
[----:B------:R-:W-:Y:S02]  /*1e040*/  @P2 IMAD.MOV.U32 R16, RZ, RZ, R18 ;  /* 0x000000ffff102224 */ /* 0x000fe400078e0012 */
[----:B------:R-:W-:Y:S01]  /*1e050*/  @P2 IMAD.MOV.U32 R17, RZ, RZ, R91 ;  /* 0x000000ffff112224 */ /* 0x000fe200078e005b */
[----:B------:R-:W-:Y:S01]  /*1e060*/  IABS R15, R14 ;  /* 0x0000000e000f7213 */ /* 0x000fe20000000000 */
[----:B------:R-:W-:-:S02]  /*1e070*/  @!P0 IMAD.MOV R12, RZ, RZ, -R12 ;  /* 0x000000ffff0c8224 */ /* 0x000fc400078e0a0c */
[----:B------:R-:W-:Y:S01]  /*1e080*/  @!P5 IMAD.IADD R13, R13, 0x1, -R9 ;  /* 0x000000010d0dd824 */ /* 0x000fe200078e0a09 */
[----:B------:R1:W2:Y:S04]  /*1e090*/  @P2 LDG.E.U16 R32, desc[UR24][R16.64] ;  /* 0x0000001810202981 */ /* 0x0002a8000c1e1500 */
[----:B------:R-:W-:Y:S02]  /*1e0a0*/  ISETP.GT.U32.AND P5, PT, R9, R13, PT ;  /* 0x0000000d0900720c */ /* 0x000fe40003fa4070 */
[----:B-1----:R-:W-:Y:S01]  /*1e0b0*/  SEL R16, R11, R12, !P3 ;  /* 0x0000000c0b107207 */ /* 0x002fe20005800000 */
[----:B------:R-:W-:-:S04]  /*1e0c0*/  IMAD.MOV.U32 R12, RZ, RZ, R15 ;  /* 0x000000ffff0c7224 */ /* 0x000fc800078e000f */
[----:B------:R-:W-:-:S04]  /*1e0d0*/  IMAD.HI.U32 R15, R10, R12, RZ ;  /* 0x0000000c0a0f7227 */ /* 0x000fc800078e00ff */
[----:B------:R-:W-:Y:S02]  /*1e0e0*/  IMAD.MOV R15, RZ, RZ, -R15 ;  /* 0x000000ffff0f7224 */ /* 0x000fe400078e0a0f */
[----:B0-----:R-:W-:Y:S01]  /*1e0f0*/  IMAD R16, R16, UR4, RZ ;  /* 0x0000000410107c24 */ /* 0x001fe2000f8e02ff */
[----:B------:R-:W-:Y:S01]  /*1e100*/  STL [R1+0x55c], R92 ;  /* 0x00055c5c01007387 */ /* 0x000fe20000100800 */
[----:B------:R-:W-:Y:S01]  /*1e110*/  IMAD R12, R9, R15, R12 ;  /* 0x0000000f090c7224 */ /* 0x000fe200078e020c */
[----:B------:R-:W0:Y:S02]  /*1e120*/  LDCU UR4, c[0x0][0x3b0] ;  /* 0x00007600ff0477ac */ /* 0x000e240008000800 */
[----:B------:R-:W-:Y:S01]  /*1e130*/  STL [R1+0x558], R93 ;  /* 0x0005585d01007387 */ /* 0x000fe20000100800 */
[----:B------:R-:W-:Y:S01]  /*1e140*/  @!P5 IMAD.IADD R13, R13, 0x1, -R9 ;  /* 0x000000010d0dd824 */ /* 0x000fe200078e0a09 */
[----:B------:R-:W-:Y:S02]  /*1e150*/  ISETP.GT.U32.AND P5, PT, R9, R12, PT ;  /* 0x0000000c0900720c */ /* 0x000fe40003fa4070 */
[----:B------:R1:W-:Y:S04]  /*1e160*/  STL [R1+0x564], R18 ;  /* 0x0005641201007387 */ /* 0x0003e80000100800 */
[----:B------:R0:W-:Y:S01]  /*1e170*/  STL [R1+0x560], R91 ;  /* 0x0005605b01007387 */ /* 0x0001e20000100800 */
[----:B-1----:R-:W-:-:S04]  /*1e180*/  LEA R18, P0, R16, R8, 0x1 ;  /* 0x0000000810127211 */ /* 0x002fc800078008ff */
[----:B0-----:R-:W-:Y:S02]  /*1e190*/  LEA.HI.X.SX32 R91, R16, R5, 0x1, P0 ;  /* 0x00000005105b7211 */ /* 0x001fe400000f0eff */
[----:B------:R-:W-:Y:S01]  /*1e1a0*/  ISETP.GE.AND P0, PT, R14, RZ, PT ;  /* 0x000000ff0e00720c */ /* 0x000fe20003f06270 */
[----:B------:R-:W-:Y:S02]  /*1e1b0*/  VIADD R14, R0, 0xe6 ;  /* 0x000000e6000e7836 */ /* 0x000fe40000000000 */
[----:B------:R-:W-:Y:S02]  /*1e1c0*/  @P2 IMAD.MOV.U32 R16, RZ, RZ, R18 ;  /* 0x000000ffff102224 */ /* 0x000fe400078e0012 */
[----:B------:R-:W-:Y:S01]  /*1e1d0*/  @P2 IMAD.MOV.U32 R17, RZ, RZ, R91 ;  /* 0x000000ffff112224 */ /* 0x000fe200078e005b */
[----:B------:R-:W-:Y:S01]  /*1e1e0*/  IABS R15, R14 ;  /* 0x0000000e000f7213 */ /* 0x000fe20000000000 */
[----:B------:R-:W-:Y:S02]  /*1e1f0*/  @!P4 IMAD.MOV R13, RZ, RZ, -R13 ;  /* 0x000000ffff0dc224 */ /* 0x000fe400078e0a0d */
[----:B------:R-:W-:Y:S01]  /*1e200*/  @!P5 IMAD.IADD R12, R12, 0x1, -R9 ;  /* 0x000000010c0cd824 */ /* 0x000fe200078e0a09 */
[----:B------:R0:W2:Y:S04]  /*1e210*/  @P2 LDG.E.U16 R31, desc[UR24][R16.64] ;  /* 0x00000018101f2981 */ /* 0x0000a8000c1e1500 */
[----:B------:R-:W-:-:S02]  /*1e220*/  ISETP.GT.U32.AND P5, PT, R9, R12, PT ;  /* 0x0000000c0900720c */ /* 0x000fc40003fa4070 */
[----:B0-----:R-:W-:Y:S01]  /*1e230*/  SEL R16, R11, R13, !P3 ;  /* 0x0000000d0b107207 */ /* 0x001fe20005800000 */
[----:B------:R-:W-:-:S04]  /*1e240*/  IMAD.MOV.U32 R13, RZ, RZ, R15 ;  /* 0x000000ffff0d7224 */ /* 0x000fc800078e000f */
[----:B------:R-:W-:-:S04]  /*1e250*/  IMAD.HI.U32 R15, R10, R13, RZ ;  /* 0x0000000d0a0f7227 */ /* 0x000fc800078e00ff */
[----:B------:R-:W-:Y:S02]  /*1e260*/  IMAD.MOV R15, RZ, RZ, -R15 ;  /* 0x000000ffff0f7224 */ /* 0x000fe400078e0a0f */
[----:B------:R-:W-:Y:S01]  /*1e270*/  IMAD R16, R16, UR4, RZ ;  /* 0x0000000410107c24 */ /* 0x000fe2000f8e02ff */
[----:B------:R0:W-:Y:S01]  /*1e280*/  STL [R1+0x56c], R18 ;  /* 0x00056c1201007387 */ /* 0x0001e20000100800 */
[C---:B------:R-:W-:Y:S01]  /*1e290*/  IMAD R13, R9.reuse, R15, R13 ;  /* 0x0000000f090d7224 */ /* 0x040fe200078e020d */
[----:B------:R-:W1:Y:S01]  /*1e2a0*/  LDCU UR4, c[0x0][0x3b0] ;  /* 0x00007600ff0477ac */ /* 0x000e620008000800 */
[----:B------:R-:W-:Y:S01]  /*1e2b0*/  @!P5 IMAD.IADD R12, R12, 0x1, -R9 ;  /* 0x000000010c0cd824 */ /* 0x000fe200078e0a09 */
[----:B------:R4:W-:Y:S02]  /*1e2c0*/  STL [R1+0x568], R91 ;  /* 0x0005685b01007387 */ /* 0x0009e40000100800 */
[----:B------:R-:W-:Y:S02]  /*1e2d0*/  ISETP.GT.U32.AND P5, PT, R9, R13, PT ;  /* 0x0000000d0900720c */ /* 0x000fe40003fa4070 */
[----:B0-----:R-:W-:-:S04]  /*1e2e0*/  LEA R18, P4, R16, R8, 0x1 ;  /* 0x0000000810127211 */ /* 0x001fc800078808ff */
[----:B----4-:R-:W-:Y:S02]  /*1e2f0*/  LEA.HI.X.SX32 R91, R16, R5, 0x1, P4 ;  /* 0x00000005105b7211 */ /* 0x010fe400020f0eff */
[----:B------:R-:W-:Y:S01]  /*1e300*/  ISETP.GE.AND P4, PT, R14, RZ, PT ;  /* 0x000000ff0e00720c */ /* 0x000fe20003f86270 */
[----:B------:R-:W-:Y:S02]  /*1e310*/  VIADD R14, R0, 0xe7 ;  /* 0x000000e7000e7836 */ /* 0x000fe40000000000 */
[----:B------:R-:W-:Y:S02]  /*1e320*/  @P2 IMAD.MOV.U32 R16, RZ, RZ, R18 ;  /* 0x000000ffff102224 */ /* 0x000fe400078e0012 */
[----:B------:R-:W-:Y:S01]  /*1e330*/  @P2 IMAD.MOV.U32 R17, RZ, RZ, R91 ;  /* 0x000000ffff112224 */ /* 0x000fe200078e005b */
[----:B------:R-:W-:Y:S01]  /*1e340*/  IABS R15, R14 ;  /* 0x0000000e000f7213 */ /* 0x000fe20000000000 */
[----:B------:R-:W-:Y:S02]  /*1e350*/  @!P0 IMAD.MOV R12, RZ, RZ, -R12 ;  /* 0x000000ffff0c8224 */ /* 0x000fe400078e0a0c */
[----:B------:R-:W-:Y:S01]  /*1e360*/  @!P5 IMAD.IADD R13, R13, 0x1, -R9 ;  /* 0x000000010d0dd824 */ /* 0x000fe200078e0a09 */
[----:B------:R0:W4:Y:S04]  /*1e370*/  @P2 LDG.E.U16 R30, desc[UR24][R16.64] ;  /* 0x00000018101e2981 */ /* 0x000128000c1e1500 */
[----:B------:R-:W-:-:S02]  /*1e380*/  ISETP.GT.U32.AND P5, PT, R9, R13, PT ;  /* 0x0000000d0900720c */ /* 0x000fc40003fa4070 */
[----:B0-----:R-:W-:Y:S01]  /*1e390*/  SEL R16, R11, R12, !P3 ;  /* 0x0000000c0b107207 */ /* 0x001fe20005800000 */
[----:B------:R-:W-:-:S04]  /*1e3a0*/  IMAD.MOV.U32 R12, RZ, RZ, R15 ;  /* 0x000000ffff0c7224 */ /* 0x000fc800078e000f */
[----:B------:R-:W-:-:S04]  /*1e3b0*/  IMAD.HI.U32 R15, R10, R12, RZ ;  /* 0x0000000c0a0f7227 */ /* 0x000fc800078e00ff */
[----:B------:R-:W-:Y:S02]  /*1e3c0*/  IMAD.MOV R15, RZ, RZ, -R15 ;  /* 0x000000ffff0f7224 */ /* 0x000fe400078e0a0f */
[----:B-1----:R-:W-:Y:S01]  /*1e3d0*/  IMAD R16, R16, UR4, RZ ;  /* 0x0000000410107c24 */ /* 0x002fe2000f8e02ff */
[----:B------:R0:W-:Y:S01]  /*1e3e0*/  STL [R1+0x574], R18 ;  /* 0x0005741201007387 */ /* 0x0001e20000100800 */
[----:B------:R-:W-:Y:S01]  /*1e3f0*/  IMAD R12, R9, R15, R12 ;  /* 0x0000000f090c7224 */ /* 0x000fe200078e020c */
[----:B------:R-:W-:Y:S01]  /*1e400*/  PRMT R29, RZ, 0x7610, R29 ;  /* 0x00007610ff1d7816 */ /* 0x000fe2000000001d */
[----:B------:R-:W-:Y:S01]  /*1e410*/  @!P5 IMAD.IADD R13, R13, 0x1, -R9 ;  /* 0x000000010d0dd824 */ /* 0x000fe200078e0a09 */
[----:B------:R1:W-:Y:S01]  /*1e420*/  STL [R1+0x570], R91 ;  /* 0x0005705b01007387 */ /* 0x0003e20000100800 */
[----:B------:R-:W3:Y:S01]  /*1e430*/  LDCU UR4, c[0x0][0x3b0] ;  /* 0x00007600ff0477ac */ /* 0x000ee20008000800 */
[----:B------:R-:W-:Y:S02]  /*1e440*/  ISETP.GT.U32.AND P5, PT, R9, R12, PT ;  /* 0x0000000c0900720c */ /* 0x000fe40003fa4070 */
[----:B0-----:R-:W-:-:S04]  /*1e450*/  LEA R18, P0, R16, R8, 0x1 ;  /* 0x0000000810127211 */ /* 0x001fc800078008ff */
[----:B-1----:R-:W-:Y:S02]  /*1e460*/  LEA.HI.X.SX32 R91, R16, R5, 0x1, P0 ;  /* 0x00000005105b7211 */ /* 0x002fe400000f0eff */
        /* <DEDUP_REMOVED lines=13> */
[----:B---3--:R-:W-:Y:S01]  /*1e540*/  IMAD R16, R16, UR4, RZ ;  /* 0x0000000410107c24 */ /* 0x008fe2000f8e02ff */
[----:B------:R0:W-:Y:S01]  /*1e550*/  STL [R1+0x57c], R18 ;  /* 0x00057c1201007387 */ /* 0x0001e20000100800 */
[C---:B------:R-:W-:Y:S01]  /*1e560*/  IMAD R13, R9.reuse, R15, R13 ;  /* 0x0000000f090d7224 */ /* 0x040fe200078e020d */
        /* <DEDUP_REMOVED lines=140> */
[----:B------:R-:W1:Y:S02]  /*1ee30*/  LDCU UR4, c[0x0][0x3b0] ;  /* 0x00007600ff0477ac */ /* 0x000e640008000800 */
[----:B------:R-:W-:Y:S01]  /*1ee40*/  ISETP.GT.U32.AND P5, PT, R9, R13, PT ;  /* 0x0000000d0900720c */ /* 0x000fe20003fa4070 */
[----:B------:R3:W-:Y:S01]  /*1ee50*/  STL [R1+0x5a8], R91 ;  /* 0x0005a85b01007387 */ /* 0x0007e20000100800 */
[----:B0-----:R-:W-:Y:S01]  /*1ee60*/  LEA R18, P4, R16, R8, 0x1 ;  /* 0x0000000810127211 */ /* 0x001fe200078808ff */
[----:B------:R-:W-:-:S03]  /*1ee70*/  @!P0 IMAD.MOV R12, RZ, RZ, -R12 ;  /* 0x000000ffff0c8224 */ /* 0x000fc600078e0a0c */
[----:B---3--:R-:W-:Y:S02]  /*1ee80*/  LEA.HI.X.SX32 R91, R16, R5, 0x1, P4 ;  /* 0x00000005105b7211 */ /* 0x008fe400020f0eff */
[----:B------:R-:W-:Y:S01]  /*1ee90*/  ISETP.GE.AND P4, PT, R14, RZ, PT ;  /* 0x000000ff0e00720c */ /* 0x000fe20003f86270 */
[----:B------:R-:W-:Y:S02]  /*1eea0*/  VIADD R14, R0, 0xfd ;  /* 0x000000fd000e7836 */ /* 0x000fe40000000000 */
[----:B------:R-:W-:Y:S02]  /*1eeb0*/  @P2 IMAD.MOV.U32 R16, RZ, RZ, R18 ;  /* 0x000000ffff102224 */ /* 0x000fe400078e0012 */
[----:B------:R-:W-:Y:S01]  /*1eec0*/  @P2 IMAD.MOV.U32 R17, RZ, RZ, R91 ;  /* 0x000000ffff112224 */ /* 0x000fe200078e005b */
[----:B------:R-:W-:Y:S01]  /*1eed0*/  IABS R15, R14 ;  /* 0x0000000e000f7213 */ /* 0x000fe20000000000 */
[----:B------:R-:W-:-:S03]  /*1eee0*/  @!P5 IMAD.IADD R13, R13, 0x1, -R9 ;  /* 0x000000010d0dd824 */ /* 0x000fc600078e0a09 */
[----:B------:R0:W3:Y:S02]  /*1eef0*/  @P2 LDG.E.U16 R22, desc[UR24][R16.64] ;  /* 0x0000001810162981 */ /* 0x0000e4000c1e1500 */
[----:B------:R-:W-:Y:S02]  /*1ef00*/  ISETP.GT.U32.AND P0, PT, R9, R13, PT ;  /* 0x0000000d0900720c */ /* 0x000fe40003f04070 */
[----:B0-----:R-:W-:Y:S01]  /*1ef10*/  SEL R16, R11, R12, !P3 ;  /* 0x0000000c0b107207 */ /* 0x001fe20005800000 */
[----:B------:R-:W-:-:S04]  /*1ef20*/  IMAD.MOV.U32 R12, RZ, RZ, R15 ;  /* 0x000000ffff0c7224 */ /* 0x000fc800078e000f */
[----:B------:R-:W-:-:S04]  /*1ef30*/  IMAD.HI.U32 R15, R10, R12, RZ ;  /* 0x0000000c0a0f7227 */ /* 0x000fc800078e00ff */
[----:B------:R-:W-:Y:S02]  /*1ef40*/  IMAD.MOV R15, RZ, RZ, -R15 ;  /* 0x000000ffff0f7224 */ /* 0x000fe400078e0a0f */
[----:B-1----:R-:W-:Y:S01]  /*1ef50*/  IMAD R16, R16, UR4, RZ ;  /* 0x0000000410107c24 */ /* 0x002fe2000f8e02ff */
[----:B------:R-:W0:Y:S01]  /*1ef60*/  LDCU UR4, c[0x0][0x3b0] ;  /* 0x00007600ff0477ac */ /* 0x000e220008000800 */
[----:B------:R-:W-:Y:S02]  /*1ef70*/  IMAD R12, R9, R15, R12 ;  /* 0x0000000f090c7224 */ /* 0x000fe400078e020c */
[----:B------:R-:W-:-:S03]  /*1ef80*/  @!P0 IMAD.IADD R13, R13, 0x1, -R9 ;  /* 0x000000010d0d8824 */ /* 0x000fc600078e0a09 */
[----:B------:R-:W-:Y:S01]  /*1ef90*/  ISETP.GT.U32.AND P0, PT, R9, R12, PT ;  /* 0x0000000c0900720c */ /* 0x000fe20003f04070 */
[----:B------:R-:W-:Y:S01]  /*1efa0*/  @!P4 IMAD.MOV R13, RZ, RZ, -R13 ;  /* 0x000000ffff0dc224 */ /* 0x000fe200078e0a0d */
[----:B------:R1:W-:Y:S04]  /*1efb0*/  STL [R1+0x5b4], R18 ;  /* 0x0005b41201007387 */ /* 0x0003e80000100800 */
[----:B------:R-:W-:Y:S01]  /*1efc0*/  SEL R13, R11, R13, !P3 ;  /* 0x0000000d0b0d7207 */ /* 0x000fe20005800000 */
[----:B------:R4:W-:Y:S01]  /*1efd0*/  STL [R1+0x5b0], R91 ;  /* 0x0005b05b01007387 */ /* 0x0009e20000100800 */
[----:B-1----:R-:W-:-:S03]  /*1efe0*/  LEA R18, P5, R16, R8, 0x1 ;  /* 0x0000000810127211 */ /* 0x002fc600078a08ff */
[----:B0-----:R-:W-:Y:S02]  /*1eff0*/  IMAD R13, R13, UR4, RZ ;  /* 0x000000040d0d7c24 */ /* 0x001fe4000f8e02ff */
[----:B------:R-:W-:Y:S01]  /*1f000*/  @!P0 IMAD.IADD R12, R12, 0x1, -R9 ;  /* 0x000000010c0c8824 */ /* 0x000fe200078e0a09 */
[----:B------:R-:W-:Y:S01]  /*1f010*/  ISETP.GE.AND P4, PT, R14, RZ, PT ;  /* 0x000000ff0e00720c */ /* 0x000fe20003f86270 */
[----:B------:R0:W-:Y:S01]  /*1f020*/  STL [R1+0x5bc], R18 ;  /* 0x0005bc1201007387 */ /* 0x0001e20000100800 */
[----:B----4-:R-:W-:Y:S01]  /*1f030*/  LEA.HI.X.SX32 R91, R16, R5, 0x1, P5 ;  /* 0x00000005105b7211 */ /* 0x010fe200028f0eff */
[----:B------:R-:W-:Y:S01]  /*1f040*/  @P2 IMAD.MOV.U32 R16, RZ, RZ, R18 ;  /* 0x000000ffff102224 */ /* 0x000fe200078e0012 */
[----:B------:R-:W-:Y:S01]  /*1f050*/  ISETP.GT.U32.AND P0, PT, R9, R12, PT ;  /* 0x0000000c0900720c */ /* 0x000fe20003f04070 */
[----:B------:R-:W1:Y:S02]  /*1f060*/  LDCU UR4, c[0x0][0x3b0] ;  /* 0x00007600ff0477ac */ /* 0x000e640008000800 */
[----:B------:R4:W-:Y:S01]  /*1f070*/  STL [R1+0x5b8], R91 ;  /* 0x0005b85b01007387 */ /* 0x0009e20000100800 */
[----:B------:R-:W-:Y:S01]  /*1f080*/  @P2 IMAD.MOV.U32 R17, RZ, RZ, R91 ;  /* 0x000000ffff112224 */ /* 0x000fe200078e005b */
[----:B0-----:R-:W-:-:S02]  /*1f090*/  LEA R18, P5, R13, R8, 0x1 ;  /* 0x000000080d127211 */ /* 0x001fc400078a08ff */
[----:B------:R-:W-:Y:S02]  /*1f0a0*/  PRMT R20, RZ, 0x7610, R20 ;  /* 0x00007610ff147816 */ /* 0x000fe40000000014 */
[----:B----4-:R-:W-:Y:S01]  /*1f0b0*/  LEA.HI.X.SX32 R91, R13, R5, 0x1, P5 ;  /* 0x000000050d5b7211 */ /* 0x010fe200028f0eff */
[----:B------:R-:W-:-:S04]  /*1f0c0*/  @P2 IMAD.MOV.U32 R14, RZ, RZ, R18 ;  /* 0x000000ffff0e2224 */ /* 0x000fc800078e0012 */
[----:B------:R-:W-:Y:S02]  /*1f0d0*/  @P2 IMAD.MOV.U32 R15, RZ, RZ, R91 ;  /* 0x000000ffff0f2224 */ /* 0x000fe400078e005b */
[----:B------:R-:W-:-:S03]  /*1f0e0*/  @!P0 IMAD.IADD R12, R12, 0x1, -R9 ;  /* 0x000000010c0c8824 */ /* 0x000fc600078e0a09 */
[----:B------:R0:W4:Y:S01]  /*1f0f0*/  @P2 LDG.E.U16 R20, desc[UR24][R14.64] ;  /* 0x000000180e142981 */ /* 0x000122000c1e1500 */
[----:B------:R-:W-:Y:S02]  /*1f100*/  @!P4 IMAD.MOV R12, RZ, RZ, -R12 ;  /* 0x000000ffff0cc224 */ /* 0x000fe400078e0a0c */
[----:B0-----:R-:W-:-:S03]  /*1f110*/  VIADD R14, R0, 0xfe ;  /* 0x000000fe000e7836 */ /* 0x001fc60000000000 */
[----:B------:R-:W-:Y:S02]  /*1f120*/  SEL R15, R11, R12, !P3 ;  /* 0x0000000c0b0f7207 */ /* 0x000fe40005800000 */
[----:B------:R-:W-:Y:S02]  /*1f130*/  IABS R13, R14 ;  /* 0x0000000e000d7213 */ /* 0x000fe40000000000 */
[----:B------:R-:W-:-:S03]  /*1f140*/  PRMT R21, RZ, 0x7610, R21 ;  /* 0x00007610ff157816 */ /* 0x000fc60000000015 */
[----:B------:R-:W-:-:S03]  /*1f150*/  IMAD.HI.U32 R12, R10, R13, RZ ;  /* 0x0000000d0a0c7227 */ /* 0x000fc600078e00ff */
[----:B------:R0:W2:Y:S01]  /*1f160*/  @P2 LDG.E.U16 R21, desc[UR24][R16.64] ;  /* 0x0000001810152981 */ /* 0x0000a2000c1e1500 */
[----:B-1----:R-:W-:Y:S01]  /*1f170*/  IMAD R15, R15, UR4, RZ ;  /* 0x000000040f0f7c24 */ /* 0x002fe2000f8e02ff */
[----:B------:R-:W-:Y:S01]  /*1f180*/  PRMT R19, RZ, 0x7610, R19 ;  /* 0x00007610ff137816 */ /* 0x000fe20000000013 */
[----:B------:R-:W-:Y:S01]  /*1f190*/  IMAD.MOV R12, RZ, RZ, -R12 ;  /* 0x000000ffff0c7224 */ /* 0x000fe200078e0a0c */
[----:B------:R-:W-:Y:S01]  /*1f1a0*/  STL [R1+0x5c4], R18 ;  /* 0x0005c41201007387 */ /* 0x000fe20000100800 */
[----:B------:R-:W1:Y:S02]  /*1f1b0*/  LDCU UR4, c[0x0][0x3b0] ;  /* 0x00007600ff0477ac */ /* 0x000e640008000800 */
[----:B------:R-:W-:Y:S01]  /*1f1c0*/  IMAD R12, R9, R12, R13 ;  /* 0x0000000c090c7224 */ /* 0x000fe200078e020d */
[----:B0-----:R-:W-:-:S04]  /*1f1d0*/  LEA R16, P0, R15, R8, 0x1 ;  /* 0x000000080f107211 */ /* 0x001fc800078008ff */
[----:B------:R-:W-:Y:S02]  /*1f1e0*/  ISETP.GT.U32.AND P4, PT, R9, R12, PT ;  /* 0x0000000c0900720c */ /* 0x000fe40003f84070 */
[----:B------:R-:W-:Y:S01]  /*1f1f0*/  LEA.HI.X.SX32 R17, R15, R5, 0x1, P0 ;  /* 0x000000050f117211 */ /* 0x000fe200000f0eff */
[----:B------:R-:W-:Y:S04]  /*1f200*/  STL [R1+0x5c0], R91 ;  /* 0x0005c05b01007387 */ /* 0x000fe80000100800 */
[----:B------:R0:W-:Y:S04]  /*1f210*/  STL [R1+0x5cc], R16 ;  /* 0x0005cc1001007387 */ /* 0x0001e80000100800 */
[----:B------:R0:W3:Y:S01]  /*1f220*/  @P2 LDG.E.U16 R19, desc[UR24][R16.64] ;  /* 0x0000001810132981 */ /* 0x0000e2000c1e1500 */
[----:B------:R-:W-:-:S03]  /*1f230*/  ISETP.GE.AND P0, PT, R14, RZ, PT ;  /* 0x000000ff0e00720c */ /* 0x000fc60003f06270 */
[----:B------:R1:W-:Y:S01]  /*1f240*/  STL [R1+0x5c8], R17 ;  /* 0x0005c81101007387 */ /* 0x0003e20000100800 */
[C---:B0-----:R-:W-:Y:S02]  /*1f250*/  VIADD R16, R0.reuse, 0xef ;  /* 0x000000ef00107836 */ /* 0x041fe40000000000 */
[----:B-1----:R-:W-:-:S03]  /*1f260*/  VIADD R17, R0, 0xff ;  /* 0x000000ff00117836 */ /* 0x002fc60000000000 */
[----:B------:R-:W-:Y:S01]  /*1f270*/  IABS R14, R16 ;  /* 0x00000010000e7213 */ /* 0x000fe20000000000 */
[----:B------:R-:W-:Y:S02]  /*1f280*/  VIADD R18, R0, 0xf7 ;  /* 0x000000f700127836 */ /* 0x000fe40000000000 */
[----:B------:R-:W-:Y:S01]  /*1f290*/  @!P4 IMAD.IADD R12, R12, 0x1, -R9 ;  /* 0x000000010c0cc824 */ /* 0x000fe200078e0a09 */
[----:B------:R-:W-:Y:S01]  /*1f2a0*/  IABS R13, R17 ;  /* 0x00000011000d7213 */ /* 0x000fe20000000000 */
[C---:B------:R-:W-:Y:S01]  /*1f2b0*/  IMAD.HI.U32 R92, R10.reuse, R14, RZ ;  /* 0x0000000e0a5c7227 */ /* 0x040fe200078e00ff */
[----:B------:R-:W-:Y:S02]  /*1f2c0*/  IABS R15, R18 ;  /* 0x00000012000f7213 */ /* 0x000fe40000000000 */
[----:B------:R-:W-:Y:S01]  /*1f2d0*/  ISETP.GT.U32.AND P4, PT, R9, R12, PT ;  /* 0x0000000c0900720c */ /* 0x000fe20003f84070 */
[----:B------:R-:W-:-:S04]  /*1f2e0*/  IMAD.HI.U32 R91, R10, R13, RZ ;  /* 0x0000000d0a5b7227 */ /* 0x000fc800078e00ff */
[----:B------:R-:W-:Y:S02]  /*1f2f0*/  IMAD.MOV R93, RZ, RZ, -R92 ;  /* 0x000000ffff5d7224 */ /* 0x000fe400078e0a5c */
[----:B------:R-:W-:-:S04]  /*1f300*/  IMAD.HI.U32 R10, R10, R15, RZ ;  /* 0x0000000f0a0a7227 */ /* 0x000fc800078e00ff */
[----:B------:R-:W-:Y:S02]  /*1f310*/  IMAD.MOV R91, RZ, RZ, -R91 ;  /* 0x000000ffff5b7224 */ /* 0x000fe400078e0a5b */
[C---:B------:R-:W-:Y:S02]  /*1f320*/  IMAD R14, R9.reuse, R93, R14 ;  /* 0x0000005d090e7224 */ /* 0x040fe400078e020e */
[----:B------:R-:W-:Y:S02]  /*1f330*/  IMAD.MOV R92, RZ, RZ, -R10 ;  /* 0x000000ffff5c7224 */ /* 0x000fe400078e0a0a */
[C---:B------:R-:W-:Y:S01]  /*1f340*/  IMAD R10, R9.reuse, R91, R13 ;  /* 0x0000005b090a7224 */ /* 0x040fe200078e020d */
[----:B------:R-:W-:Y:S01]  /*1f350*/  ISETP.GT.U32.AND P5, PT, R9, R14, PT ;  /* 0x0000000e0900720c */ /* 0x000fe20003fa4070 */
[----:B------:R-:W-:-:S03]  /*1f360*/  @!P4 IMAD.IADD R12, R12, 0x1, -R9 ;  /* 0x000000010c0cc824 */ /* 0x000fc600078e0a09 */
[C---:B------:R-:W-:Y:S01]  /*1f370*/  ISETP.GT.U32.AND P4, PT, R9.reuse, R10, PT ;  /* 0x0000000a0900720c */ /* 0x040fe20003f84070 */
[----:B------:R-:W-:Y:S02]  /*1f380*/  IMAD R13, R9, R92, R15 ;  /* 0x0000005c090d7224 */ /* 0x000fe400078e020f */
[----:B------:R-:W-:-:S03]  /*1f390*/  @!P0 IMAD.MOV R12, RZ, RZ, -R12 ;  /* 0x000000ffff0c8224 */ /* 0x000fc600078e0a0c */
[----:B------:R-:W-:-:S03]  /*1f3a0*/  ISETP.GT.U32.AND P6, PT, R9, R13, PT ;  /* 0x0000000d0900720c */ /* 0x000fc60003fc4070 */
[----:B------:R-:W-:Y:S01]  /*1f3b0*/  @!P5 IMAD.IADD R14, R14, 0x1, -R9 ;  /* 0x000000010e0ed824 */ /* 0x000fe200078e0a09 */
[----:B------:R-:W-:-:S03]  /*1f3c0*/  SEL R12, R11, R12, !P3 ;  /* 0x0000000c0b0c7207 */ /* 0x000fc60005800000 */
[--C-:B------:R-:W-:Y:S01]  /*1f3d0*/  @!P4 IMAD.IADD R10, R10, 0x1, -R9.reuse ;  /* 0x000000010a0ac824 */ /* 0x100fe200078e0a09 */
[----:B------:R-:W-:Y:S01]  /*1f3e0*/  ISETP.GT.U32.AND P4, PT, R9, R14, PT ;  /* 0x0000000e0900720c */ /* 0x000fe20003f84070 */
[----:B------:R-:W-:Y:S01]  /*1f3f0*/  IMAD R12, R12, UR4, RZ ;  /* 0x000000040c0c7c24 */ /* 0x000fe2000f8e02ff */
[----:B------:R-:W-:Y:S01]  /*1f400*/  ISETP.GE.AND P0, PT, R16, RZ, PT ;  /* 0x000000ff1000720c */ /* 0x000fe20003f06270 */
[----:B------:R-:W0:Y:S02]  /*1f410*/  LDCU UR4, c[0x0][0x3b0] ;  /* 0x00007600ff0477ac */ /* 0x000e240008000800 */
[----:B------:R-:W-:Y:S01]  /*1f420*/  @!P6 IMAD.IADD R13, R13, 0x1, -R9 ;  /* 0x000000010d0de824 */ /* 0x000fe200078e0a09 */
[C---:B------:R-:W-:Y:S02]  /*1f430*/  LEA R115, P5, R12.reuse, R8, 0x1 ;  /* 0x000000080c737211 */ /* 0x040fe400078a08ff */
[----:B------:R-:W-:Y:S02]  /*1f440*/  ISETP.GT.U32.AND P6, PT, R9, R10, PT ;  /* 0x0000000a0900720c */ /* 0x000fe40003fc4070 */
[----:B------:R-:W-:-:S02]  /*1f450*/  LEA.HI.X.SX32 R117, R12, R5, 0x1, P5 ;  /* 0x000000050c757211 */ /* 0x000fc400028f0eff */
[----:B------:R-:W-:Y:S01]  /*1f460*/  ISETP.GT.U32.AND P5, PT, R9, R13, PT ;  /* 0x0000000d0900720c */ /* 0x000fe20003fa4070 */
[----:B------:R-:W-:Y:S01]  /*1f470*/  @!P4 IMAD.IADD R14, R14, 0x1, -R9 ;  /* 0x000000010e0ec824 */ /* 0x000fe200078e0a09 */
[----:B------:R-:W-:-:S03]  /*1f480*/  ISETP.GE.AND P4, PT, R18, RZ, PT ;  /* 0x000000ff1200720c */ /* 0x000fc60003f86270 */
[----:B------:R-:W-:-:S04]  /*1f490*/  @!P0 IMAD.MOV R14, RZ, RZ, -R14 ;  /* 0x000000ffff0e8224 */ /* 0x000fc800078e0a0e */
[--C-:B------:R-:W-:Y:S01]  /*1f4a0*/  @!P6 IMAD.IADD R10, R10, 0x1, -R9.reuse ;  /* 0x000000010a0ae824 */ /* 0x100fe200078e0a09 */
[----:B------:R-:W-:Y:S02]  /*1f4b0*/  SEL R14, R11, R14, !P3 ;  /* 0x0000000e0b0e7207 */ /* 0x000fe40005800000 */
[----:B------:R-:W-:Y:S01]  /*1f4c0*/  ISETP.GE.AND P6, PT, R17, RZ, PT ;  /* 0x000000ff1100720c */ /* 0x000fe20003fc6270 */
[----:B------:R-:W-:Y:S01]  /*1f4d0*/  @!P5 IMAD.IADD R13, R13, 0x1, -R9 ;  /* 0x000000010d0dd824 */ /* 0x000fe200078e0a09 */
[----:B------:R-:W-:Y:S01]  /*1f4e0*/  PRMT R12, RZ, 0x7610, R12 ;  /* 0x00007610ff0c7816 */ /* 0x000fe2000000000c */
[----:B0-----:R-:W-:Y:S01]  /*1f4f0*/  IMAD R14, R14, UR4, RZ ;  /* 0x000000040e0e7c24 */ /* 0x001fe2000f8e02ff */
[----:B------:R-:W0:Y:S01]  /*1f500*/  LDCU UR4, c[0x0][0x3b0] ;  /* 0x00007600ff0477ac */ /* 0x000e220008000800 */
[----:B------:R-:W-:Y:S02]  /*1f510*/  @P2 IMAD.MOV.U32 R92, RZ, RZ, R115 ;  /* 0x000000ffff5c2224 */ /* 0x000fe400078e0073 */
[----:B------:R-:W-:-:S02]  /*1f520*/  @P2 IMAD.MOV.U32 R93, RZ, RZ, R117 ;  /* 0x000000ffff5d2224 */ /* 0x000fc400078e0075 */
[----:B------:R-:W-:Y:S01]  /*1f530*/  @!P4 IMAD.MOV R13, RZ, RZ, -R13 ;  /* 0x000000ffff0dc224 */ /* 0x000fe200078e0a0d */
[C---:B------:R-:W-:Y:S02]  /*1f540*/  LEA R15, P0, R14.reuse, R8, 0x1 ;  /* 0x000000080e0f7211 */ /* 0x040fe400078008ff */
[----:B------:R-:W3:Y:S01]  /*1f550*/  @P2 LDG.E.U16 R12, desc[UR24][R92.64] ;  /* 0x000000185c0c2981 */ /* 0x000ee2000c1e1500 */
[----:B------:R-:W-:Y:S01]  /*1f560*/  @!P6 IMAD.MOV R10, RZ, RZ, -R10 ;  /* 0x000000ffff0ae224 */ /* 0x000fe200078e0a0a */
[C---:B------:R-:W-:Y:S02]  /*1f570*/  SEL R13, R11.reuse, R13, !P3 ;  /* 0x0000000d0b0d7207 */ /* 0x040fe40005800000 */
[----:B------:R-:W-:Y:S01]  /*1f580*/  LEA.HI.X.SX32 R16, R14, R5, 0x1, P0 ;  /* 0x000000050e107211 */ /* 0x000fe200000f0eff */
[----:B------:R-:W-:Y:S01]  /*1f590*/  STL [R1+0x220], R115 ;  /* 0x0002207301007387 */ /* 0x000fe20000100800 */
[----:B------:R-:W-:Y:S01]  /*1f5a0*/  SEL R11, R11, R10, !P3 ;  /* 0x0000000a0b0b7207 */ /* 0x000fe20005800000 */
[----:B------:R-:W-:-:S02]  /*1f5b0*/  IMAD R13, R13, UR5, RZ ;  /* 0x000000050d0d7c24 */ /* 0x000fc4000f8e02ff */
[----:B------:R-:W-:Y:S01]  /*1f5c0*/  STL [R1+0x21c], R117 ;  /* 0x00021c7501007387 */ /* 0x000fe20000100800 */
[----:B------:R-:W-:-:S03]  /*1f5d0*/  @P2 IMAD.MOV.U32 R14, RZ, RZ, R15 ;  /* 0x000000ffff0e2224 */ /* 0x000fc600078e000f */
[----:B------:R1:W-:Y:S01]  /*1f5e0*/  STL [R1+0x208], R15 ;  /* 0x0002080f01007387 */ /* 0x0003e20000100800 */
[----:B0-----:R-:W-:-:S03]  /*1f5f0*/  IMAD R11, R11, UR4, RZ ;  /* 0x000000040b0b7c24 */ /* 0x001fc6000f8e02ff */
[----:B------:R0:W-:Y:S01]  /*1f600*/  STL [R1+0x204], R16 ;  /* 0x0002041001007387 */ /* 0x0001e20000100800 */
[----:B------:R-:W-:Y:S01]  /*1f610*/  PRMT R10, RZ, 0x7610, R10 ;  /* 0x00007610ff0a7816 */ /* 0x000fe2000000000a */
[----:B-1----:R-:W-:Y:S01]  /*1f620*/  @P2 IMAD.MOV.U32 R15, RZ, RZ, R16 ;  /* 0x000000ffff0f2224 */ /* 0x002fe200078e0010 */
[----:B0-----:R-:W-:-:S04]  /*1f630*/  LEA R16, P0, R13, R8, 0x1 ;  /* 0x000000080d107211 */ /* 0x001fc800078008ff */
[----:B------:R0:W3:Y:S01]  /*1f640*/  @P2 LDG.E.U16 R10, desc[UR24][R14.64] ;  /* 0x000000180e0a2981 */ /* 0x0000e2000c1e1500 */
[-C--:B------:R-:W-:Y:S02]  /*1f650*/  LEA.HI.X.SX32 R17, R13, R5.reuse, 0x1, P0 ;  /* 0x000000050d117211 */ /* 0x080fe400000f0eff */
[C---:B------:R-:W-:Y:S02]  /*1f660*/  LEA R8, P0, R11.reuse, R8, 0x1 ;  /* 0x000000080b087211 */ /* 0x040fe400078008ff */
[----:B------:R-:W-:Y:S02]  /*1f670*/  PRMT R9, RZ, 0x7610, R9 ;  /* 0x00007610ff097816 */ /* 0x000fe40000000009 */
[----:B------:R-:W-:Y:S01]  /*1f680*/  LEA.HI.X.SX32 R13, R11, R5, 0x1, P0 ;  /* 0x000000050b0d7211 */ /* 0x000fe200000f0eff */
[----:B0-----:R-:W-:Y:S02]  /*1f690*/  @P2 IMAD.MOV.U32 R14, RZ, RZ, R16 ;  /* 0x000000ffff0e2224 */ /* 0x001fe400078e0010 */
[----:B------:R-:W-:Y:S01]  /*1f6a0*/  @P2 IMAD.MOV.U32 R15, RZ, RZ, R17 ;  /* 0x000000ffff0f2224 */ /* 0x000fe200078e0011 */
[----:B------:R-:W-:-:S04]  /*1f6b0*/  PRMT R5, RZ, 0x7610, R5 ;  /* 0x00007610ff057816 */ /* 0x000fc80000000005 */
[----:B------:R0:W3:Y:S02]  /*1f6c0*/  @P2 LDG.E.U16 R9, desc[UR24][R14.64] ;  /* 0x000000180e092981 */ /* 0x0000e4000c1e1500 */
[----:B0-----:R-:W-:Y:S02]  /*1f6d0*/  @P2 IMAD.MOV.U32 R14, RZ, RZ, R8 ;  /* 0x000000ffff0e2224 */ /* 0x001fe400078e0008 */
[----:B------:R-:W-:-:S05]  /*1f6e0*/  @P2 IMAD.MOV.U32 R15, RZ, RZ, R13 ;  /* 0x000000ffff0f2224 */ /* 0x000fca00078e000d */
[----:B------:R-:W3:Y:S01]  /*1f6f0*/  @P2 LDG.E.U16 R5, desc[UR24][R14.64] ;  /* 0x000000180e052981 */ /* 0x000ee2000c1e1500 */
[----:B------:R-:W0:Y:S01]  /*1f700*/  S2R R117, SR_TID.X ;  /* 0x0000000000757919 */ /* 0x000e220000002100 */
[C---:B------:R-:W-:Y:S02]  /*1f710*/  LOP3.LUT R11, R4.reuse, 0x50, RZ, 0x3c, !PT ;  /* 0x00000050040b7812 */ /* 0x040fe400078e3cff */
[----:B0-----:R-:W-:Y:S02]  /*1f720*/  SHF.R.U32.HI R115, RZ, 0x5, R117 ;  /* 0x00000005ff737819 */ /* 0x001fe40000011675 */
        /* <DEDUP_REMOVED lines=21> */
[----:B--2---:R-:W-:Y:S04]  /*1f880*/  STS.U16 [R117+UR10+0x6e00], R33 ;  /* 0x006e002175007988 */ /* 0x004fe8000800040a */
[----:B------:R-:W-:Y:S04]  /*1f890*/  STS.U16 [R117+UR10+0x7200], R30 ;  /* 0x0072001e75007988 */ /* 0x000fe8000800040a */
[----:B------:R-:W-:Y:S04]  /*1f8a0*/  STS.U16 [R117+UR10+0x7600], R26 ;  /* 0x0076001a75007988 */ /* 0x000fe8000800040a */
[----:B------:R-:W-:Y:S04]  /*1f8b0*/  STS.U16 [R117+UR10+0x7a00], R23 ;  /* 0x007a001775007988 */ /* 0x000fe8000800040a */
[----:B----4-:R0:W-:Y:S04]  /*1f8c0*/  STS.U16 [R117+UR10+0x7e00], R20 ;  /* 0x007e001475007988 */ /* 0x0101e8000800040a */
[----:B------:R-:W-:Y:S04]  /*1f8d0*/  STS.U16 [R11+UR10+0x280], R2 ;  /* 0x000280020b007988 */ /* 0x000fe8000800040a */
[----:B------:R-:W-:Y:S01]  /*1f8e0*/  STS.U16 [R11+UR10+0x680], R137 ;  /* 0x000680890b007988 */ /* 0x000fe2000800040a */
[----:B0-----:R-:W0:Y:S03]  /*1f8f0*/  LDC R117, c[0x0][0x3a0] ;  /* 0x0000e800ff757b82 */ /* 0x001e260000000800 */
        /* <DEDUP_REMOVED lines=22> */
[----:B------:R-:W-:Y:S04]  /*1fa60*/  STL [R1+0x218], R16 ;  /* 0x0002181001007387 */ /* 0x000fe80000100800 */
[----:B------:R-:W-:Y:S04]  /*1fa70*/  STS.U16 [R11+UR10+0x6280], R50 ;  /* 0x006280320b007988 */ /* 0x000fe8000800040a */
[----:B------:R-:W-:Y:S04]  /*1fa80*/  STL [R1+0x214], R17 ;  /* 0x0002141101007387 */ /* 0x000fe80000100800 */
[----:B------:R-:W-:Y:S04]  /*1fa90*/  STS.U16 [R11+UR10+0x6680], R39 ;  /* 0x006680270b007988 */ /* 0x000fe8000800040a */
[----:B------:R1:W-:Y:S04]  /*1faa0*/  STL [R1+0x210], R8 ;  /* 0x0002100801007387 */ /* 0x0003e80000100800 */
[----:B------:R-:W-:Y:S04]  /*1fab0*/  STS.U16 [R11+UR10+0x6a80], R36 ;  /* 0x006a80240b007988 */ /* 0x000fe8000800040a */
[----:B------:R-:W-:Y:S01]  /*1fac0*/  STS.U16 [R11+UR10+0x6e80], R34 ;  /* 0x006e80220b007988 */ /* 0x000fe2000800040a */
[----:B-1----:R-:W-:-:S03]  /*1fad0*/  LOP3.LUT R8, R4, 0x60, RZ, 0x3c, !PT ;  /* 0x0000006004087812 */ /* 0x002fc600078e3cff */
[----:B------:R-:W-:Y:S04]  /*1fae0*/  STS.U16 [R11+UR10+0x7280], R29 ;  /* 0x0072801d0b007988 */ /* 0x000fe8000800040a */
[----:B------:R-:W-:Y:S04]  /*1faf0*/  STS.U16 [R11+UR10+0x7680], R25 ;  /* 0x007680190b007988 */ /* 0x000fe8000800040a */
[----:B---3--:R-:W-:Y:S04]  /*1fb00*/  STS.U16 [R11+UR10+0x7a80], R22 ;  /* 0x007a80160b007988 */ /* 0x008fe8000800040a */
        /* <DEDUP_REMOVED lines=25> */
[----:B-1----:R-:W-:-:S03]  /*1fca0*/  LOP3.LUT R11, R4, 0x70, RZ, 0x3c, !PT ;  /* 0x00000070040b7812 */ /* 0x002fc600078e3cff */
        /* <DEDUP_REMOVED lines=20> */
[----:B0-----:R-:W-:-:S03]  /*1fdf0*/  VIADD R117, R117, 0x7f ;  /* 0x0000007f75757836 */ /* 0x001fc60000000000 */
[----:B------:R-:W-:Y:S04]  /*1fe00*/  STS.U16 [R11+UR10+0x3380], R94 ;  /* 0x0033805e0b007988 */ /* 0x000fe8000800040a */
[----:B------:R-:W-:Y:S04]  /*1fe10*/  STS.U16 [R11+UR10+0x3780], R90 ;  /* 0x0037805a0b007988 */ /* 0x000fe8000800040a */
[----:B------:R-:W-:Y:S04]  /*1fe20*/  STS.U16 [R11+UR10+0x3b80], R89 ;  /* 0x003b80590b007988 */ /* 0x000fe8000800040a */
[----:B------:R-:W-:Y:S04]  /*1fe30*/  STS.U16 [R11+UR10+0x3f80], R88 ;  /* 0x003f80580b007988 */ /* 0x000fe8000800040a */
[----:B------:R-:W-:Y:S01]  /*1fe40*/  STS.U16 [R11+UR10+0x4380], R83 ;  /* 0x004380530b007988 */ /* 0x000fe2000800040a */
[----:B-1----:R-:W-:-:S03]  /*1fe50*/  SHF.R.S32.HI R8, RZ, 0x1f, R117 ;  /* 0x0000001fff087819 */ /* 0x002fc60000011475 */
[----:B------:R-:W-:Y:S04]  /*1fe60*/  STS.U16 [R11+UR10+0x4780], R82 ;  /* 0x004780520b007988 */ /* 0x000fe8000800040a */
[----:B------:R-:W-:Y:S04]  /*1fe70*/  STS.U16 [R11+UR10+0x4b80], R81 ;  /* 0x004b80510b007988 */ /* 0x000fe8000800040a */
[----:B------:R-:W-:Y:S04]  /*1fe80*/  STS.U16 [R11+UR10+0x4f80], R80 ;  /* 0x004f80500b007988 */ /* 0x000fe8000800040a */
[----:B------:R-:W-:Y:S01]  /*1fe90*/  STS.U16 [R11+UR10+0x5380], R79 ;  /* 0x0053804f0b007988 */ /* 0x000fe2000800040a */
[----:B------:R-:W-:-:S03]  /*1fea0*/  LEA.HI R8, R8, R117, RZ, 0x7 ;  /* 0x0000007508087211 */ /* 0x000fc600078f38ff */
[----:B------:R-:W-:Y:S04]  /*1feb0*/  STS.U16 [R11+UR10+0x5780], R78 ;  /* 0x0057804e0b007988 */ /* 0x000fe8000800040a */
[----:B------:R-:W-:Y:S04]  /*1fec0*/  STS.U16 [R11+UR10+0x5b80], R77 ;  /* 0x005b804d0b007988 */ /* 0x000fe8000800040a */
[----:B------:R-:W-:Y:S04]  /*1fed0*/  STS.U16 [R11+UR10+0x5f80], R76 ;  /* 0x005f804c0b007988 */ /* 0x000fe8000800040a */
[----:B------:R-:W-:Y:S01]  /*1fee0*/  STS.U16 [R11+UR10+0x6380], R75 ;  /* 0x0063804b0b007988 */ /* 0x000fe2000800040a */
[----:B------:R-:W-:-:S03]  /*1fef0*/  SHF.R.S32.HI R8, RZ, 0x7, R8 ;  /* 0x00000007ff087819 */ /* 0x000fc60000011408 */
[----:B------:R-:W-:Y:S04]  /*1ff00*/  STS.U16 [R11+UR10+0x6780], R62 ;  /* 0x0067803e0b007988 */ /* 0x000fe8000800040a */
[----:B------:R-:W-:Y:S04]  /*1ff10*/  STS.U16 [R11+UR10+0x6b80], R35 ;  /* 0x006b80230b007988 */ /* 0x000fe8000800040a */
[----:B------:R-:W-:Y:S04]  /*1ff20*/  STS.U16 [R11+UR10+0x6f80], R31 ;  /* 0x006f801f0b007988 */ /* 0x000fe8000800040a */
[----:B------:R-:W-:Y:S04]  /*1ff30*/  STS.U16 [R11+UR10+0x7380], R27 ;  /* 0x0073801b0b007988 */ /* 0x000fe8000800040a */
[----:B------:R-:W-:Y:S01]  /*1ff40*/  STS.U16 [R11+UR10+0x7780], R10 ;  /* 0x0077800a0b007988 */ /* 0x000fe2000800040a */
[----:B------:R-:W0:Y:S03]  /*1ff50*/  S2R R2, SR_TID.X ;  /* 0x0000000000027919 */ /* 0x000e260000002100 */
[----:B------:R-:W-:Y:S04]  /*1ff60*/  STS.U16 [R11+UR10+0x7b80], R9 ;  /* 0x007b80090b007988 */ /* 0x000fe8000800040a */
[----:B------:R1:W-:Y:S01]  /*1ff70*/  STS.U16 [R11+UR10+0x7f80], R5 ;  /* 0x007f80050b007988 */ /* 0x0003e2000800040a */
[----:B------:R2:W-:Y:S06]  /*1ff80*/  MEMBAR.ALL.CTA ;  /* 0x0000000000007992 */ /* 0x0005ec0000008000 */
[----:B--2---:R-:W2:Y:S01]  /*1ff90*/  FENCE.VIEW.ASYNC.S ;  /* 0x00000000000073c6 */ /* 0x004ea20000000000 */
[----:B-1----:R-:W-:-:S03]  /*1ffa0*/  VIMNMX R5, PT, PT, R8, 0x1, !PT ;  /* 0x0000000108057848 */ /* 0x002fc60007fe0100 */
[----:B------:R1:W-:Y:S02]  /*1ffb0*/  STL [R1+0x20c], R13 ;  /* 0x00020c0d01007387 */ /* 0x0003e40000100800 */
[----:B------:R-:W-:Y:S01]  /*1ffc0*/  VIADD R5, R5, 0xffffffff ;  /* 0xffffffff05057836 */ /* 0x000fe20000000000 */
[----:B------:R-:W-:Y:S01]  /*1ffd0*/  ISETP.NE.U32.AND P0, PT, R115, RZ, PT ;  /* 0x000000ff7300720c */ /* 0x000fe20003f05070 */
[----:B------:R-:W-:Y:S02]  /*1ffe0*/  UIADD3 UR6, UPT, UPT, UR10, 0x24000, URZ ;  /* 0x000240000a067890 */ /* 0x000fe4000fffe0ff */
[----:B------:R-:W-:Y:S01]  /*1fff0*/  UIADD3 UR9, UPT, UPT, UR10, 0x10000, URZ ;  /* 0x000100000a097890 */ /* 0x000fe2000fffe0ff */
[----:B------:R1:W-:Y:S01]  /*20000*/  STL [R1+0x9b8], R5 ;  /* 0x0009b80501007387 */ /* 0x0003e20000100800 */
[----:B------:R-:W-:Y:S01]  /*20010*/  USHF.R.U32.HI UR6, URZ, 0x4, UR6 ;  /* 0x00000004ff067899 */ /* 0x000fe20008011606 */
[----:B------:R-:W-:Y:S01]  /*20020*/  ISETP.LT.OR P2, PT, R117, 0x80, P0 ;  /* 0x000000807500780c */ /* 0x000fe20000741670 */
[----:B------:R-:W-:-:S02]  /*20030*/  USHF.R.U32.HI UR9, URZ, 0x4, UR9 ;  /* 0x00000004ff097899 */ /* 0x000fc40008011609 */
[----:B------:R-:W-:Y:S02]  /*20040*/  USGXT.U32 UR12, UR6, 0xe ;  /* 0x0000000e060c789a */ /* 0x000fe40008000000 */
[----:B------:R-:W-:Y:S02]  /*20050*/  USGXT.U32 UR14, UR9, 0xe ;  /* 0x0000000e090e789a */ /* 0x000fe40008000000 */
[----:B------:R-:W-:Y:S02]  /*20060*/  UIADD3 UR9, UP1, UPT, UR12, 0x80, URZ ;  /* 0x000000800c097890 */ /* 0x000fe4000ff3e0ff */
[----:B------:R-:W-:Y:S01]  /*20070*/  UIADD3 UR20, UP2, UPT, UR14, 0x2, URZ ;  /* 0x000000020e147890 */ /* 0x000fe2000ff5e0ff */
[----:B------:R-:W-:Y:S01]  /*20080*/  UMOV UR4, URZ ;  /* 0x000000ff00047c82 */ /* 0x000fe20008000000 */
[----:B------:R-:W-:Y:S01]  /*20090*/  UMOV UR5, URZ ;  /* 0x000000ff00057c82 */ /* 0x000fe20008000000 */
[----:B------:R-:W-:Y:S02]  /*200a0*/  UIADD3.X UR13, UPT, UPT, UR4, 0x40004040, URZ, UP1, !UPT ;  /* 0x40004040040d7890 */ /* 0x000fe40008ffe4ff */
[----:B------:R-:W-:Y:S01]  /*200b0*/  UIADD3.X UR21, UPT, UPT, UR5, 0x40004040, URZ, UP2, !UPT ;  /* 0x4000404005157890 */ /* 0x000fe200097fe4ff */
[----:B0-----:R-:W-:Y:S01]  /*200c0*/  LOP3.LUT R2, R2, 0x7f, RZ, 0xc0, !PT ;  /* 0x0000007f02027812 */ /* 0x001fe200078ec0ff */
[----:B------:R-:W-:Y:S01]  /*200d0*/  IMAD.SHL.U32 R7, R7, 0x80, RZ ;  /* 0x0000008007077824 */ /* 0x000fe200078e00ff */
[----:B--2---:R-:W-:Y:S01]  /*200e0*/  BAR.SYNC.DEFER_BLOCKING 0x0 ;  /* 0x0000000000007b1d */ /* 0x004fe20000010000 */
[----:B------:R-:W-:Y:S01]  /*200f0*/  ISETP.NE.U32.AND P3, PT, R5, RZ, PT ;  /* 0x000000ff0500720c */ /* 0x000fe20003f65070 */
[----:B------:R-:W-:-:S04]  /*20100*/  IMAD.SHL.U32 R8, R6, 0x80, RZ ;  /* 0x0000008006087824 */ /* 0x000fc800078e00ff */
[----:B-1----:R-:W-:Y:S08]  /*20110*/  @P2 BRA `(.L_x_6) ;  /* 0x0000000000d82947 */ /* 0x002ff00003800000 */
[----:B------:R-:W-:Y:S02]  /*20120*/  USHF.R.U32.HI UR16, URZ, 0x4, UR10 ;  /* 0x00000004ff107899 */ /* 0x000fe4000801160a */
[----:B------:R-:W-:Y:S02]  /*20130*/  UIADD3 UR5, UPT, UPT, UR10, 0x20000, URZ ;  /* 0x000200000a057890 */ /* 0x000fe4000fffe0ff */
[----:B------:R-:W-:Y:S02]  /*20140*/  USGXT.U32 UR16, UR16, 0xe ;  /* 0x0000000e1010789a */ /* 0x000fe40008000000 */
[----:B------:R-:W-:Y:S02]  /*20150*/  USHF.R.U32.HI UR5, URZ, 0x4, UR5 ;  /* 0x00000004ff057899 */ /* 0x000fe40008011605 */
[----:B------:R-:W-:Y:S02]  /*20160*/  UIADD3 UR34, UP1, UPT, UR16, 0x2, URZ ;  /* 0x0000000210227890 */ /* 0x000fe4000ff3e0ff */
[----:B------:R-:W-:Y:S01]  /*20170*/  USGXT.U32 UR18, UR5, 0xe ;  /* 0x0000000e0512789a */ /* 0x000fe20008000000 */
[----:B------:R-:W-:Y:S01]  /*20180*/  UMOV UR4, URZ ;  /* 0x000000ff00047c82 */ /* 0x000fe20008000000 */
[----:B------:R-:W-:Y:S01]  /*20190*/  UMOV UR6, URZ ;  /* 0x000000ff00067c82 */ /* 0x000fe20008000000 */
[----:B------:R-:W-:-:S02]  /*201a0*/  UIADD3.X UR35, UPT, UPT, UR4, 0x40004040, URZ, UP1, !UPT ;  /* 0x4000404004237890 */ /* 0x000fc40008ffe4ff */
[----:B------:R-:W-:Y:S02]  /*201b0*/  UIADD3 UR42, UP1, UPT, UR18, 0x80, URZ ;  /* 0x00000080122a7890 */ /* 0x000fe4000ff3e0ff */
[----:B------:R-:W-:Y:S02]  /*201c0*/  UIADD3.64 UR46, UPT, UPT, UR34, 0x2, URZ ;  /* 0x00000002222e7897 */ /* 0x000fe4000fffe0ff */
[----:B------:R-:W-:Y:S02]  /*201d0*/  UIADD3.X UR43, UPT, UPT, UR6, 0x40004040, URZ, UP1, !UPT ;  /* 0x40004040062b7890 */ /* 0x000fe40008ffe4ff */
[----:B------:R-:W-:Y:S02]  /*201e0*/  UIADD3.64 UR50, UPT, UPT, UR34, 0x4, URZ ;  /* 0x0000000422327897 */ /* 0x000fe4000fffe0ff */
[----:B------:R-:W-:Y:S02]  /*201f0*/  UIADD3.64 UR44, UPT, UPT, UR42, 0x80, URZ ;  /* 0x000000802a2c7897 */ /* 0x000fe4000fffe0ff */
[----:B------:R-:W-:-:S02]  /*20200*/  UIADD3.64 UR48, UPT, UPT, UR42, 0x100, URZ ;  /* 0x000001002a307897 */ /* 0x000fc4000fffe0ff */
[----:B------:R-:W-:Y:S02]  /*20210*/  UIADD3.64 UR54, UPT, UPT, UR34, 0x7fe, URZ ;  /* 0x000007fe22367897 */ /* 0x000fe4000fffe0ff */
[----:B------:R-:W-:Y:S02]  /*20220*/  UIADD3.64 UR52, UPT, UPT, UR42, 0x180, URZ ;  /* 0x000001802a347897 */ /* 0x000fe4000fffe0ff */
[----:B------:R-:W-:Y:S02]  /*20230*/  UIADD3.64 UR58, UPT, UPT, UR34, 0x800, URZ ;  /* 0x00000800223a7897 */ /* 0x000fe4000fffe0ff */
[----:B------:R-:W-:Y:S02]  /*20240*/  UIADD3.64 UR56, UPT, UPT, UR42, 0x200, URZ ;  /* 0x000002002a387897 */ /* 0x000fe4000fffe0ff */
[----:B------:R-:W-:Y:S02]  /*20250*/  UIADD3.64 UR62, UPT, UPT, UR34, 0x802, URZ ;  /* 0x00000802223e7897 */ /* 0x000fe4000fffe0ff */
[----:B------:R-:W-:Y:S01]  /*20260*/  UIADD3.64 UR60, UPT, UPT, UR42, 0x280, URZ ;  /* 0x000002802a3c7897 */ /* 0x000fe2000fffe0ff */
[----:B------:R-:W-:Y:S01]  /*20270*/  UMOV UR28, 0x0 ;  /* 0x00000000001c7882 */ /* 0x000fe20000000000 */
[----:B------:R-:W-:Y:S01]  /*20280*/  UMOV UR29, 0x4408490 ;  /* 0x04408490001d7882 */ /* 0x000fe20000000000 */
[----:B------:R-:W-:Y:S01]  /*20290*/  UIADD3.64 UR66, UPT, UPT, UR34, 0x804, URZ ;  /* 0x0000080422427897 */ /* 0x000fe2000fffe0ff */
[----:B------:R-:W-:Y:S01]  /*202a0*/  UMOV UR17, 0x40004040 ;  /* 0x4000404000117882 */ /* 0x000fe20000000000 */
[----:B------:R-:W-:Y:S01]  /*202b0*/  UIADD3.64 UR64, UPT, UPT, UR42, 0x300, URZ ;  /* 0x000003002a407897 */ /* 0x000fe2000fffe0ff */
[----:B------:R-:W-:Y:S01]  /*202c0*/  UMOV UR19, 0x40004040 ;  /* 0x4000404000137882 */ /* 0x000fe20000000000 */
[----:B------:R-:W-:Y:S01]  /*202d0*/  UMOV UR26, 0x0 ;  /* 0x00000000001a7882 */ /* 0x000fe20000000000 */
[----:B------:R-:W-:Y:S01]  /*202e0*/  UMOV UR27, 0x4408490 ;  /* 0x04408490001b7882 */ /* 0x000fe20000000000 */
[----:B------:R-:W-:Y:S01]  /*202f0*/  UMOV UR22, 0x0 ;  /* 0x0000000000167882 */ /* 0x000fe20000000000 */
[----:B------:R-:W-:Y:S01]  /*20300*/  UMOV UR23, 0x4408490 ;  /* 0x0440849000177882 */ /* 0x000fe20000000000 */
[----:B------:R0:W-:Y:S01]  /*20310*/  UTCHMMA gdesc[UR18], gdesc[UR16], tmem[UR7], tmem[UR28], idesc[UR29], !UPT ;  /* 0x00ff1c10120075ea */ /* 0x0001e2000f800007 */
[----:B------:R-:W-:Y:S01]  /*20320*/  UMOV UR32, 0x0 ;  /* 0x0000000000207882 */ /* 0x000fe20000000000 */
[----:B------:R-:W-:Y:S01]  /*20330*/  UMOV UR33, 0x4408490 ;  /* 0x0440849000217882 */ /* 0x000fe20000000000 */
[----:B------:R0:W-:Y:S01]  /*20340*/  UTCHMMA gdesc[UR42], gdesc[UR34], tmem[UR7], tmem[UR26], idesc[UR27], UPT ;  /* 0x00ff1a222a0075ea */ /* 0x0001e2000b800007 */
        /* <DEDUP_REMOVED lines=8> */
[----:B------:R-:W-:Y:S01]  /*203d0*/  UMOV UR4, UR8 ;  /* 0x0000000800047c82 */ /* 0x000fe20008000000 */
[----:B------:R-:W-:Y:S01]  /*203e0*/  UMOV UR5, URZ ;  /* 0x000000ff00057c82 */ /* 0x000fe20008000000 */
[----:B------:R0:W-:Y:S01]  /*203f0*/  UTCHMMA gdesc[UR52], gdesc[UR54], tmem[UR7], tmem[UR30], idesc[UR31], UPT ;  /* 0x00ff1e36340075ea */ /* 0x0001e2000b800007 */
[----:B------:R-:W-:Y:S01]  /*20400*/  UMOV UR40, 0x0 ;  /* 0x0000000000287882 */ /* 0x000fe20000000000 */
[----:B------:R-:W-:Y:S01]  /*20410*/  UMOV UR41, 0x4408490 ;  /* 0x0440849000297882 */ /* 0x000fe20000000000 */
[----:B------:R0:W-:Y:S01]  /*20420*/  UTCHMMA gdesc[UR56], gdesc[UR58], tmem[UR7], tmem[UR38], idesc[UR39], UPT ;  /* 0x00ff263a380075ea */ /* 0x0001e2000b800007 */
[----:B------:R-:W-:Y:S01]  /*20430*/  UMOV UR4, UR4 ;  /* 0x0000000400047c82 */ /* 0x000fe20008000000 */
[----:B------:R0:W-:Y:S01]  /*20440*/  UTCHMMA gdesc[UR60], gdesc[UR62], tmem[UR7], tmem[UR36], idesc[UR37], UPT ;  /* 0x00ff243e3c0075ea */ /* 0x0001e2000b800007 */
[----:B------:R0:W-:Y:S01]  /*20450*/  UTCHMMA gdesc[UR64], gdesc[UR66], tmem[UR7], tmem[UR40], idesc[UR41], UPT ;  /* 0x00ff2842400075ea */ /* 0x0001e2000b800007 */
[----:B------:R0:W-:Y:S01]  /*20460*/  UTCBAR [UR4], URZ ;  /* 0x000000ff040073e9 */ /* 0x0001e200080000ff */
[----:B------:R-:W-:Y:S01]  /*20470*/  NOP ;  /* 0x0000000000007918 */ /* 0x000fe20000000000 */
.L_x_6:
[----:B0-----:R-:W-:Y:S01]  /*20480*/  UMOV UR4, URZ ;  /* 0x000000ff00047c82 */ /* 0x001fe20008000000 */
[----:B------:R-:W-:Y:S01]  /*20490*/  UMOV UR5, URZ ;  /* 0x000000ff00057c82 */ /* 0x000fe20008000000 */
[----:B------:R-:W-:Y:S01]  /*204a0*/  UMOV UR16, UR9 ;  /* 0x0000000900107c82 */ /* 0x000fe20008000000 */
[----:B------:R-:W-:Y:S01]  /*204b0*/  UMOV UR17, UR13 ;  /* 0x0000000d00117c82 */ /* 0x000fe20008000000 */
[----:B------:R-:W-:Y:S05]  /*204c0*/  @!P3 BRA `(.L_x_7) ;  /* 0x000001180034b947 */ /* 0x000fea0003800000 */
[----:B------:R-:W-:Y:S01]  /*204d0*/  SHF.R.S32.HI R5, RZ, 0x1f, R7 ;  /* 0x0000001fff057819 */ /* 0x000fe20000011407 */
[C---:B------:R-:W-:Y:S01]  /*204e0*/  IMAD.SHL.U32 R6, R7.reuse, 0x2, RZ ;  /* 0x0000000207067824 */ /* 0x040fe200078e00ff */
[----:B------:R-:W-:Y:S01]  /*204f0*/  SHF.R.S32.HI R9, RZ, 0x1f, R8 ;  /* 0x0000001fff097819 */ /* 0x000fe20000011408 */
[----:B------:R-:W-:Y:S01]  /*20500*/  UIADD3.64 UR26, UPT, UPT, UR16, 0x80, URZ ;  /* 0x00000080101a7897 */ /* 0x000fe2000fffe0ff */
[----:B------:R-:W-:Y:S01]  /*20510*/  SHF.L.U64.HI R5, R7, 0x1, R5 ;  /* 0x0000000107057819 */ /* 0x000fe20000010205 */
[----:B------:R-:W-:Y:S01]  /*20520*/  UIADD3.64 UR28, UPT, UPT, UR20, 0x2, URZ ;  /* 0x00000002141c7897 */ /* 0x000fe2000fffe0ff */
[C---:B------:R-:W-:Y:S01]  /*20530*/  SHF.L.U64.HI R7, R8.reuse, 0x1, R9 ;  /* 0x0000000108077819 */ /* 0x040fe20000010209 */
[----:B------:R-:W-:Y:S01]  /*20540*/  IMAD.SHL.U32 R8, R8, 0x2, RZ ;  /* 0x0000000208087824 */ /* 0x000fe200078e00ff */
        /* <DEDUP_REMOVED lines=8> */
[----:B------:R-:W0:Y:S01]  /*205d0*/  LDCU UR23, c[0x0][0x3a0] ;  /* 0x00007400ff1777ac */ /* 0x000e220008000800 */
[----:B------:R-:W-:-:S02]  /*205e0*/  UIADD3.64 UR46, UPT, UPT, UR16, 0x300, URZ ;  /* 0x00000300102e7897 */ /* 0x000fc4000fffe0ff */
[----:B------:R-:W-:Y:S01]  /*205f0*/  UIADD3.64 UR48, UPT, UPT, UR20, 0x804, URZ ;  /* 0x0000080414307897 */ /* 0x000fe2000fffe0ff */
[----:B------:R-:W-:Y:S01]  /*20600*/  UMOV UR22, 0x1 ;  /* 0x0000000100167882 */ /* 0x000fe20000000000 */
[----:B------:R-:W-:-:S10]  /*20610*/  UMOV UR6, URZ ;  /* 0x000000ff00067c82 */ /* 0x000fd40008000000 */
.L_x_10:
        /* <DEDUP_REMOVED lines=25> */
[----:B------:R-:W-:-:S02]  /*207b0*/  UIADD3 UR4, UPT, UPT, UR4, 0x1, URZ ;  /* 0x0000000104047890 */ /* 0x000fc4000fffe0ff */
[----:B------:R-:W-:Y:S01]  /*207c0*/  USHF.L.U32 UR5, UR5, 0x1f, URZ ;  /* 0x0000001f05057899 */ /* 0x000fe200080006ff */
[----:B------:R-:W1:Y:S01]  /*207d0*/  S2R R11, SR_TID.X ;  /* 0x00000000000b7919 */ /* 0x000e620000002100 */
[----:B0-----:R-:W-:Y:S01]  /*207e0*/  UIMAD UR9, UR4, -0x80, UR23 ;  /* 0xffffff80040978a4 */ /* 0x001fe2000f8e0217 */
[----:B-1----:R-:W-:-:S04]  /*207f0*/  SHF.R.U32.HI R9, RZ, 0x6, R11 ;  /* 0x00000006ff097819 */ /* 0x002fc8000001160b */
[----:B------:R-:W-:-:S04]  /*20800*/  SGXT.U32 R9, R9, 0x1 ;  /* 0x000000010909781a */ /* 0x000fc80000000000 */
[----:B------:R-:W-:Y:S02]  /*20810*/  ISETP.GE.AND P2, PT, R9, UR9, PT ;  /* 0x0000000909007c0c */ /* 0x000fe4000bf46270 */
[-C--:B--2--5:R-:W-:Y:S02]  /*20820*/  IADD3 R35, P4, PT, R35, R6.reuse, RZ ;  /* 0x0000000623237210 */ /* 0x0a4fe40007f9e0ff */
[----:B---3--:R-:W-:-:S03]  /*20830*/  IADD3 R34, P3, PT, R34, R6, RZ ;  /* 0x0000000622227210 */ /* 0x008fc60007f7e0ff */
[----:B------:R-:W-:Y:S01]  /*20840*/  STL [R1+0x210], R35 ;  /* 0x0002102301007387 */ /* 0x000fe20000100800 */
[----:B----4-:R-:W-:-:S03]  /*20850*/  IADD3 R33, P6, PT, R33, R6, RZ ;  /* 0x0000000621217210 */ /* 0x010fc60007fde0ff */
[----:B------:R-:W-:Y:S01]  /*20860*/  STL [R1+0x220], R34 ;  /* 0x0002202201007387 */ /* 0x000fe20000100800 */
[----:B------:R-:W-:-:S03]  /*20870*/  IADD3 R32, P5, PT, R32, R6, RZ ;  /* 0x0000000620207210 */ /* 0x000fc60007fbe0ff */
[----:B------:R-:W-:Y:S01]  /*20880*/  STL [R1+0x5cc], R33 ;  /* 0x0005cc2101007387 */ /* 0x000fe20000100800 */
[----:B------:R-:W-:-:S03]  /*20890*/  IMAD.X R31, R31, 0x1, R5, P4 ;  /* 0x000000011f1f7824 */ /* 0x000fc600020e0605 */
        /* <DEDUP_REMOVED lines=25> */
[----:B------:R-:W-:Y:S01]  /*20a30*/  IADD3 R18, P6, PT, R18, R6, RZ ;  /* 0x0000000612127210 */ /* 0x000fe20007fde0ff */
[----:B------:R-:W-:-:S05]  /*20a40*/  IMAD.X R10, R10, 0x1, R5, P5 ;  /* 0x000000010a0a7824 */ /* 0x000fca00028e0605 */
[----:B------:R0:W-:Y:S04]  /*20a50*/  STL [R1+0x978], R10 ;  /* 0x0009780a01007387 */ /* 0x0001e80000100800 */
[----:B------:R-:W-:Y:S04]  /*20a60*/  STL [R1+0x980], R19 ;  /* 0x0009801301007387 */ /* 0x000fe80000100800 */
[----:B0-----:R-:W2:Y:S01]  /*20a70*/  LDL.LU R10, [R1+0x964] ;  /* 0x00096400010a7983 */ /* 0x001ea20000300800 */
[-C--:B------:R-:W-:Y:S01]  /*20a80*/  IADD3 R17, P5, PT, R17, R6.reuse, RZ ;  /* 0x0000000611117210 */ /* 0x080fe20007fbe0ff */
[--C-:B------:R-:W-:Y:S01]  /*20a90*/  IMAD.X R16, R16, 0x1, R5.reuse, P4 ;  /* 0x0000000110107824 */ /* 0x100fe200020e0605 */
[-C--:B------:R-:W-:Y:S01]  /*20aa0*/  IADD3 R15, P4, PT, R15, R6.reuse, RZ ;  /* 0x000000060f0f7210 */ /* 0x080fe20007f9e0ff */
[----:B------:R-:W-:Y:S01]  /*20ab0*/  IMAD.X R14, R14, 0x1, R5, P3 ;  /* 0x000000010e0e7824 */ /* 0x000fe200018e0605 */
[----:B------:R-:W-:Y:S04]  /*20ac0*/  STL [R1+0x5b4], R18 ;  /* 0x0005b41201007387 */ /* 0x000fe80000100800 */
[----:B------:R-:W3:Y:S01]  /*20ad0*/  LDL.LU R9, [R1+0x5a8] ;  /* 0x0005a80001097983 */ /* 0x000ee20000300800 */
[----:B------:R-:W-:-:S03]  /*20ae0*/  IADD3 R13, P3, PT, R13, R6, RZ ;  /* 0x000000060d0d7210 */ /* 0x000fc60007f7e0ff */
[----:B------:R-:W-:Y:S04]  /*20af0*/  STL [R1+0x5ac], R17 ;  /* 0x0005ac1101007387 */ /* 0x000fe80000100800 */
[----:B------:R-:W-:Y:S04]  /*20b00*/  STL [R1+0x214], R16 ;  /* 0x0002141001007387 */ /* 0x000fe80000100800 */
[----:B------:R0:W-:Y:S04]  /*20b10*/  STL [R1+0x5b8], R14 ;  /* 0x0005b80e01007387 */ /* 0x0001e80000100800 */
[----:B------:R-:W-:Y:S01]  /*20b20*/  STL [R1+0x974], R15 ;  /* 0x0009740f01007387 */ /* 0x000fe20000100800 */
[----:B------:R-:W-:-:S03]  /*20b30*/  IMAD.X R12, R12, 0x1, R5, P6 ;  /* 0x000000010c0c7824 */ /* 0x000fc600030e0605 */
[----:B0-----:R-:W4:Y:S04]  /*20b40*/  LDL.LU R14, [R1+0x95c] ;  /* 0x00095c00010e7983 */ /* 0x001f280000300800 */
[----:B------:R0:W-:Y:S04]  /*20b50*/  STL [R1+0x96c], R13 ;  /* 0x00096c0d01007387 */ /* 0x0001e80000100800 */
[----:B0-----:R-:W4:Y:S04]  /*20b60*/  LDL.LU R13, [R1+0x970] ;  /* 0x00097000010d7983 */ /* 0x001f280000300800 */
[----:B------:R-:W4:Y:S04]  /*20b70*/  LDL.LU R36, [R1+0x208] ;  /* 0x0002080001247983 */ /* 0x000f280000300800 */
[----:B------:R-:W4:Y:S04]  /*20b80*/  LDL.LU R35, [R1+0x968] ;  /* 0x0009680001237983 */ /* 0x000f280000300800 */
[----:B------:R-:W4:Y:S04]  /*20b90*/  LDL.LU R34, [R1+0x5a4] ;  /* 0x0005a40001227983 */ /* 0x000f280000300800 */
[----:B------:R0:W-:Y:S04]  /*20ba0*/  STL [R1+0x5b0], R12 ;  /* 0x0005b00c01007387 */ /* 0x0001e80000100800 */
        /* <DEDUP_REMOVED lines=17> */
[----:B0-----:R-:W4:Y:S04]  /*20cc0*/  LDL.LU R12, [R1+0x57c] ;  /* 0x00057c00010c7983 */ /* 0x001f280000300800 */
[----:B------:R-:W4:Y:S04]  /*20cd0*/  LDL.LU R16, [R1+0x938] ;  /* 0x0009380001107983 */ /* 0x000f280000300800 */
[----:B------:R-:W4:Y:S01]  /*20ce0*/  LDL.LU R15, [R1+0x574] ;  /* 0x00057400010f7983 */ /* 0x000f220000300800 */
[----:B--2---:R-:W-:-:S05]  /*20cf0*/  IADD3 R10, P6, PT, R10, R6, RZ ;  /* 0x000000060a0a7210 */ /* 0x004fca0007fde0ff */
[----:B------:R0:W-:Y:S04]  /*20d00*/  STL [R1+0x964], R10 ;  /* 0x0009640a01007387 */ /* 0x0001e80000100800 */
[----:B0-----:R-:W2:Y:S01]  /*20d10*/  LDL.LU R10, [R1+0x588] ;  /* 0x00058800010a7983 */ /* 0x001ea20000300800 */
[----:B---3--:R-:W-:-:S05]  /*20d20*/  IMAD.X R9, R9, 0x1, R5, P5 ;  /* 0x0000000109097824 */ /* 0x008fca00028e0605 */
[----:B------:R0:W-:Y:S01]  /*20d30*/  STL [R1+0x5a8], R9 ;  /* 0x0005a80901007387 */ /* 0x0001e20000100800 */
[----:B----4-:R-:W-:-:S03]  /*20d40*/  IADD3 R14, P5, PT, R14, R6, RZ ;  /* 0x000000060e0e7210 */ /* 0x010fc60007fbe0ff */
[----:B0-----:R-:W3:Y:S04]  /*20d50*/  LDL.LU R9, [R1+0x934] ;  /* 0x0009340001097983 */ /* 0x001ee80000300800 */
[----:B------:R0:W-:Y:S01]  /*20d60*/  STL [R1+0x95c], R14 ;  /* 0x00095c0e01007387 */ /* 0x0001e20000100800 */
[----:B------:R-:W-:-:S03]  /*20d70*/  IMAD.X R13, R13, 0x1, R5, P4 ;  /* 0x000000010d0d7824 */ /* 0x000fc600020e0605 */
[----:B0-----:R-:W4:Y:S01]  /*20d80*/  LDL.LU R14, [R1+0x580] ;  /* 0x00058000010e7983 */ /* 0x001f220000300800 */
[----:B------:R-:W-:-:S03]  /*20d90*/  IADD3 R36, P4, PT, R36, R6, RZ ;  /* 0x0000000624247210 */ /* 0x000fc60007f9e0ff */
[----:B------:R0:W-:Y:S01]  /*20da0*/  STL [R1+0x970], R13 ;  /* 0x0009700d01007387 */ /* 0x0001e20000100800 */
[--C-:B------:R-:W-:Y:S01]  /*20db0*/  IMAD.X R35, R35, 0x1, R5.reuse, P3 ;  /* 0x0000000123237824 */ /* 0x100fe200018e0605 */
[----:B------:R-:W-:Y:S02]  /*20dc0*/  IADD3 R34, P3, PT, R34, R6, RZ ;  /* 0x0000000622227210 */ /* 0x000fe40007f7e0ff */
[----:B0-----:R-:W4:Y:S01]  /*20dd0*/  LDL.LU R13, [R1+0x92c] ;  /* 0x00092c00010d7983 */ /* 0x001f220000300800 */
        /* <DEDUP_REMOVED lines=35> */
[----:B------:R-:W-:Y:S04]  /*21010*/  STL [R1+0x948], R19 ;  /* 0x0009481301007387 */ /* 0x000fe80000100800 */
[----:B------:R0:W-:Y:S01]  /*21020*/  STL [R1+0x57c], R12 ;  /* 0x00057c0c01007387 */ /* 0x0001e20000100800 */
[----:B------:R-:W-:-:S03]  /*21030*/  IMAD.X R16, R16, 0x1, R5, P5 ;  /* 0x0000000110107824 */ /* 0x000fc600028e0605 */
[----:B------:R-:W-:Y:S04]  /*21040*/  STL [R1+0x584], R18 ;  /* 0x0005841201007387 */ /* 0x000fe80000100800 */
[----:B0-----:R-:W4:Y:S04]  /*21050*/  LDL.LU R12, [R1+0x578] ;  /* 0x00057800010c7983 */ /* 0x001f280000300800 */
[----:B------:R-:W-:Y:S01]  /*21060*/  STL [R1+0x940], R17 ;  /* 0x0009401101007387 */ /* 0x000fe20000100800 */
[----:B--2---:R-:W-:-:S05]  /*21070*/  IMAD.X R10, R10, 0x1, R5, P4 ;  /* 0x000000010a0a7824 */ /* 0x004fca00020e0605 */
[----:B------:R0:W-:Y:S04]  /*21080*/  STL [R1+0x588], R10 ;  /* 0x0005880a01007387 */ /* 0x0001e80000100800 */
[----:B------:R-:W-:Y:S04]  /*21090*/  STL [R1+0x938], R16 ;  /* 0x0009381001007387 */ /* 0x000fe80000100800 */
[----:B0-----:R-:W2:Y:S01]  /*210a0*/  LDL.LU R10, [R1+0x924] ;  /* 0x00092400010a7983 */ /* 0x001ea20000300800 */
[-C--:B------:R-:W-:Y:S02]  /*210b0*/  IADD3 R15, P5, PT, R15, R6.reuse, RZ ;  /* 0x000000060f0f7210 */ /* 0x080fe40007fbe0ff */
[----:B---3--:R-:W-:-:S03]  /*210c0*/  IADD3 R9, P4, PT, R9, R6, RZ ;  /* 0x0000000609097210 */ /* 0x008fc60007f9e0ff */
[----:B------:R-:W-:Y:S04]  /*210d0*/  STL [R1+0x574], R15 ;  /* 0x0005740f01007387 */ /* 0x000fe80000100800 */
[----:B------:R0:W-:Y:S01]  /*210e0*/  STL [R1+0x934], R9 ;  /* 0x0009340901007387 */ /* 0x0001e20000100800 */
[----:B----4-:R-:W-:-:S03]  /*210f0*/  IMAD.X R14, R14, 0x1, R5, P3 ;  /* 0x000000010e0e7824 */ /* 0x010fc600018e0605 */
[----:B0-----:R-:W3:Y:S04]  /*21100*/  LDL.LU R9, [R1+0x570] ;  /* 0x0005700001097983 */ /* 0x001ee80000300800 */
[----:B------:R0:W-:Y:S01]  /*21110*/  STL [R1+0x580], R14 ;  /* 0x0005800e01007387 */ /* 0x0001e20000100800 */
[----:B------:R-:W-:-:S03]  /*21120*/  IADD3 R13, P3, PT, R13, R6, RZ ;  /* 0x000000060d0d7210 */ /* 0x000fc60007f7e0ff */
        /* <DEDUP_REMOVED lines=22> */
[----:B------:R-:W-:-:S03]  /*21290*/  IMAD.X R12, R12, 0x1, R5, P6 ;  /* 0x000000010c0c7824 */ /* 0x000fc600030e0605 */
[----:B0-----:R-:W4:Y:S04]  /*212a0*/  LDL.LU R13, [R1+0x900] ;  /* 0x00090000010d7983 */ /* 0x001f280000300800 */
[----:B------:R-:W4:Y:S04]  /*212b0*/  LDL.LU R16, [R1+0x53c] ;  /* 0x00053c0001107983 */ /* 0x000f280000300800 */
[----:B------:R-:W4:Y:S04]  /*212c0*/  LDL.LU R15, [R1+0x8f8] ;  /* 0x0008f800010f7983 */ /* 0x000f280000300800 */
[----:B------:R0:W-:Y:S04]  /*212d0*/  STL [R1+0x578], R12 ;  /* 0x0005780c01007387 */ /* 0x0001e80000100800 */
[----:B0-----:R-:W4:Y:S01]  /*212e0*/  LDL.LU R12, [R1+0x534] ;  /* 0x00053400010c7983 */ /* 0x001f220000300800 */
[----:B--2---:R-:W-:-:S05]  /*212f0*/  IADD3 R10, P6, PT, R10, R6, RZ ;  /* 0x000000060a0a7210 */ /* 0x004fca0007fde0ff */
[----:B------:R0:W-:Y:S04]  /*21300*/  STL [R1+0x924], R10 ;  /* 0x0009240a01007387 */ /* 0x0001e80000100800 */
[----:B0-----:R-:W2:Y:S01]  /*21310*/  LDL.LU R10, [R1+0x548] ;  /* 0x00054800010a7983 */ /* 0x001ea20000300800 */
[----:B---3--:R-:W-:-:S05]  /*21320*/  IMAD.X R9, R9, 0x1, R5, P5 ;  /* 0x0000000109097824 */ /* 0x008fca00028e0605 */
[----:B------:R0:W-:Y:S01]  /*21330*/  STL [R1+0x570], R9 ;  /* 0x0005700901007387 */ /* 0x0001e20000100800 */
[----:B----4-:R-:W-:-:S03]  /*21340*/  IADD3 R14, P5, PT, R14, R6, RZ ;  /* 0x000000060e0e7210 */ /* 0x010fc60007fbe0ff */
[----:B0-----:R-:W3:Y:S01]  /*21350*/  LDL.LU R9, [R1+0x8f4] ;  /* 0x0008f40001097983 */ /* 0x001ee20000300800 */
[----:B------:R-:W-:-:S03]  /*21360*/  IMAD.X R36, R36, 0x1, R5, P4 ;  /* 0x0000000124247824 */ /* 0x000fc600020e0605 */
[----:B------:R0:W-:Y:S01]  /*21370*/  STL [R1+0x91c], R14 ;  /* 0x00091c0e01007387 */ /* 0x0001e20000100800 */
[-C--:B------:R-:W-:Y:S01]  /*21380*/  IADD3 R35, P4, PT, R35, R6.reuse, RZ ;  /* 0x0000000623237210 */ /* 0x080fe20007f9e0ff */
[----:B------:R-:W-:Y:S02]  /*21390*/  IMAD.X R34, R34, 0x1, R5, P3 ;  /* 0x0000000122227824 */ /* 0x000fe400018e0605 */
[----:B0-----:R-:W4:Y:S01]  /*213a0*/  LDL.LU R14, [R1+0x540] ;  /* 0x00054000010e7983 */ /* 0x001f220000300800 */
        /* <DEDUP_REMOVED lines=31> */
[----:B------:R-:W-:Y:S04]  /*215a0*/  STL [R1+0x8fc], R21 ;  /* 0x0008fc1501007387 */ /* 0x000fe80000100800 */
[----:B------:R-:W-:Y:S01]  /*215b0*/  STL [R1+0x910], R20 ;  /* 0x0009101401007387 */ /* 0x000fe20000100800 */
[----:B------:R-:W-:-:S03]  /*215c0*/  IMAD.X R13, R13, 0x1, R5, P6 ;  /* 0x000000010d0d7824 */ /* 0x000fc600030e0605 */
[----:B------:R-:W-:Y:S01]  /*215d0*/  STL [R1+0x54c], R19 ;  /* 0x00054c1301007387 */ /* 0x000fe20000100800 */
[----:B------:R-:W-:-:S03]  /*215e0*/  IADD3 R17, P3, PT, R17, R6, RZ ;  /* 0x0000000611117210 */ /* 0x000fc60007f7e0ff */
[----:B------:R0:W-:Y:S01]  /*215f0*/  STL [R1+0x900], R13 ;  /* 0x0009000d01007387 */ /* 0x0001e20000100800 */
[-C--:B------:R-:W-:Y:S01]  /*21600*/  IADD3 R16, P6, PT, R16, R6.reuse, RZ ;  /* 0x0000000610107210 */ /* 0x080fe20007fde0ff */
[----:B------:R-:W-:Y:S02]  /*21610*/  IMAD.X R15, R15, 0x1, R5, P5 ;  /* 0x000000010f0f7824 */ /* 0x000fe400028e0605 */
[----:B------:R-:W-:Y:S04]  /*21620*/  STL [R1+0x908], R18 ;  /* 0x0009081201007387 */ /* 0x000fe80000100800 */
[----:B0-----:R-:W4:Y:S01]  /*21630*/  LDL.LU R13, [R1+0x8ec] ;  /* 0x0008ec00010d7983 */ /* 0x001f220000300800 */
[----:B------:R-:W-:-:S03]  /*21640*/  IADD3 R12, P5, PT, R12, R6, RZ ;  /* 0x000000060c0c7210 */ /* 0x000fc60007fbe0ff */
[----:B------:R-:W-:Y:S04]  /*21650*/  STL [R1+0x544], R17 ;  /* 0x0005441101007387 */ /* 0x000fe80000100800 */
[----:B------:R0:W-:Y:S04]  /*21660*/  STL [R1+0x534], R12 ;  /* 0x0005340c01007387 */ /* 0x0001e80000100800 */
[----:B------:R-:W-:Y:S04]  /*21670*/  STL [R1+0x53c], R16 ;  /* 0x00053c1001007387 */ /* 0x000fe80000100800 */
[----:B0-----:R-:W4:Y:S04]  /*21680*/  LDL.LU R12, [R1+0x538] ;  /* 0x00053800010c7983 */ /* 0x001f280000300800 */
[----:B------:R-:W-:Y:S01]  /*21690*/  STL [R1+0x8f8], R15 ;  /* 0x0008f80f01007387 */ /* 0x000fe20000100800 */
[----:B--2---:R-:W-:-:S05]  /*216a0*/  IMAD.X R10, R10, 0x1, R5, P4 ;  /* 0x000000010a0a7824 */ /* 0x004fca00020e0605 */
[----:B------:R0:W-:Y:S04]  /*216b0*/  STL [R1+0x548], R10 ;  /* 0x0005480a01007387 */ /* 0x0001e80000100800 */
[----:B0-----:R-:W2:Y:S01]  /*216c0*/  LDL.LU R10, [R1+0x8e4] ;  /* 0x0008e400010a7983 */ /* 0x001ea20000300800 */
[----:B---3--:R-:W-:-:S05]  /*216d0*/  IADD3 R9, P4, PT, R9, R6, RZ ;  /* 0x0000000609097210 */ /* 0x008fca0007f9e0ff */
[----:B------:R0:W-:Y:S01]  /*216e0*/  STL [R1+0x8f4], R9 ;  /* 0x0008f40901007387 */ /* 0x0001e20000100800 */
[----:B----4-:R-:W-:-:S03]  /*216f0*/  IMAD.X R14, R14, 0x1, R5, P3 ;  /* 0x000000010e0e7824 */ /* 0x010fc600018e0605 */
[----:B0-----:R-:W3:Y:S04]  /*21700*/  LDL.LU R9, [R1+0x530] ;  /* 0x0005300001097983 */ /* 0x001ee80000300800 */
        /* <DEDUP_REMOVED lines=21> */
[----:B------:R-:W-:-:S03]  /*21860*/  IADD3 R13, P3, PT, R13, R6, RZ ;  /* 0x000000060d0d7210 */ /* 0x000fc60007f7e0ff */
[----:B0-----:R-:W4:Y:S04]  /*21870*/  LDL.LU R14, [R1+0x504] ;  /* 0x00050400010e7983 */ /* 0x001f280000300800 */
[----:B------:R-:W4:Y:S04]  /*21880*/  LDL.LU R16, [R1+0x8c0] ;  /* 0x0008c00001107983 */ /* 0x000f280000300800 */
[----:B------:R-:W4:Y:S04]  /*21890*/  LDL.LU R15, [R1+0x4fc] ;  /* 0x0004fc00010f7983 */ /* 0x000f280000300800 */
[----:B------:R0:W-:Y:S01]  /*218a0*/  STL [R1+0x8ec], R13 ;  /* 0x0008ec0d01007387 */ /* 0x0001e20000100800 */
[----:B------:R-:W-:-:S03]  /*218b0*/  IMAD.X R12, R12, 0x1, R5, P6 ;  /* 0x000000010c0c7824 */ /* 0x000fc600030e0605 */
[----:B0-----:R-:W4:Y:S04]  /*218c0*/  LDL.LU R13, [R1+0x8b8] ;  /* 0x0008b800010d7983 */ /* 0x001f280000300800 */
[----:B------:R0:W-:Y:S04]  /*218d0*/  STL [R1+0x538], R12 ;  /* 0x0005380c01007387 */ /* 0x0001e80000100800 */
[----:B0-----:R-:W4:Y:S01]  /*218e0*/  LDL.LU R12, [R1+0x4f4] ;  /* 0x0004f400010c7983 */ /* 0x001f220000300800 */
[----:B--2---:R-:W-:-:S05]  /*218f0*/  IADD3 R10, P6, PT, R10, R6, RZ ;  /* 0x000000060a0a7210 */ /* 0x004fca0007fde0ff */
[----:B------:R0:W-:Y:S04]  /*21900*/  STL [R1+0x8e4], R10 ;  /* 0x0008e40a01007387 */ /* 0x0001e80000100800 */
[----:B0-----:R-:W2:Y:S01]  /*21910*/  LDL.LU R10, [R1+0x508] ;  /* 0x00050800010a7983 */ /* 0x001ea20000300800 */
[----:B---3--:R-:W-:Y:S01]  /*21920*/  IMAD.X R9, R9, 0x1, R5, P5 ;  /* 0x0000000109097824 */ /* 0x008fe200028e0605 */
[----:B----4-:R-:W-:-:S04]  /*21930*/  IADD3 R36, P5, PT, R36, R6, RZ ;  /* 0x0000000624247210 */ /* 0x010fc80007fbe0ff */
[----:B------:R0:W-:Y:S01]  /*21940*/  STL [R1+0x530], R9 ;  /* 0x0005300901007387 */ /* 0x0001e20000100800 */
[--C-:B------:R-:W-:Y:S01]  /*21950*/  IMAD.X R35, R35, 0x1, R5.reuse, P4 ;  /* 0x0000000123237824 */ /* 0x100fe200020e0605 */
[----:B------:R-:W-:Y:S02]  /*21960*/  IADD3 R34, P4, PT, R34, R6, RZ ;  /* 0x0000000622227210 */ /* 0x000fe40007f9e0ff */
[----:B0-----:R-:W3:Y:S01]  /*21970*/  LDL.LU R9, [R1+0x8b4] ;  /* 0x0008b40001097983 */ /* 0x001ee20000300800 */
        /* <DEDUP_REMOVED lines=38> */
[----:B------:R-:W-:Y:S01]  /*21be0*/  STL [R1+0x50c], R18 ;  /* 0x00050c1201007387 */ /* 0x000fe20000100800 */
[----:B------:R-:W-:-:S03]  /*21bf0*/  IADD3 R15, P6, PT, R15, R6, RZ ;  /* 0x000000060f0f7210 */ /* 0x000fc60007fde0ff */
[----:B0-----:R-:W4:Y:S01]  /*21c00*/  LDL.LU R14, [R1+0x500] ;  /* 0x00050000010e7983 */ /* 0x001f220000300800 */
[----:B------:R-:W-:-:S03]  /*21c10*/  IMAD.X R13, R13, 0x1, R5, P5 ;  /* 0x000000010d0d7824 */ /* 0x000fc600028e0605 */
[----:B------:R-:W-:Y:S04]  /*21c20*/  STL [R1+0x8c8], R17 ;  /* 0x0008c81101007387 */ /* 0x000fe80000100800 */
[----:B------:R0:W-:Y:S04]  /*21c30*/  STL [R1+0x8b8], R13 ;  /* 0x0008b80d01007387 */ /* 0x0001e80000100800 */
[----:B------:R-:W-:Y:S01]  /*21c40*/  STL [R1+0x8c0], R16 ;  /* 0x0008c01001007387 */ /* 0x000fe20000100800 */
[----:B------:R-:W-:-:S03]  /*21c50*/  IADD3 R12, P5, PT, R12, R6, RZ ;  /* 0x000000060c0c7210 */ /* 0x000fc60007fbe0ff */
[----:B0-----:R-:W4:Y:S04]  /*21c60*/  LDL.LU R13, [R1+0x8ac] ;  /* 0x0008ac00010d7983 */ /* 0x001f280000300800 */
[----:B------:R-:W-:Y:S04]  /*21c70*/  STL [R1+0x4fc], R15 ;  /* 0x0004fc0f01007387 */ /* 0x000fe80000100800 */
[----:B------:R0:W-:Y:S04]  /*21c80*/  STL [R1+0x4f4], R12 ;  /* 0x0004f40c01007387 */ /* 0x0001e80000100800 */
[----:B0-----:R-:W4:Y:S01]  /*21c90*/  LDL.LU R12, [R1+0x4f8] ;  /* 0x0004f800010c7983 */ /* 0x001f220000300800 */
[----:B--2---:R-:W-:-:S05]  /*21ca0*/  IMAD.X R10, R10, 0x1, R5, P4 ;  /* 0x000000010a0a7824 */ /* 0x004fca00020e0605 */
[----:B------:R0:W-:Y:S04]  /*21cb0*/  STL [R1+0x508], R10 ;  /* 0x0005080a01007387 */ /* 0x0001e80000100800 */
[----:B0-----:R-:W2:Y:S04]  /*21cc0*/  LDL.LU R10, [R1+0x8a4] ;  /* 0x0008a400010a7983 */ /* 0x001ea80000300800 */
[----:B------:R-:W2:Y:S01]  /*21cd0*/  LDL.LU R36, [R1+0x4f0] ;  /* 0x0004f00001247983 */ /* 0x000ea20000300800 */
[----:B---3--:R-:W-:-:S03]  /*21ce0*/  IADD3 R9, P4, PT, R9, R6, RZ ;  /* 0x0000000609097210 */ /* 0x008fc60007f9e0ff */
[----:B------:R-:W3:Y:S04]  /*21cf0*/  LDL.LU R35, [R1+0x89c] ;  /* 0x00089c0001237983 */ /* 0x000ee80000300800 */
[----:B------:R-:W3:Y:S04]  /*21d00*/  LDL.LU R34, [R1+0x8b0] ;  /* 0x0008b00001227983 */ /* 0x000ee80000300800 */
[----:B------:R0:W-:Y:S04]  /*21d10*/  STL [R1+0x8b4], R9 ;  /* 0x0008b40901007387 */ /* 0x0001e80000100800 */
        /* <DEDUP_REMOVED lines=17> */
[----:B0-----:R-:W3:Y:S04]  /*21e30*/  LDL.LU R9, [R1+0x888] ;  /* 0x0008880001097983 */ /* 0x001ee80000300800 */
[----:B------:R-:W3:Y:S01]  /*21e40*/  LDL.LU R16, [R1+0x4c4] ;  /* 0x0004c40001107983 */ /* 0x000ee20000300800 */
[----:B----4-:R-:W-:-:S03]  /*21e50*/  IMAD.X R14, R14, 0x1, R5, P3 ;  /* 0x000000010e0e7824 */ /* 0x010fc600018e0605 */
[----:B------:R-:W4:Y:S04]  /*21e60*/  LDL.LU R15, [R1+0x880] ;  /* 0x00088000010f7983 */ /* 0x000f280000300800 */
[----:B------:R0:W-:Y:S04]  /*21e70*/  STL [R1+0x500], R14 ;  /* 0x0005000e01007387 */ /* 0x0001e80000100800 */
[----:B0-----:R-:W4:Y:S01]  /*21e80*/  LDL.LU R14, [R1+0x4bc] ;  /* 0x0004bc00010e7983 */ /* 0x001f220000300800 */
[----:B------:R-:W-:-:S05]  /*21e90*/  IADD3 R13, P3, PT, R13, R6, RZ ;  /* 0x000000060d0d7210 */ /* 0x000fca0007f7e0ff */
[----:B------:R0:W-:Y:S04]  /*21ea0*/  STL [R1+0x8ac], R13 ;  /* 0x0008ac0d01007387 */ /* 0x0001e80000100800 */
[----:B0-----:R-:W4:Y:S01]  /*21eb0*/  LDL.LU R13, [R1+0x878] ;  /* 0x00087800010d7983 */ /* 0x001f220000300800 */
[----:B------:R-:W-:-:S05]  /*21ec0*/  IMAD.X R12, R12, 0x1, R5, P6 ;  /* 0x000000010c0c7824 */ /* 0x000fca00030e0605 */
[----:B------:R0:W-:Y:S04]  /*21ed0*/  STL [R1+0x4f8], R12 ;  /* 0x0004f80c01007387 */ /* 0x0001e80000100800 */
[----:B0-----:R-:W4:Y:S01]  /*21ee0*/  LDL.LU R12, [R1+0x4b4] ;  /* 0x0004b400010c7983 */ /* 0x001f220000300800 */
[----:B--2---:R-:W-:-:S05]  /*21ef0*/  IADD3 R10, P6, PT, R10, R6, RZ ;  /* 0x000000060a0a7210 */ /* 0x004fca0007fde0ff */
[----:B------:R0:W-:Y:S04]  /*21f00*/  STL [R1+0x8a4], R10 ;  /* 0x0008a40a01007387 */ /* 0x0001e80000100800 */
[----:B0-----:R-:W2:Y:S01]  /*21f10*/  LDL.LU R10, [R1+0x4c8] ;  /* 0x0004c800010a7983 */ /* 0x001ea20000300800 */
[--C-:B------:R-:W-:Y:S01]  /*21f20*/  IMAD.X R36, R36, 0x1, R5.reuse, P5 ;  /* 0x0000000124247824 */ /* 0x100fe200028e0605 */
[-C--:B---3--:R-:W-:Y:S01]  /*21f30*/  IADD3 R35, P5, PT, R35, R6.reuse, RZ ;  /* 0x0000000623237210 */ /* 0x088fe20007fbe0ff */
[--C-:B------:R-:W-:Y:S01]  /*21f40*/  IMAD.X R34, R34, 0x1, R5.reuse, P4 ;  /* 0x0000000122227824 */ /* 0x100fe200020e0605 */
[----:B------:R-:W-:Y:S02]  /*21f50*/  IADD3 R33, P4, PT, R33, R6, RZ ;  /* 0x0000000621217210 */ /* 0x000fe40007f9e0ff */
        /* <DEDUP_REMOVED lines=37> */
[----:B----4-:R-:W-:Y:S02]  /*221b0*/  IMAD.X R15, R15, 0x1, R5, P6 ;  /* 0x000000010f0f7824 */ /* 0x010fe400030e0605 */
[----:B------:R-:W-:Y:S04]  /*221c0*/  STL [R1+0x890], R18 ;  /* 0x0008901201007387 */ /* 0x000fe80000100800 */
[----:B0-----:R-:W3:Y:S01]  /*221d0*/  LDL.LU R9, [R1+0x874] ;  /* 0x0008740001097983 */ /* 0x001ee20000300800 */
[----:B------:R-:W-:-:S03]  /*221e0*/  IADD3 R14, P6, PT, R14, R6, RZ ;  /* 0x000000060e0e7210 */ /* 0x000fc60007fde0ff */
[----:B------:R-:W-:Y:S04]  /*221f0*/  STL [R1+0x4cc], R17 ;  /* 0x0004cc1101007387 */ /* 0x000fe80000100800 */
[----:B------:R0:W-:Y:S04]  /*22200*/  STL [R1+0x4bc], R14 ;  /* 0x0004bc0e01007387 */ /* 0x0001e80000100800 */
[----:B------:R-:W-:Y:S04]  /*22210*/  STL [R1+0x4c4], R16 ;  /* 0x0004c41001007387 */ /* 0x000fe80000100800 */
[----:B0-----:R-:W4:Y:S01]  /*22220*/  LDL.LU R14, [R1+0x4c0] ;  /* 0x0004c000010e7983 */ /* 0x001f220000300800 */
[----:B------:R-:W-:-:S03]  /*22230*/  IMAD.X R13, R13, 0x1, R5, P5 ;  /* 0x000000010d0d7824 */ /* 0x000fc600028e0605 */
[----:B------:R-:W-:Y:S04]  /*22240*/  STL [R1+0x880], R15 ;  /* 0x0008800f01007387 */ /* 0x000fe80000100800 */
[----:B------:R0:W-:Y:S04]  /*22250*/  STL [R1+0x878], R13 ;  /* 0x0008780d01007387 */ /* 0x0001e80000100800 */
[----:B0-----:R-:W4:Y:S01]  /*22260*/  LDL.LU R13, [R1+0x86c] ;  /* 0x00086c00010d7983 */ /* 0x001f220000300800 */
[----:B------:R-:W-:-:S05]  /*22270*/  IADD3 R12, P5, PT, R12, R6, RZ ;  /* 0x000000060c0c7210 */ /* 0x000fca0007fbe0ff */
[----:B------:R0:W-:Y:S04]  /*22280*/  STL [R1+0x4b4], R12 ;  /* 0x0004b40c01007387 */ /* 0x0001e80000100800 */
[----:B0-----:R-:W4:Y:S04]  /*22290*/  LDL.LU R12, [R1+0x4b8] ;  /* 0x0004b800010c7983 */ /* 0x001f280000300800 */
[----:B------:R-:W4:Y:S04]  /*222a0*/  LDL.LU R36, [R1+0x864] ;  /* 0x0008640001247983 */ /* 0x000f280000300800 */
[----:B------:R-:W4:Y:S04]  /*222b0*/  LDL.LU R35, [R1+0x4b0] ;  /* 0x0004b00001237983 */ /* 0x000f280000300800 */
[----:B------:R-:W4:Y:S01]  /*222c0*/  LDL.LU R34, [R1+0x85c] ;  /* 0x00085c0001227983 */ /* 0x000f220000300800 */
[----:B--2---:R-:W-:-:S05]  /*222d0*/  IMAD.X R10, R10, 0x1, R5, P4 ;  /* 0x000000010a0a7824 */ /* 0x004fca00020e0605 */
[----:B------:R0:W-:Y:S04]  /*222e0*/  STL [R1+0x4c8], R10 ;  /* 0x0004c80a01007387 */ /* 0x0001e80000100800 */
[----:B------:R-:W2:Y:S04]  /*222f0*/  LDL.LU R33, [R1+0x870] ;  /* 0x0008700001217983 */ /* 0x000ea80000300800 */
        /* <DEDUP_REMOVED lines=16> */
[----:B0-----:R-:W2:Y:S04]  /*22400*/  LDL.LU R10, [R1+0x48c] ;  /* 0x00048c00010a7983 */ /* 0x001ea80000300800 */
[----:B------:R-:W2:Y:S04]  /*22410*/  LDL.LU R16, [R1+0x848] ;  /* 0x0008480001107983 */ /* 0x000ea80000300800 */
[----:B------:R-:W2:Y:S01]  /*22420*/  LDL.LU R15, [R1+0x484] ;  /* 0x00048400010f7983 */ /* 0x000ea20000300800 */
[----:B---3--:R-:W-:-:S05]  /*22430*/  IADD3 R9, P4, PT, R9, R6, RZ ;  /* 0x0000000609097210 */ /* 0x008fca0007f9e0ff */
[----:B------:R0:W-:Y:S04]  /*22440*/  STL [R1+0x874], R9 ;  /* 0x0008740901007387 */ /* 0x0001e80000100800 */
[----:B0-----:R-:W3:Y:S01]  /*22450*/  LDL.LU R9, [R1+0x840] ;  /* 0x0008400001097983 */ /* 0x001ee20000300800 */
[----:B----4-:R-:W-:-:S05]  /*22460*/  IMAD.X R14, R14, 0x1, R5, P3 ;  /* 0x000000010e0e7824 */ /* 0x010fca00018e0605 */
[----:B------:R0:W-:Y:S04]  /*22470*/  STL [R1+0x4c0], R14 ;  /* 0x0004c00e01007387 */ /* 0x0001e80000100800 */
[----:B0-----:R-:W4:Y:S01]  /*22480*/  LDL.LU R14, [R1+0x47c] ;  /* 0x00047c00010e7983 */ /* 0x001f220000300800 */
[----:B------:R-:W-:-:S05]  /*22490*/  IADD3 R13, P3, PT, R13, R6, RZ ;  /* 0x000000060d0d7210 */ /* 0x000fca0007f7e0ff */
[----:B------:R0:W-:Y:S04]  /*224a0*/  STL [R1+0x86c], R13 ;  /* 0x00086c0d01007387 */ /* 0x0001e80000100800 */
[----:B0-----:R-:W4:Y:S01]  /*224b0*/  LDL.LU R13, [R1+0x838] ;  /* 0x00083800010d7983 */ /* 0x001f220000300800 */
[----:B------:R-:W-:Y:S01]  /*224c0*/  IMAD.X R12, R12, 0x1, R5, P6 ;  /* 0x000000010c0c7824 */ /* 0x000fe200030e0605 */
[----:B------:R-:W-:-:S04]  /*224d0*/  IADD3 R36, P6, PT, R36, R6, RZ ;  /* 0x0000000624247210 */ /* 0x000fc80007fde0ff */
[----:B------:R0:W-:Y:S01]  /*224e0*/  STL [R1+0x4b8], R12 ;  /* 0x0004b80c01007387 */ /* 0x0001e20000100800 */
[--C-:B------:R-:W-:Y:S01]  /*224f0*/  IMAD.X R35, R35, 0x1, R5.reuse, P5 ;  /* 0x0000000123237824 */ /* 0x100fe200028e0605 */
[-C--:B------:R-:W-:Y:S02]  /*22500*/  IADD3 R34, P5, PT, R34, R6.reuse, RZ ;  /* 0x0000000622227210 */ /* 0x080fe40007fbe0ff */
[----:B0-----:R-:W4:Y:S04]  /*22510*/  LDL.LU R12, [R1+0x474] ;  /* 0x00047400010c7983 */ /* 0x001f280000300800 */
[----:B------:R-:W-:Y:S04]  /*22520*/  STL [R1+0x864], R36 ;  /* 0x0008642401007387 */ /* 0x000fe80000100800 */
[----:B------:R-:W-:Y:S04]  /*22530*/  STL [R1+0x4b0], R35 ;  /* 0x0004b02301007387 */ /* 0x000fe80000100800 */
[----:B------:R-:W-:Y:S01]  /*22540*/  STL [R1+0x85c], R34 ;  /* 0x00085c2201007387 */ /* 0x000fe20000100800 */
[----:B--2---:R-:W-:Y:S01]  /*22550*/  IMAD.X R33, R33, 0x1, R5, P4 ;  /* 0x0000000121217824 */ /* 0x004fe200020e0605 */
[----:B------:R-:W-:-:S04]  /*22560*/  IADD3 R32, P4, PT, R32, R6, RZ ;  /* 0x0000000620207210 */ /* 0x000fc80007f9e0ff */
        /* <DEDUP_REMOVED lines=27> */
[-C--:B------:R-:W-:Y:S01]  /*22720*/  IADD3 R18, P5, PT, R18, R6.reuse, RZ ;  /* 0x0000000612127210 */ /* 0x080fe20007fbe0ff */
[--C-:B------:R-:W-:Y:S01]  /*22730*/  IMAD.X R17, R17, 0x1, R5.reuse, P4 ;  /* 0x0000000111117824 */ /* 0x100fe200020e0605 */
[-C--:B------:R-:W-:Y:S01]  /*22740*/  IADD3 R10, P4, PT, R10, R6.reuse, RZ ;  /* 0x000000060a0a7210 */ /* 0x080fe20007f9e0ff */
[----:B------:R-:W-:Y:S04]  /*22750*/  STL [R1+0x490], R19 ;  /* 0x0004901301007387 */ /* 0x000fe80000100800 */
[----:B------:R0:W-:Y:S04]  /*22760*/  STL [R1+0x48c], R10 ;  /* 0x00048c0a01007387 */ /* 0x0001e80000100800 */
[----:B------:R-:W-:Y:S04]  /*22770*/  STL [R1+0x83c], R18 ;  /* 0x00083c1201007387 */ /* 0x000fe80000100800 */
[----:B0-----:R-:W2:Y:S01]  /*22780*/  LDL.LU R10, [R1+0x488] ;  /* 0x00048800010a7983 */ /* 0x001ea20000300800 */
[----:B------:R-:W-:Y:S01]  /*22790*/  IMAD.X R16, R16, 0x1, R5, P3 ;  /* 0x0000000110107824 */ /* 0x000fe200018e0605 */
[----:B------:R-:W-:-:S02]  /*227a0*/  IADD3 R15, P3, PT, R15, R6, RZ ;  /* 0x000000060f0f7210 */ /* 0x000fc40007f7e0ff */
[----:B------:R-:W-:Y:S01]  /*227b0*/  STL [R1+0x850], R17 ;  /* 0x0008501101007387 */ /* 0x000fe20000100800 */
[----:B---3--:R-:W-:-:S05]  /*227c0*/  IMAD.X R9, R9, 0x1, R5, P6 ;  /* 0x0000000109097824 */ /* 0x008fca00030e0605 */
[----:B------:R0:W-:Y:S04]  /*227d0*/  STL [R1+0x840], R9 ;  /* 0x0008400901007387 */ /* 0x0001e80000100800 */
[----:B------:R-:W-:Y:S04]  /*227e0*/  STL [R1+0x848], R16 ;  /* 0x0008481001007387 */ /* 0x000fe80000100800 */
[----:B0-----:R-:W3:Y:S01]  /*227f0*/  LDL.LU R9, [R1+0x834] ;  /* 0x0008340001097983 */ /* 0x001ee20000300800 */
[----:B----4-:R-:W-:-:S03]  /*22800*/  IADD3 R14, P6, PT, R14, R6, RZ ;  /* 0x000000060e0e7210 */ /* 0x010fc60007fde0ff */
[----:B------:R-:W-:Y:S04]  /*22810*/  STL [R1+0x484], R15 ;  /* 0x0004840f01007387 */ /* 0x000fe80000100800 */
[----:B------:R0:W-:Y:S04]  /*22820*/  STL [R1+0x47c], R14 ;  /* 0x00047c0e01007387 */ /* 0x0001e80000100800 */
[----:B0-----:R-:W4:Y:S01]  /*22830*/  LDL.LU R14, [R1+0x480] ;  /* 0x00048000010e7983 */ /* 0x001f220000300800 */
[----:B------:R-:W-:-:S05]  /*22840*/  IMAD.X R13, R13, 0x1, R5, P5 ;  /* 0x000000010d0d7824 */ /* 0x000fca00028e0605 */
[----:B------:R0:W-:Y:S04]  /*22850*/  STL [R1+0x838], R13 ;  /* 0x0008380d01007387 */ /* 0x0001e80000100800 */
[----:B0-----:R-:W4:Y:S01]  /*22860*/  LDL.LU R13, [R1+0x82c] ;  /* 0x00082c00010d7983 */ /* 0x001f220000300800 */
[----:B------:R-:W-:-:S03]  /*22870*/  IADD3 R12, P5, PT, R12, R6, RZ ;  /* 0x000000060c0c7210 */ /* 0x000fc60007fbe0ff */
        /* <DEDUP_REMOVED lines=24> */
[----:B--2---:R-:W-:-:S05]  /*22a00*/  IMAD.X R10, R10, 0x1, R5, P4 ;  /* 0x000000010a0a7824 */ /* 0x004fca00020e0605 */
[----:B------:R0:W-:Y:S04]  /*22a10*/  STL [R1+0x488], R10 ;  /* 0x0004880a01007387 */ /* 0x0001e80000100800 */
[----:B0-----:R-:W2:Y:S01]  /*22a20*/  LDL.LU R10, [R1+0x444] ;  /* 0x00044400010a7983 */ /* 0x001ea20000300800 */
[----:B---3--:R-:W-:-:S05]  /*22a30*/  IADD3 R9, P4, PT, R9, R6, RZ ;  /* 0x0000000609097210 */ /* 0x008fca0007f9e0ff */
[----:B------:R0:W-:Y:S04]  /*22a40*/  STL [R1+0x834], R9 ;  /* 0x0008340901007387 */ /* 0x0001e80000100800 */
[----:B0-----:R-:W3:Y:S01]  /*22a50*/  LDL.LU R9, [R1+0x800] ;  /* 0x0008000001097983 */ /* 0x001ee20000300800 */
[----:B----4-:R-:W-:-:S05]  /*22a60*/  IMAD.X R14, R14, 0x1, R5, P3 ;  /* 0x000000010e0e7824 */ /* 0x010fca00018e0605 */
[----:B------:R0:W-:Y:S04]  /*22a70*/  STL [R1+0x480], R14 ;  /* 0x0004800e01007387 */ /* 0x0001e80000100800 */
[----:B0-----:R-:W4:Y:S01]  /*22a80*/  LDL.LU R14, [R1+0x43c] ;  /* 0x00043c00010e7983 */ /* 0x001f220000300800 */
[----:B------:R-:W-:Y:S01]  /*22a90*/  IADD3 R13, P3, PT, R13, R6, RZ ;  /* 0x000000060d0d7210 */ /* 0x000fe20007f7e0ff */
[----:B------:R-:W-:-:S04]  /*22aa0*/  IMAD.X R36, R36, 0x1, R5, P6 ;  /* 0x0000000124247824 */ /* 0x000fc800030e0605 */
        /* <DEDUP_REMOVED lines=44> */
[----:B0-----:R-:W4:Y:S04]  /*22d70*/  LDL.LU R12, [R1+0x434] ;  /* 0x00043400010c7983 */ /* 0x001f280000300800 */
[----:B------:R-:W-:Y:S01]  /*22d80*/  STL [R1+0x7fc], R17 ;  /* 0x0007fc1101007387 */ /* 0x000fe20000100800 */
[----:B--2---:R-:W-:-:S05]  /*22d90*/  IADD3 R10, P3, PT, R10, R6, RZ ;  /* 0x000000060a0a7210 */ /* 0x004fca0007f7e0ff */
[----:B------:R0:W-:Y:S04]  /*22da0*/  STL [R1+0x444], R10 ;  /* 0x0004440a01007387 */ /* 0x0001e80000100800 */
[----:B------:R-:W-:Y:S04]  /*22db0*/  STL [R1+0x44c], R16 ;  /* 0x00044c1001007387 */ /* 0x000fe80000100800 */
[----:B0-----:R-:W2:Y:S04]  /*22dc0*/  LDL.LU R10, [R1+0x448] ;  /* 0x00044800010a7983 */ /* 0x001ea80000300800 */
[----:B------:R-:W-:Y:S01]  /*22dd0*/  STL [R1+0x808], R15 ;  /* 0x0008080f01007387 */ /* 0x000fe20000100800 */
[----:B---3--:R-:W-:-:S05]  /*22de0*/  IMAD.X R9, R9, 0x1, R5, P6 ;  /* 0x0000000109097824 */ /* 0x008fca00030e0605 */
[----:B------:R0:W-:Y:S04]  /*22df0*/  STL [R1+0x800], R9 ;  /* 0x0008000901007387 */ /* 0x0001e80000100800 */
[----:B0-----:R-:W3:Y:S01]  /*22e00*/  LDL.LU R9, [R1+0x7f4] ;  /* 0x0007f40001097983 */ /* 0x001ee20000300800 */
[----:B----4-:R-:W-:-:S05]  /*22e10*/  IADD3 R14, P6, PT, R14, R6, RZ ;  /* 0x000000060e0e7210 */ /* 0x010fca0007fde0ff */
[----:B------:R0:W-:Y:S04]  /*22e20*/  STL [R1+0x43c], R14 ;  /* 0x00043c0e01007387 */ /* 0x0001e80000100800 */
[----:B0-----:R-:W4:Y:S04]  /*22e30*/  LDL.LU R14, [R1+0x440] ;  /* 0x00044000010e7983 */ /* 0x001f280000300800 */
[----:B------:R-:W4:Y:S01]  /*22e40*/  LDL.LU R36, [R1+0x7ec] ;  /* 0x0007ec0001247983 */ /* 0x000f220000300800 */
[----:B------:R-:W-:-:S03]  /*22e50*/  IMAD.X R13, R13, 0x1, R5, P5 ;  /* 0x000000010d0d7824 */ /* 0x000fc600028e0605 */
        /* <DEDUP_REMOVED lines=21> */
[----:B------:R-:W4:Y:S01]  /*22fb0*/  LDL.LU R16, [R1+0x7d0] ;  /* 0x0007d00001107983 */ /* 0x000f220000300800 */
[----:B------:R-:W-:-:S03]  /*22fc0*/  IADD3 R12, P5, PT, R12, R6, RZ ;  /* 0x000000060c0c7210 */ /* 0x000fc60007fbe0ff */
[----:B------:R-:W4:Y:S04]  /*22fd0*/  LDL.LU R15, [R1+0x40c] ;  /* 0x00040c00010f7983 */ /* 0x000f280000300800 */
[----:B------:R0:W-:Y:S04]  /*22fe0*/  STL [R1+0x434], R12 ;  /* 0x0004340c01007387 */ /* 0x0001e80000100800 */
[----:B0-----:R-:W4:Y:S01]  /*22ff0*/  LDL.LU R12, [R1+0x7c8] ;  /* 0x0007c800010c7983 */ /* 0x001f220000300800 */
[----:B--2---:R-:W-:-:S05]  /*23000*/  IMAD.X R10, R10, 0x1, R5, P4 ;  /* 0x000000010a0a7824 */ /* 0x004fca00020e0605 */
[----:B------:R0:W-:Y:S04]  /*23010*/  STL [R1+0x448], R10 ;  /* 0x0004480a01007387 */ /* 0x0001e80000100800 */
[----:B0-----:R-:W2:Y:S01]  /*23020*/  LDL.LU R10, [R1+0x404] ;  /* 0x00040400010a7983 */ /* 0x001ea20000300800 */
[----:B---3--:R-:W-:-:S05]  /*23030*/  IADD3 R9, P4, PT, R9, R6, RZ ;  /* 0x0000000609097210 */ /* 0x008fca0007f9e0ff */
[----:B------:R0:W-:Y:S04]  /*23040*/  STL [R1+0x7f4], R9 ;  /* 0x0007f40901007387 */ /* 0x0001e80000100800 */
[----:B0-----:R-:W3:Y:S01]  /*23050*/  LDL.LU R9, [R1+0x7c0] ;  /* 0x0007c00001097983 */ /* 0x001ee20000300800 */
[----:B----4-:R-:W-:Y:S01]  /*23060*/  IMAD.X R14, R14, 0x1, R5, P3 ;  /* 0x000000010e0e7824 */ /* 0x010fe200018e0605 */
[----:B------:R-:W-:-:S04]  /*23070*/  IADD3 R36, P3, PT, R36, R6, RZ ;  /* 0x0000000624247210 */ /* 0x000fc80007f7e0ff */
        /* <DEDUP_REMOVED lines=48> */
[----:B------:R-:W-:Y:S04]  /*23380*/  STL [R1+0x7d0], R16 ;  /* 0x0007d01001007387 */ /* 0x000fe80000100800 */
[----:B0-----:R-:W4:Y:S04]  /*23390*/  LDL.LU R12, [R1+0x3f4] ;  /* 0x0003f400010c7983 */ /* 0x001f280000300800 */
[----:B------:R-:W-:Y:S01]  /*233a0*/  STL [R1+0x40c], R15 ;  /* 0x00040c0f01007387 */ /* 0x000fe20000100800 */
[----:B--2---:R-:W-:-:S05]  /*233b0*/  IADD3 R10, P3, PT, R10, R6, RZ ;  /* 0x000000060a0a7210 */ /* 0x004fca0007f7e0ff */
[----:B------:R0:W-:Y:S04]  /*233c0*/  STL [R1+0x404], R10 ;  /* 0x0004040a01007387 */ /* 0x0001e80000100800 */
[----:B0-----:R-:W2:Y:S01]  /*233d0*/  LDL.LU R10, [R1+0x408] ;  /* 0x00040800010a7983 */ /* 0x001ea20000300800 */
[----:B---3--:R-:W-:-:S05]  /*233e0*/  IMAD.X R9, R9, 0x1, R5, P6 ;  /* 0x0000000109097824 */ /* 0x008fca00030e0605 */
[----:B------:R0:W-:Y:S04]  /*233f0*/  STL [R1+0x7c0], R9 ;  /* 0x0007c00901007387 */ /* 0x0001e80000100800 */
[----:B0-----:R-:W3:Y:S04]  /*23400*/  LDL.LU R9, [R1+0x7b4] ;  /* 0x0007b40001097983 */ /* 0x001ee80000300800 */
[----:B------:R-:W3:Y:S01]  /*23410*/  LDL.LU R36, [R1+0x400] ;  /* 0x0004000001247983 */ /* 0x000ee20000300800 */
[----:B----4-:R-:W-:-:S03]  /*23420*/  IADD3 R14, P6, PT, R14, R6, RZ ;  /* 0x000000060e0e7210 */ /* 0x010fc60007fde0ff */
        /* <DEDUP_REMOVED lines=22> */
[----:B------:R-:W-:-:S03]  /*23590*/  IMAD.X R13, R13, 0x1, R5, P5 ;  /* 0x000000010d0d7824 */ /* 0x000fc600028e0605 */
[----:B------:R-:W4:Y:S04]  /*235a0*/  LDL.LU R15, [R1+0x790] ;  /* 0x00079000010f7983 */ /* 0x000f280000300800 */
[----:B------:R0:W-:Y:S04]  /*235b0*/  STL [R1+0x7b8], R13 ;  /* 0x0007b80d01007387 */ /* 0x0001e80000100800 */
[----:B0-----:R-:W4:Y:S01]  /*235c0*/  LDL.LU R13, [R1+0x3cc] ;  /* 0x0003cc00010d7983 */ /* 0x001f220000300800 */
[----:B------:R-:W-:-:S05]  /*235d0*/  IADD3 R12, P5, PT, R12, R6, RZ ;  /* 0x000000060c0c7210 */ /* 0x000fca0007fbe0ff */
[----:B------:R0:W-:Y:S04]  /*235e0*/  STL [R1+0x3f4], R12 ;  /* 0x0003f40c01007387 */ /* 0x0001e80000100800 */
[----:B0-----:R-:W4:Y:S01]  /*235f0*/  LDL.LU R12, [R1+0x788] ;  /* 0x00078800010c7983 */ /* 0x001f220000300800 */
[----:B--2---:R-:W-:-:S05]  /*23600*/  IMAD.X R10, R10, 0x1, R5, P4 ;  /* 0x000000010a0a7824 */ /* 0x004fca00020e0605 */
[----:B------:R0:W-:Y:S04]  /*23610*/  STL [R1+0x408], R10 ;  /* 0x0004080a01007387 */ /* 0x0001e80000100800 */
[----:B0-----:R-:W2:Y:S01]  /*23620*/  LDL.LU R10, [R1+0x3c4] ;  /* 0x0003c400010a7983 */ /* 0x001ea20000300800 */
[----:B---3--:R-:W-:Y:S01]  /*23630*/  IADD3 R9, P4, PT, R9, R6, RZ ;  /* 0x0000000609097210 */ /* 0x008fe20007f9e0ff */
[----:B------:R-:W-:-:S04]  /*23640*/  IMAD.X R36, R36, 0x1, R5, P3 ;  /* 0x0000000124247824 */ /* 0x000fc800018e0605 */
[----:B------:R0:W-:Y:S01]  /*23650*/  STL [R1+0x7b4], R9 ;  /* 0x0007b40901007387 */ /* 0x0001e20000100800 */
[-C--:B----4-:R-:W-:Y:S01]  /*23660*/  IADD3 R35, P3, PT, R35, R6.reuse, RZ ;  /* 0x0000000623237210 */ /* 0x090fe20007f7e0ff */
[----:B------:R-:W-:Y:S02]  /*23670*/  IMAD.X R34, R34, 0x1, R5, P6 ;  /* 0x0000000122227824 */ /* 0x000fe400030e0605 */
[----:B0-----:R-:W3:Y:S01]  /*23680*/  LDL.LU R9, [R1+0x780] ;  /* 0x0007800001097983 */ /* 0x001ee20000300800 */
        /* <DEDUP_REMOVED lines=37> */
[----:B------:R0:W-:Y:S01]  /*238e0*/  STL [R1+0x3d0], R14 ;  /* 0x0003d00e01007387 */ /* 0x0001e20000100800 */
[----:B------:R-:W-:-:S03]  /*238f0*/  IMAD.X R15, R15, 0x1, R5, P4 ;  /* 0x000000010f0f7824 */ /* 0x000fc600020e0605 */
[----:B------:R-:W-:Y:S04]  /*23900*/  STL [R1+0x3d8], R18 ;  /* 0x0003d81201007387 */ /* 0x000fe80000100800 */
[----:B0-----:R-:W4:Y:S01]  /*23910*/  LDL.LU R14, [R1+0x3bc] ;  /* 0x0003bc00010e7983 */ /* 0x001f220000300800 */
        /* <DEDUP_REMOVED lines=9> */
[----:B--2---:R-:W-:-:S05]  /*239b0*/  IADD3 R10, P3, PT, R10, R6, RZ ;  /* 0x000000060a0a7210 */ /* 0x004fca0007f7e0ff */
[----:B------:R0:W-:Y:S04]  /*239c0*/  STL [R1+0x3c4], R10 ;  /* 0x0003c40a01007387 */ /* 0x0001e80000100800 */
[----:B0-----:R-:W2:Y:S04]  /*239d0*/  LDL.LU R10, [R1+0x3c8] ;  /* 0x0003c800010a7983 */ /* 0x001ea80000300800 */
[----:B------:R-:W2:Y:S04]  /*239e0*/  LDL.LU R36, [R1+0x774] ;  /* 0x0007740001247983 */ /* 0x000ea80000300800 */
[----:B------:R-:W2:Y:S01]  /*239f0*/  LDL.LU R35, [R1+0x3c0] ;  /* 0x0003c00001237983 */ /* 0x000ea20000300800 */
[----:B---3--:R-:W-:-:S03]  /*23a00*/  IMAD.X R9, R9, 0x1, R5, P6 ;  /* 0x0000000109097824 */ /* 0x008fc600030e0605 */
        /* <DEDUP_REMOVED lines=20> */
[----:B------:R-:W3:Y:S04]  /*23b50*/  LDL.LU R16, [R1+0x390] ;  /* 0x0003900001107983 */ /* 0x000ee80000300800 */
[----:B------:R-:W3:Y:S01]  /*23b60*/  LDL.LU R15, [R1+0x73c] ;  /* 0x00073c00010f7983 */ /* 0x000ee20000300800 */
[----:B----4-:R-:W-:-:S05]  /*23b70*/  IADD3 R14, P6, PT, R14, R6, RZ ;  /* 0x000000060e0e7210 */ /* 0x010fca0007fde0ff */
[----:B------:R0:W-:Y:S04]  /*23b80*/  STL [R1+0x3bc], R14 ;  /* 0x0003bc0e01007387 */ /* 0x0001e80000100800 */
[----:B0-----:R-:W4:Y:S01]  /*23b90*/  LDL.LU R14, [R1+0x750] ;  /* 0x00075000010e7983 */ /* 0x001f220000300800 */
[----:B------:R-:W-:-:S05]  /*23ba0*/  IMAD.X R13, R13, 0x1, R5, P5 ;  /* 0x000000010d0d7824 */ /* 0x000fca00028e0605 */
        /* <DEDUP_REMOVED lines=8> */
[-C--:B------:R-:W-:Y:S01]  /*23c30*/  IADD3 R36, P4, PT, R36, R6.reuse, RZ ;  /* 0x0000000624247210 */ /* 0x080fe20007f9e0ff */
[--C-:B------:R-:W-:Y:S01]  /*23c40*/  IMAD.X R35, R35, 0x1, R5.reuse, P3 ;  /* 0x0000000123237824 */ /* 0x100fe200018e0605 */
[-C--:B---3--:R-:W-:Y:S01]  /*23c50*/  IADD3 R34, P3, PT, R34, R6.reuse, RZ ;  /* 0x0000000622227210 */ /* 0x088fe20007f7e0ff */
[----:B------:R-:W-:Y:S02]  /*23c60*/  IMAD.X R33, R33, 0x1, R5, P6 ;  /* 0x0000000121217824 */ /* 0x000fe400030e0605 */
        /* <DEDUP_REMOVED lines=39> */
[----:B0-----:R-:W3:Y:S04]  /*23ee0*/  LDL.LU R9, [R1+0x740] ;  /* 0x0007400001097983 */ /* 0x001ee80000300800 */
[----:B------:R-:W-:Y:S01]  /*23ef0*/  STL [R1+0x398], R17 ;  /* 0x0003981101007387 */ /* 0x000fe20000100800 */
[----:B----4-:R-:W-:-:S05]  /*23f00*/  IMAD.X R14, R14, 0x1, R5, P4 ;  /* 0x000000010e0e7824 */ /* 0x010fca00020e0605 */
[----:B------:R0:W-:Y:S04]  /*23f10*/  STL [R1+0x750], R14 ;  /* 0x0007500e01007387 */ /* 0x0001e80000100800 */
[----:B------:R-:W-:Y:S04]  /*23f20*/  STL [R1+0x390], R16 ;  /* 0x0003901001007387 */ /* 0x000fe80000100800 */
[----:B0-----:R-:W4:Y:S01]  /*23f30*/  LDL.LU R14, [R1+0x37c] ;  /* 0x00037c00010e7983 */ /* 0x001f220000300800 */
[----:B------:R-:W-:-:S03]  /*23f40*/  IADD3 R13, P4, PT, R13, R6, RZ ;  /* 0x000000060d0d7210 */ /* 0x000fc60007f9e0ff */
[----:B------:R-:W-:Y:S04]  /*23f50*/  STL [R1+0x73c], R15 ;  /* 0x00073c0f01007387 */ /* 0x000fe80000100800 */
[----:B------:R0:W-:Y:S04]  /*23f60*/  STL [R1+0x38c], R13 ;  /* 0x00038c0d01007387 */ /* 0x0001e80000100800 */
[----:B0-----:R-:W4:Y:S01]  /*23f70*/  LDL.LU R13, [R1+0x738] ;  /* 0x00073800010d7983 */ /* 0x001f220000300800 */
[----:B------:R-:W-:-:S05]  /*23f80*/  IMAD.X R12, R12, 0x1, R5, P3 ;  /* 0x000000010c0c7824 */ /* 0x000fca00018e0605 */
[----:B------:R0:W-:Y:S04]  /*23f90*/  STL [R1+0x748], R12 ;  /* 0x0007480c01007387 */ /* 0x0001e80000100800 */
[----:B0-----:R-:W4:Y:S04]  /*23fa0*/  LDL.LU R12, [R1+0x374] ;  /* 0x00037400010c7983 */ /* 0x001f280000300800 */
[----:B------:R-:W4:Y:S04]  /*23fb0*/  LDL.LU R36, [R1+0x388] ;  /* 0x0003880001247983 */ /* 0x000f280000300800 */
[----:B------:R-:W4:Y:S04]  /*23fc0*/  LDL.LU R35, [R1+0x734] ;  /* 0x0007340001237983 */ /* 0x000f280000300800 */
[----:B------:R-:W4:Y:S01]  /*23fd0*/  LDL.LU R34, [R1+0x380] ;  /* 0x0003800001227983 */ /* 0x000f220000300800 */
[----:B--2---:R-:W-:-:S05]  /*23fe0*/  IADD3 R10, P3, PT, R10, R6, RZ ;  /* 0x000000060a0a7210 */ /* 0x004fca0007f7e0ff */
        /* <DEDUP_REMOVED lines=21> */
[----:B---3--:R-:W-:-:S05]  /*24140*/  IMAD.X R9, R9, 0x1, R5, P6 ;  /* 0x0000000109097824 */ /* 0x008fca00030e0605 */
[----:B------:R0:W-:Y:S04]  /*24150*/  STL [R1+0x740], R9 ;  /* 0x0007400901007387 */ /* 0x0001e80000100800 */
[----:B0-----:R-:W3:Y:S01]  /*24160*/  LDL.LU R9, [R1+0x6fc] ;  /* 0x0006fc0001097983 */ /* 0x001ee20000300800 */
[----:B----4-:R-:W-:-:S05]  /*24170*/  IADD3 R14, P6, PT, R14, R6, RZ ;  /* 0x000000060e0e7210 */ /* 0x010fca0007fde0ff */
[----:B------:R0:W-:Y:S04]  /*24180*/  STL [R1+0x37c], R14 ;  /* 0x00037c0e01007387 */ /* 0x0001e80000100800 */
[----:B0-----:R-:W4:Y:S01]  /*24190*/  LDL.LU R14, [R1+0x710] ;  /* 0x00071000010e7983 */ /* 0x001f220000300800 */
[----:B------:R-:W-:-:S05]  /*241a0*/  IMAD.X R13, R13, 0x1, R5, P5 ;  /* 0x000000010d0d7824 */ /* 0x000fca00028e0605 */
[----:B------:R0:W-:Y:S04]  /*241b0*/  STL [R1+0x738], R13 ;  /* 0x0007380d01007387 */ /* 0x0001e80000100800 */
[----:B0-----:R-:W4:Y:S01]  /*241c0*/  LDL.LU R13, [R1+0x34c] ;  /* 0x00034c00010d7983 */ /* 0x001f220000300800 */
[----:B------:R-:W-:Y:S01]  /*241d0*/  IADD3 R12, P5, PT, R12, R6, RZ ;  /* 0x000000060c0c7210 */ /* 0x000fe20007fbe0ff */
[----:B------:R-:W-:-:S04]  /*241e0*/  IMAD.X R36, R36, 0x1, R5, P4 ;  /* 0x0000000124247824 */ /* 0x000fc800020e0605 */
[----:B------:R0:W-:Y:S01]  /*241f0*/  STL [R1+0x374], R12 ;  /* 0x0003740c01007387 */ /* 0x0001e20000100800 */
[-C--:B------:R-:W-:Y:S01]  /*24200*/  IADD3 R35, P4, PT, R35, R6.reuse, RZ ;  /* 0x0000000623237210 */ /* 0x080fe20007f9e0ff */
[--C-:B------:R-:W-:Y:S02]  /*24210*/  IMAD.X R34, R34, 0x1, R5.reuse, P3 ;  /* 0x0000000122227824 */ /* 0x100fe400018e0605 */
[----:B0-----:R-:W4:Y:S04]  /*24220*/  LDL.LU R12, [R1+0x708] ;  /* 0x00070800010c7983 */ /* 0x001f280000300800 */
[----:B------:R-:W-:Y:S04]  /*24230*/  STL [R1+0x388], R36 ;  /* 0x0003882401007387 */ /* 0x000fe80000100800 */
[----:B------:R-:W-:Y:S04]  /*24240*/  STL [R1+0x734], R35 ;  /* 0x0007342301007387 */ /* 0x000fe80000100800 */
[----:B------:R-:W-:Y:S01]  /*24250*/  STL [R1+0x380], R34 ;  /* 0x0003802201007387 */ /* 0x000fe20000100800 */
[----:B--2---:R-:W-:Y:S01]  /*24260*/  IADD3 R33, P3, PT, R33, R6, RZ ;  /* 0x0000000621217210 */ /* 0x004fe20007f7e0ff */
[----:B------:R-:W-:-:S04]  /*24270*/  IMAD.X R32, R32, 0x1, R5, P6 ;  /* 0x0000000120207824 */ /* 0x000fc800030e0605 */
        /* <DEDUP_REMOVED lines=29> */
[----:B------:R-:W-:-:S05]  /*24450*/  IMAD.X R10, R10, 0x1, R5, P6 ;  /* 0x000000010a0a7824 */ /* 0x000fca00030e0605 */
[----:B------:R0:W-:Y:S04]  /*24460*/  STL [R1+0x358], R10 ;  /* 0x0003580a01007387 */ /* 0x0001e80000100800 */
[----:B------:R-:W-:Y:S04]  /*24470*/  STL [R1+0x360], R18 ;  /* 0x0003601201007387 */ /* 0x000fe80000100800 */
[----:B0-----:R-:W2:Y:S01]  /*24480*/  LDL.LU R10, [R1+0x344] ;  /* 0x00034400010a7983 */ /* 0x001ea20000300800 */
[-C--:B------:R-:W-:Y:S01]  /*24490*/  IADD3 R17, P3, PT, R17, R6.reuse, RZ ;  /* 0x0000000611117210 */ /* 0x080fe20007f7e0ff */
[----:B------:R-:W-:Y:S01]  /*244a0*/  IMAD.X R15, R15, 0x1, R5, P5 ;  /* 0x000000010f0f7824 */ /* 0x000fe200028e0605 */
[----:B------:R-:W-:-:S03]  /*244b0*/  IADD3 R16, P6, PT, R16, R6, RZ ;  /* 0x0000000610107210 */ /* 0x000fc60007fde0ff */
[----:B------:R-:W-:Y:S01]  /*244c0*/  STL [R1+0x70c], R17 ;  /* 0x00070c1101007387 */ /* 0x000fe20000100800 */
[----:B---3--:R-:W-:-:S05]  /*244d0*/  IADD3 R9, P5, PT, R9, R6, RZ ;  /* 0x0000000609097210 */ /* 0x008fca0007fbe0ff */
[----:B------:R0:W-:Y:S04]  /*244e0*/  STL [R1+0x6fc], R9 ;  /* 0x0006fc0901007387 */ /* 0x0001e80000100800 */
[----:B------:R-:W-:Y:S04]  /*244f0*/  STL [R1+0x704], R16 ;  /* 0x0007041001007387 */ /* 0x000fe80000100800 */
[----:B0-----:R-:W3:Y:S04]  /*24500*/  LDL.LU R9, [R1+0x700] ;  /* 0x0007000001097983 */ /* 0x001ee80000300800 */
[----:B------:R-:W-:Y:S01]  /*24510*/  STL [R1+0x350], R15 ;  /* 0x0003500f01007387 */ /* 0x000fe20000100800 */
[----:B----4-:R-:W-:-:S05]  /*24520*/  IMAD.X R14, R14, 0x1, R5, P4 ;  /* 0x000000010e0e7824 */ /* 0x010fca00020e0605 */
[----:B------:R0:W-:Y:S04]  /*24530*/  STL [R1+0x710], R14 ;  /* 0x0007100e01007387 */ /* 0x0001e80000100800 */
[----:B0-----:R-:W4:Y:S01]  /*24540*/  LDL.LU R14, [R1+0x33c] ;  /* 0x00033c00010e7983 */ /* 0x001f220000300800 */
[----:B------:R-:W-:-:S05]  /*24550*/  IADD3 R13, P4, PT, R13, R6, RZ ;  /* 0x000000060d0d7210 */ /* 0x000fca0007f9e0ff */
        /* <DEDUP_REMOVED lines=31> */
[----:B------:R0:W-:Y:S04]  /*24750*/  STL [R1+0x700], R9 ;  /* 0x0007000901007387 */ /* 0x0001e80000100800 */
[----:B0-----:R-:W3:Y:S01]  /*24760*/  LDL.LU R9, [R1+0x6bc] ;  /* 0x0006bc0001097983 */ /* 0x001ee20000300800 */
[----:B----4-:R-:W-:-:S05]  /*24770*/  IADD3 R14, P6, PT, R14, R6, RZ ;  /* 0x000000060e0e7210 */ /* 0x010fca0007fde0ff */
[----:B------:R0:W-:Y:S04]  /*24780*/  STL [R1+0x33c], R14 ;  /* 0x00033c0e01007387 */ /* 0x0001e80000100800 */
[----:B0-----:R-:W4:Y:S01]  /*24790*/  LDL.LU R14, [R1+0x6d0] ;  /* 0x0006d000010e7983 */ /* 0x001f220000300800 */
[----:B------:R-:W-:Y:S01]  /*247a0*/  IMAD.X R13, R13, 0x1, R5, P5 ;  /* 0x000000010d0d7824 */ /* 0x000fe200028e0605 */
        /* <DEDUP_REMOVED lines=50> */
[----:B------:R-:W-:-:S05]  /*24ad0*/  IADD3 R15, P6, PT, R15, R6, RZ ;  /* 0x000000060f0f7210 */ /* 0x000fca0007fde0ff */
[----:B------:R-:W-:Y:S01]  /*24ae0*/  STL [R1+0x6c4], R15 ;  /* 0x0006c40f01007387 */ /* 0x000fe20000100800 */
[----:B---3--:R-:W-:-:S05]  /*24af0*/  IADD3 R9, P5, PT, R9, R6, RZ ;  /* 0x0000000609097210 */ /* 0x008fca0007fbe0ff */
[----:B------:R0:W-:Y:S04]  /*24b00*/  STL [R1+0x6bc], R9 ;  /* 0x0006bc0901007387 */ /* 0x0001e80000100800 */
[----:B0-----:R-:W3:Y:S01]  /*24b10*/  LDL.LU R9, [R1+0x6c0] ;  /* 0x0006c00001097983 */ /* 0x001ee20000300800 */
[----:B----4-:R-:W-:-:S05]  /*24b20*/  IMAD.X R14, R14, 0x1, R5, P4 ;  /* 0x000000010e0e7824 */ /* 0x010fca00020e0605 */
[----:B------:R0:W-:Y:S04]  /*24b30*/  STL [R1+0x6d0], R14 ;  /* 0x0006d00e01007387 */ /* 0x0001e80000100800 */
[----:B0-----:R-:W4:Y:S04]  /*24b40*/  LDL.LU R14, [R1+0x2fc] ;  /* 0x0002fc00010e7983 */ /* 0x001f280000300800 */
[----:B------:R-:W4:Y:S01]  /*24b50*/  LDL.LU R36, [R1+0x6b8] ;  /* 0x0006b80001247983 */ /* 0x000f220000300800 */
[----:B------:R-:W-:-:S03]  /*24b60*/  IADD3 R13, P4, PT, R13, R6, RZ ;  /* 0x000000060d0d7210 */ /* 0x000fc60007f9e0ff */
        /* <DEDUP_REMOVED lines=26> */
[----:B--2---:R-:W-:-:S05]  /*24d10*/  IADD3 R10, P3, PT, R10, R6, RZ ;  /* 0x000000060a0a7210 */ /* 0x004fca0007f7e0ff */
[----:B------:R0:W-:Y:S04]  /*24d20*/  STL [R1+0x304], R10 ;  /* 0x0003040a01007387 */ /* 0x0001e80000100800 */
[----:B0-----:R-:W2:Y:S01]  /*24d30*/  LDL.LU R10, [R1+0x2d0] ;  /* 0x0002d000010a7983 */ /* 0x001ea20000300800 */
[----:B---3--:R-:W-:-:S05]  /*24d40*/  IMAD.X R9, R9, 0x1, R5, P6 ;  /* 0x0000000109097824 */ /* 0x008fca00030e0605 */
[----:B------:R0:W-:Y:S04]  /*24d50*/  STL [R1+0x6c0], R9 ;  /* 0x0006c00901007387 */ /* 0x0001e80000100800 */
[----:B0-----:R-:W3:Y:S01]  /*24d60*/  LDL.LU R9, [R1+0x67c] ;  /* 0x00067c0001097983 */ /* 0x001ee20000300800 */
[----:B----4-:R-:W-:Y:S01]  /*24d70*/  IADD3 R14, P6, PT, R14, R6, RZ ;  /* 0x000000060e0e7210 */ /* 0x010fe20007fde0ff */
        /* <DEDUP_REMOVED lines=56> */
[----:B------:R0:W-:Y:S04]  /*25100*/  STL [R1+0x67c], R9 ;  /* 0x00067c0901007387 */ /* 0x0001e80000100800 */
[----:B0-----:R-:W3:Y:S04]  /*25110*/  LDL.LU R9, [R1+0x680] ;  /* 0x0006800001097983 */ /* 0x001ee80000300800 */
[----:B------:R-:W3:Y:S04]  /*25120*/  LDL.LU R36, [R1+0x2bc] ;  /* 0x0002bc0001247983 */ /* 0x000ee80000300800 */
[----:B------:R-:W3:Y:S01]  /*25130*/  LDL.LU R35, [R1+0x678] ;  /* 0x0006780001237983 */ /* 0x000ee20000300800 */
[----:B----4-:R-:W-:-:S03]  /*25140*/  IMAD.X R14, R14, 0x1, R5, P4 ;  /* 0x000000010e0e7824 */ /* 0x010fc600020e0605 */
        /* <DEDUP_REMOVED lines=31> */
[----:B---3--:R-:W-:-:S05]  /*25340*/  IMAD.X R9, R9, 0x1, R5, P6 ;  /* 0x0000000109097824 */ /* 0x008fca00030e0605 */
[----:B------:R0:W-:Y:S01]  /*25350*/  STL [R1+0x680], R9 ;  /* 0x0006800901007387 */ /* 0x0001e20000100800 */
[-C--:B------:R-:W-:Y:S01]  /*25360*/  IADD3 R36, P6, PT, R36, R6.reuse, RZ ;  /* 0x0000000624247210 */ /* 0x080fe20007fde0ff */
[--C-:B------:R-:W-:Y:S01]  /*25370*/  IMAD.X R35, R35, 0x1, R5.reuse, P5 ;  /* 0x0000000123237824 */ /* 0x100fe200028e0605 */
[----:B----4-:R-:W-:Y:S01]  /*25380*/  IADD3 R34, P5, PT, R34, R6, RZ ;  /* 0x0000000622227210 */ /* 0x010fe20007fbe0ff */
        /* <DEDUP_REMOVED lines=38> */
[----:B------:R0:W-:Y:S04]  /*255f0*/  STL [R1+0x648], R14 ;  /* 0x0006480e01007387 */ /* 0x0001e80000100800 */
[----:B------:R-:W-:Y:S01]  /*25600*/  STL [R1+0x650], R18 ;  /* 0x0006501201007387 */ /* 0x000fe20000100800 */
[----:B------:R-:W-:-:S03]  /*25610*/  IADD3 R15, P3, PT, R15, R6, RZ ;  /* 0x000000060f0f7210 */ /* 0x000fc60007f7e0ff */
[----:B0-----:R-:W4:Y:S04]  /*25620*/  LDL.LU R14, [R1+0x644] ;  /* 0x00064400010e7983 */ /* 0x001f280000300800 */
[----:B------:R-:W-:Y:S01]  /*25630*/  STL [R1+0x2ac], R17 ;  /* 0x0002ac1101007387 */ /* 0x000fe20000100800 */
[----:B------:R-:W-:-:S05]  /*25640*/  IMAD.X R13, R13, 0x1, R5, P6 ;  /* 0x000000010d0d7824 */ /* 0x000fca00030e0605 */
[----:B------:R0:W-:Y:S04]  /*25650*/  STL [R1+0x29c], R13 ;  /* 0x00029c0d01007387 */ /* 0x0001e80000100800 */
[----:B------:R-:W-:Y:S04]  /*25660*/  STL [R1+0x2a4], R16 ;  /* 0x0002a41001007387 */ /* 0x000fe80000100800 */
[----:B0-----:R-:W4:Y:S01]  /*25670*/  LDL.LU R13, [R1+0x298] ;  /* 0x00029800010d7983 */ /* 0x001f220000300800 */
[----:B------:R-:W-:-:S03]  /*25680*/  IADD3 R12, P6, PT, R12, R6, RZ ;  /* 0x000000060c0c7210 */ /* 0x000fc60007fde0ff */
[----:B------:R-:W-:Y:S04]  /*25690*/  STL [R1+0x640], R15 ;  /* 0x0006400f01007387 */ /* 0x000fe80000100800 */
[----:B------:R0:W-:Y:S04]  /*256a0*/  STL [R1+0x638], R12 ;  /* 0x0006380c01007387 */ /* 0x0001e80000100800 */
[----:B0-----:R-:W4:Y:S01]  /*256b0*/  LDL.LU R12, [R1+0x63c] ;  /* 0x00063c00010c7983 */ /* 0x001f220000300800 */
[----:B--2---:R-:W-:-:S05]  /*256c0*/  IMAD.X R10, R10, 0x1, R5, P5 ;  /* 0x000000010a0a7824 */ /* 0x004fca00028e0605 */
[----:B------:R0:W-:Y:S04]  /*256d0*/  STL [R1+0x64c], R10 ;  /* 0x00064c0a01007387 */ /* 0x0001e80000100800 */
[----:B0-----:R-:W2:Y:S04]  /*256e0*/  LDL.LU R10, [R1+0x290] ;  /* 0x00029000010a7983 */ /* 0x001ea80000300800 */
[----:B------:R-:W2:Y:S04]  /*256f0*/  LDL.LU R36, [R1+0x634] ;  /* 0x0006340001247983 */ /* 0x000ea80000300800 */
[----:B------:R-:W2:Y:S01]  /*25700*/  LDL.LU R35, [R1+0x288] ;  /* 0x0002880001237983 */ /* 0x000ea20000300800 */
[----:B---3--:R-:W-:-:S03]  /*25710*/  IADD3 R9, P5, PT, R9, R6, RZ ;  /* 0x0000000609097210 */ /* 0x008fc60007fbe0ff */
        /* <DEDUP_REMOVED lines=22> */
[----:B----4-:R-:W-:-:S05]  /*25880*/  IMAD.X R14, R14, 0x1, R5, P4 ;  /* 0x000000010e0e7824 */ /* 0x010fca00020e0605 */
        /* <DEDUP_REMOVED lines=12> */
[-C--:B------:R-:W-:Y:S01]  /*25950*/  IADD3 R35, P6, PT, R35, R6.reuse, RZ ;  /* 0x0000000623237210 */ /* 0x080fe20007fde0ff */
[--C-:B---3--:R-:W-:Y:S01]  /*25960*/  IMAD.X R34, R34, 0x1, R5.reuse, P5 ;  /* 0x0000000122227824 */ /* 0x108fe200028e0605 */
        /* <DEDUP_REMOVED lines=36> */
[----:B------:R0:W-:Y:S04]  /*25bb0*/  STL [R1+0x27c], R9 ;  /* 0x00027c0901007387 */ /* 0x0001e80000100800 */
[----:B------:R-:W-:Y:S01]  /*25bc0*/  STL [R1+0x604], R18 ;  /* 0x0006041201007387 */ /* 0x000fe20000100800 */
[----:B------:R-:W-:Y:S01]  /*25bd0*/  IMAD.X R15, R15, 0x1, R5, P3 ;  /* 0x000000010f0f7824 */ /* 0x000fe200018e0605 */
[-C--:B------:R-:W-:Y:S02]  /*25be0*/  IADD3 R16, P4, PT, R16, R6.reuse, RZ ;  /* 0x0000000610107210 */ /* 0x080fe40007f9e0ff */
[----:B0-----:R-:W3:Y:S04]  /*25bf0*/  LDL.LU R9, [R1+0x5e0] ;  /* 0x0005e00001097983 */ /* 0x001ee80000300800 */
[----:B------:R-:W-:Y:S01]  /*25c00*/  STL [R1+0x600], R17 ;  /* 0x0006001101007387 */ /* 0x000fe20000100800 */
[----:B----4-:R-:W-:-:S05]  /*25c10*/  IADD3 R14, P3, PT, R14, R6, RZ ;  /* 0x000000060e0e7210 */ /* 0x010fca0007f7e0ff */
[----:B------:R0:W-:Y:S04]  /*25c20*/  STL [R1+0x5f0], R14 ;  /* 0x0005f00e01007387 */ /* 0x0001e80000100800 */
[----:B------:R-:W-:Y:S04]  /*25c30*/  STL [R1+0x5f8], R16 ;  /* 0x0005f81001007387 */ /* 0x000fe80000100800 */
[----:B0-----:R-:W4:Y:S04]  /*25c40*/  LDL.LU R14, [R1+0x5f4] ;  /* 0x0005f400010e7983 */ /* 0x001f280000300800 */
[----:B------:R-:W-:Y:S01]  /*25c50*/  STL [R1+0x274], R15 ;  /* 0x0002740f01007387 */ /* 0x000fe20000100800 */
[----:B------:R-:W-:-:S05]  /*25c60*/  IMAD.X R13, R13, 0x1, R5, P6 ;  /* 0x000000010d0d7824 */ /* 0x000fca00030e0605 */
        /* <DEDUP_REMOVED lines=79> */
[----:B------:R-:W-:Y:S01]  /*26160*/  IADD3 R10, P5, PT, R10, R6, RZ ;  /* 0x000000060a0a7210 */ /* 0x000fe20007fbe0ff */
[----:B------:R-:W-:Y:S04]  /*26170*/  STL [R1+0x240], R19 ;  /* 0x0002401301007387 */ /* 0x000fe80000100800 */
[----:B------:R0:W-:Y:S04]  /*26180*/  STL [R1+0x1fc], R10 ;  /* 0x0001fc0a01007387 */ /* 0x0001e80000100800 */
[----:B------:R-:W-:Y:S04]  /*26190*/  STL [R1+0x224], R18 ;  /* 0x0002241201007387 */ /* 0x000fe80000100800 */
[----:B0-----:R-:W2:Y:S01]  /*261a0*/  LDL.LU R10, [R1+0x1f8] ;  /* 0x0001f800010a7983 */ /* 0x001ea20000300800 */
[----:B------:R-:W-:-:S03]  /*261b0*/  IMAD.X R16, R16, 0x1, R5, P4 ;  /* 0x0000000110107824 */ /* 0x000fc600020e0605 */
[----:B------:R-:W-:Y:S01]  /*261c0*/  STL [R1+0x238], R17 ;  /* 0x0002381101007387 */ /* 0x000fe20000100800 */
[----:B---3--:R-:W-:Y:S01]  /*261d0*/  IMAD.X R9, R9, 0x1, R5, P3 ;  /* 0x0000000109097824 */ /* 0x008fe200018e0605 */
[----:B------:R-:W-:-:S04]  /*261e0*/  IADD3 R15, P4, PT, R15, R6, RZ ;  /* 0x000000060f0f7210 */ /* 0x000fc80007f9e0ff */
[----:B------:R0:W-:Y:S04]  /*261f0*/  STL [R1+0x228], R9 ;  /* 0x0002280901007387 */ /* 0x0001e80000100800 */
[----:B------:R-:W-:Y:S04]  /*26200*/  STL [R1+0x230], R16 ;  /* 0x0002301001007387 */ /* 0x000fe80000100800 */
[----:B0-----:R-:W3:Y:S04]  /*26210*/  LDL.LU R9, [R1+0x1dc] ;  /* 0x0001dc0001097983 */ /* 0x001ee80000300800 */
[----:B------:R-:W-:Y:S01]  /*26220*/  STL [R1+0x1f4], R15 ;  /* 0x0001f40f01007387 */ /* 0x000fe20000100800 */
[----:B----4-:R-:W-:-:S05]  /*26230*/  IADD3 R14, P3, PT, R14, R6, RZ ;  /* 0x000000060e0e7210 */ /* 0x010fca0007f7e0ff */
[----:B------:R0:W-:Y:S04]  /*26240*/  STL [R1+0x1ec], R14 ;  /* 0x0001ec0e01007387 */ /* 0x0001e80000100800 */
[----:B0-----:R-:W4:Y:S01]  /*26250*/  LDL.LU R14, [R1+0x1f0] ;  /* 0x0001f000010e7983 */ /* 0x001f220000300800 */
[----:B------:R-:W-:-:S05]  /*26260*/  IMAD.X R13, R13, 0x1, R5, P6 ;  /* 0x000000010d0d7824 */ /* 0x000fca00030e0605 */
        /* <DEDUP_REMOVED lines=95> */
[----:B------:R-:W4:Y:S04]  /*26860*/  LDL.LU R36, [R1+0x154] ;  /* 0x0001540001247983 */ /* 0x000f280000300800 */
[----:B------:R-:W4:Y:S01]  /*26870*/  LDL.LU R35, [R1+0x168] ;  /* 0x0001680001237983 */ /* 0x000f220000300800 */
[----:B------:R-:W-:-:S03]  /*26880*/  IMAD.X R13, R13, 0x1, R7, P6 ;  /* 0x000000010d0d7824 */ /* 0x000fc600030e0607 */
        /* <DEDUP_REMOVED lines=74> */
[----:B------:R0:W-:Y:S01]  /*26d30*/  STL [R1+0x104], R13 ;  /* 0x0001040d01007387 */ /* 0x0001e20000100800 */
[----:B------:R-:W-:-:S03]  /*26d40*/  IADD3 R15, P5, PT, R15, R8, RZ ;  /* 0x000000080f0f7210 */ /* 0x000fc60007fbe0ff */
[----:B------:R-:W-:Y:S04]  /*26d50*/  STL [R1+0x10c], R18 ;  /* 0x00010c1201007387 */ /* 0x000fe80000100800 */
[----:B0-----:R-:W4:Y:S04]  /*26d60*/  LDL.LU R13, [R1+0x100] ;  /* 0x00010000010d7983 */ /* 0x001f280000300800 */
[----:B------:R-:W-:Y:S01]  /*26d70*/  STL [R1+0x120], R17 ;  /* 0x0001201101007387 */ /* 0x000fe20000100800 */
[----:B------:R-:W-:-:S05]  /*26d80*/  IMAD.X R12, R12, 0x1, R7, P4 ;  /* 0x000000010c0c7824 */ /* 0x000fca00020e0607 */
        /* <DEDUP_REMOVED lines=10> */
[----:B------:R-:W3:Y:S04]  /*26e30*/  LDL.LU R36, [R1+0xf0] ;  /* 0x0000f00001247983 */ /* 0x000ee80000300800 */
[----:B------:R-:W3:Y:S01]  /*26e40*/  LDL.LU R35, [R1+0xd4] ;  /* 0x0000d40001237983 */ /* 0x000ee20000300800 */
[----:B----4-:R-:W-:-:S03]  /*26e50*/  IADD3 R14, P3, PT, R14, R8, RZ ;  /* 0x000000080e0e7210 */ /* 0x010fc60007f7e0ff */
        /* <DEDUP_REMOVED lines=31> */
[----:B---3--:R-:W-:-:S05]  /*27050*/  IADD3 R9, P5, PT, R9, R8, RZ ;  /* 0x0000000809097210 */ /* 0x008fca0007fbe0ff */
[----:B------:R0:W-:Y:S01]  /*27060*/  STL [R1+0xdc], R9 ;  /* 0x0000dc0901007387 */ /* 0x0001e20000100800 */
[--C-:B------:R-:W-:Y:S01]  /*27070*/  IMAD.X R36, R36, 0x1, R7.reuse, P4 ;  /* 0x0000000124247824 */ /* 0x100fe200020e0607 */
[-C--:B------:R-:W-:Y:S01]  /*27080*/  IADD3 R35, P4, PT, R35, R8.reuse, RZ ;  /* 0x0000000823237210 */ /* 0x080fe20007f9e0ff */
[----:B----4-:R-:W-:Y:S01]  /*27090*/  IMAD.X R34, R34, 0x1, R7, P3 ;  /* 0x0000000122227824 */ /* 0x010fe200018e0607 */
        /* <DEDUP_REMOVED lines=43> */
[----:B------:R-:W-:-:S05]  /*27350*/  IADD3 R13, P5, PT, R13, R8, RZ ;  /* 0x000000080d0d7210 */ /* 0x000fca0007fbe0ff */
[----:B------:R0:W-:Y:S04]  /*27360*/  STL [R1+0x7c], R13 ;  /* 0x00007c0d01007387 */ /* 0x0001e80000100800 */
[----:B------:R-:W-:Y:S04]  /*27370*/  STL [R1+0x84], R16 ;  /* 0x0000841001007387 */ /* 0x000fe80000100800 */
[----:B0-----:R-:W4:Y:S04]  /*27380*/  LDL.LU R13, [R1+0x80] ;  /* 0x00008000010d7983 */ /* 0x001f280000300800 */
[----:B------:R-:W-:Y:S01]  /*27390*/  STL [R1+0x98], R15 ;  /* 0x0000980f01007387 */ /* 0x000fe20000100800 */
[----:B------:R-:W-:-:S05]  /*273a0*/  IMAD.X R12, R12, 0x1, R7, P4 ;  /* 0x000000010c0c7824 */ /* 0x000fca00020e0607 */
        /* <DEDUP_REMOVED lines=41> */
[----:B0-----:R-:W2:Y:S01]  /*27640*/  LDL.LU R10, [R1] ;  /* 0x00000000010a7983 */ /* 0x001ea20000300800 */
        /* <DEDUP_REMOVED lines=37> */
[----:B------:R-:W-:Y:S04]  /*278a0*/  STL [R1+0x30], R19 ;  /* 0x0000301301007387 */ /* 0x000fe80000100800 */
[----:B------:R0:W-:Y:S02]  /*278b0*/  STL [R1+0xc], R9 ;  /* 0x00000c0901007387 */ /* 0x0001e40000100800 */
[----:B0-----:R-:W-:Y:S02]  /*278c0*/  IMAD.U32 R9, RZ, RZ, UR5 ;  /* 0x00000005ff097e24 */ /* 0x001fe4000f8e00ff */
[--C-:B------:R-:W-:Y:S01]  /*278d0*/  IMAD.X R16, R16, 0x1, R7.reuse, P6 ;  /* 0x0000000110107824 */ /* 0x100fe200030e0607 */
[-C--:B------:R-:W-:Y:S01]  /*278e0*/  IADD3 R15, P6, PT, R15, R8.reuse, RZ ;  /* 0x000000080f0f7210 */ /* 0x080fe20007fde0ff */
[----:B----4-:R-:W-:Y:S01]  /*278f0*/  IMAD.X R14, R14, 0x1, R7, P5 ;  /* 0x000000010e0e7824 */ /* 0x010fe200028e0607 */
[----:B------:R-:W0:Y:S01]  /*27900*/  SYNCS.PHASECHK.TRANS64.TRYWAIT P5, [UR8], R9 ;  /* 0x00000009ff0075a7 */ /* 0x000e2200080a1108 */
[----:B------:R-:W-:-:S05]  /*27910*/  IADD3 R18, P4, PT, R18, R8, RZ ;  /* 0x0000000812127210 */ /* 0x000fca0007f9e0ff */
[----:B------:R-:W-:Y:S04]  /*27920*/  STL [R1+0x14], R18 ;  /* 0x0000141201007387 */ /* 0x000fe80000100800 */
[----:B------:R-:W-:Y:S04]  /*27930*/  STL [R1+0x28], R17 ;  /* 0x0000281101007387 */ /* 0x000fe80000100800 */
[----:B------:R-:W-:Y:S04]  /*27940*/  STL [R1+0x20], R16 ;  /* 0x0000201001007387 */ /* 0x000fe80000100800 */
[----:B------:R-:W-:Y:S01]  /*27950*/  STL [R1+0x4], R15 ;  /* 0x0000040f01007387 */ /* 0x000fe20000100800 */
[----:B------:R-:W-:Y:S01]  /*27960*/  IMAD.X R13, R13, 0x1, R7, P4 ;  /* 0x000000010d0d7824 */ /* 0x000fe200020e0607 */
[----:B-----5:R-:W-:-:S02]  /*27970*/  IADD3 R165, P4, PT, R165, R8, RZ ;  /* 0x00000008a5a57210 */ /* 0x020fc40007f9e0ff */
[----:B------:R-:W-:Y:S03]  /*27980*/  STL [R1+0x18], R14 ;  /* 0x0000180e01007387 */ /* 0x000fe60000100800 */
[--C-:B------:R-:W-:Y:S01]  /*27990*/  IMAD.X R164, R164, 0x1, R7.reuse, P4 ;  /* 0x00000001a4a47824 */ /* 0x100fe200020e0607 */
[-C--:B------:R-:W-:Y:S01]  /*279a0*/  IADD3 R159, P4, PT, R159, R8.reuse, RZ ;  /* 0x000000089f9f7210 */ /* 0x080fe20007f9e0ff */
[----:B------:R-:W-:Y:S04]  /*279b0*/  STL [R1+0x10], R13 ;  /* 0x0000100d01007387 */ /* 0x000fe80000100800 */
[--C-:B------:R-:W-:Y:S01]  /*279c0*/  IMAD.X R158, R158, 0x1, R7.reuse, P4 ;  /* 0x000000019e9e7824 */ /* 0x100fe200020e0607 */
[-C--:B------:R-:W-:Y:S01]  /*279d0*/  IADD3 R153, P4, PT, R153, R8.reuse, RZ ;  /* 0x0000000899997210 */ /* 0x080fe20007f9e0ff */
[----:B------:R-:W-:Y:S01]  /*279e0*/  IMAD.X R12, R12, 0x1, R7, P3 ;  /* 0x000000010c0c7824 */ /* 0x000fe200018e0607 */
[----:B------:R-:W-:-:S05]  /*279f0*/  IADD3 R163, P3, PT, R163, R8, RZ ;  /* 0x00000008a3a37210 */ /* 0x000fca0007f7e0ff */
[--C-:B------:R-:W-:Y:S01]  /*27a00*/  IMAD.X R162, R162, 0x1, R7.reuse, P3 ;  /* 0x00000001a2a27824 */ /* 0x100fe200018e0607 */
[-C--:B------:R-:W-:Y:S01]  /*27a10*/  IADD3 R157, P3, PT, R157, R8.reuse, RZ ;  /* 0x000000089d9d7210 */ /* 0x080fe20007f7e0ff */
[----:B------:R-:W-:Y:S04]  /*27a20*/  STL [R1+0x8], R12 ;  /* 0x0000080c01007387 */ /* 0x000fe80000100800 */
[--C-:B------:R-:W-:Y:S01]  /*27a30*/  IMAD.X R156, R156, 0x1, R7.reuse, P3 ;  /* 0x000000019c9c7824 */ /* 0x100fe200018e0607 */
[-C--:B------:R-:W-:Y:S01]  /*27a40*/  IADD3 R151, P3, PT, R151, R8.reuse, RZ ;  /* 0x0000000897977210 */ /* 0x080fe20007f7e0ff */
[----:B------:R-:W-:Y:S01]  /*27a50*/  IMAD.X R152, R152, 0x1, R7, P4 ;  /* 0x0000000198987824 */ /* 0x000fe200020e0607 */
[----:B------:R-:W-:-:S03]  /*27a60*/  IADD3 R147, P4, PT, R147, R8, RZ ;  /* 0x0000000893937210 */ /* 0x000fc60007f9e0ff */
[--C-:B------:R-:W-:Y:S01]  /*27a70*/  IMAD.X R150, R150, 0x1, R7.reuse, P3 ;  /* 0x0000000196967824 */ /* 0x100fe200018e0607 */
[----:B------:R-:W-:Y:S01]  /*27a80*/  IADD3 R145, P3, PT, R145, R8, RZ ;  /* 0x0000000891917210 */ /* 0x000fe20007f7e0ff */
[----:B------:R-:W-:-:S04]  /*27a90*/  IMAD.X R146, R146, 0x1, R7, P4 ;  /* 0x0000000192927824 */ /* 0x000fc800020e0607 */
[--C-:B------:R-:W-:Y:S01]  /*27aa0*/  IMAD.X R144, R144, 0x1, R7.reuse, P3 ;  /* 0x0000000190907824 */ /* 0x100fe200018e0607 */
[----:B------:R-:W-:Y:S01]  /*27ab0*/  PRMT R78, RZ, 0x7610, R78 ;  /* 0x00007610ff4e7816 */ /* 0x000fe2000000004e */
[----:B--2---:R-:W-:Y:S01]  /*27ac0*/  IMAD.X R10, R10, 0x1, R7, P6 ;  /* 0x000000010a0a7824 */ /* 0x004fe200030e0607 */
[----:B------:R-:W-:-:S05]  /*27ad0*/  IADD3 R161, P6, PT, R161, R8, RZ ;  /* 0x00000008a1a17210 */ /* 0x000fca0007fde0ff */
[--C-:B------:R-:W-:Y:S01]  /*27ae0*/  IMAD.X R160, R160, 0x1, R7.reuse, P6 ;  /* 0x00000001a0a07824 */ /* 0x100fe200030e0607 */
[-C--:B------:R-:W-:Y:S01]  /*27af0*/  IADD3 R155, P6, PT, R155, R8.reuse, RZ ;  /* 0x000000089b9b7210 */ /* 0x080fe20007fde0ff */
[----:B------:R1:W-:Y:S04]  /*27b00*/  STL [R1], R10 ;  /* 0x0000000a01007387 */ /* 0x0003e80000100800 */
[----:B------:R-:W-:Y:S01]  /*27b10*/  IMAD.X R154, R154, 0x1, R7, P6 ;  /* 0x000000019a9a7824 */ /* 0x000fe200030e0607 */
[-C--:B------:R-:W-:Y:S02]  /*27b20*/  IADD3 R149, P6, PT, R149, R8.reuse, RZ ;  /* 0x0000000895957210 */ /* 0x080fe40007fde0ff */
[--C-:B-1----:R-:W-:Y:S02]  /*27b30*/  SHF.R.U32.HI R10, RZ, 0x6, R11.reuse ;  /* 0x00000006ff0a7819 */ /* 0x102fe4000001160b */
[----:B------:R-:W-:Y:S01]  /*27b40*/  SHF.R.U32.HI R11, RZ, 0x6, R11 ;  /* 0x00000006ff0b7819 */ /* 0x000fe2000001160b */
[----:B------:R-:W-:Y:S01]  /*27b50*/  IMAD.X R148, R148, 0x1, R7, P6 ;  /* 0x0000000194947824 */ /* 0x000fe200030e0607 */
[----:B------:R-:W-:-:S02]  /*27b60*/  IADD3 R143, P6, PT, R143, R8, RZ ;  /* 0x000000088f8f7210 */ /* 0x000fc40007fde0ff */
[----:B------:R-:W-:Y:S02]  /*27b70*/  SGXT.U32 R10, R10, 0x1 ;  /* 0x000000010a0a781a */ /* 0x000fe40000000000 */
[----:B------:R-:W-:Y:S01]  /*27b80*/  SGXT.U32 R11, R11, 0x1 ;  /* 0x000000010b0b781a */ /* 0x000fe20000000000 */
[----:B------:R-:W-:Y:S01]  /*27b90*/  IMAD.X R142, R142, 0x1, R7, P6 ;  /* 0x000000018e8e7824 */ /* 0x000fe200030e0607 */
[----:B------:R-:W-:Y:S02]  /*27ba0*/  LOP3.LUT R10, R10, 0x4, RZ, 0xfc, !PT ;  /* 0x000000040a0a7812 */ /* 0x000fe400078efcff */
[----:B------:R-:W-:Y:S02]  /*27bb0*/  LOP3.LUT R11, R11, 0x2, RZ, 0xfc, !PT ;  /* 0x000000020b0b7812 */ /* 0x000fe400078efcff */
[----:B------:R-:W-:Y:S02]  /*27bc0*/  IADD3 R141, P6, PT, R141, R8, RZ ;  /* 0x000000088d8d7210 */ /* 0x000fe40007fde0ff */
[----:B------:R-:W-:-:S02]  /*27bd0*/  ISETP.GE.AND P4, PT, R11, UR9, PT ;  /* 0x000000090b007c0c */ /* 0x000fc4000bf86270 */
[----:B------:R-:W-:Y:S01]  /*27be0*/  ISETP.GE.AND P3, PT, R10, UR9, PT ;  /* 0x000000090a007c0c */ /* 0x000fe2000bf66270 */
[----:B------:R-:W-:Y:S01]  /*27bf0*/  IMAD.X R140, R140, 0x1, R7, P6 ;  /* 0x000000018c8c7824 */ /* 0x000fe200030e0607 */
[----:B0-----:R-:W-:Y:S11]  /*27c00*/  @!P5 BRA `(.L_x_8) ;  /* 0x000000ec001cd947 */ /* 0x001ff60003800000 */
.L_x_16:
[----:B------:R-:W0:Y:S01]  /*27c10*/  S2R R10, SR_TID.X ;  /* 0x00000000000a7919 */ /* 0x000e220000002100 */
[----:B------:R-:W-:Y:S01]  /*27c20*/  @!P2 IMAD.MOV.U32 R11, RZ, RZ, R140 ;  /* 0x000000ffff0ba224 */ /* 0x000fe200078e008c */
[----:B------:R-:W-:Y:S01]  /*27c30*/  PRMT R102, RZ, 0x7610, R102 ;  /* 0x00007610ff667816 */ /* 0x000fe20000000066 */
[----:B------:R-:W1:Y:S01]  /*27c40*/  S2R R40, SR_TID.X ;  /* 0x0000000000287919 */ /* 0x000e620000002100 */
[----:B------:R2:W-:Y:S01]  /*27c50*/  STL [R1+0xb24], R7 ;  /* 0x000b240701007387 */ /* 0x0005e20000100800 */
[----:B------:R-:W-:Y:S02]  /*27c60*/  PRMT R89, RZ, 0x7610, R89 ;  /* 0x00007610ff597816 */ /* 0x000fe40000000059 */
[----:B------:R-:W-:Y:S01]  /*27c70*/  PRMT R31, RZ, 0x7610, R31 ;  /* 0x00007610ff1f7816 */ /* 0x000fe2000000001f */
[----:B------:R3:W-:Y:S01]  /*27c80*/  STL [R1+0xb20], R6 ;  /* 0x000b200601007387 */ /* 0x0007e20000100800 */
[----:B------:R-:W-:Y:S02]  /*27c90*/  PRMT R83, RZ, 0x7610, R83 ;  /* 0x00007610ff537816 */ /* 0x000fe40000000053 */
[----:B------:R-:W-:Y:S01]  /*27ca0*/  PRMT R104, RZ, 0x7610, R104 ;  /* 0x00007610ff687816 */ /* 0x000fe20000000068 */
[----:B------:R-:W-:Y:S04]  /*27cb0*/  STL [R1+0xb1c], R5 ;  /* 0x000b1c0501007387 */ /* 0x000fe80000100800 */
[----:B------:R4:W-:Y:S01]  /*27cc0*/  STL [R1+0xb18], R0 ;  /* 0x000b180001007387 */ /* 0x0009e20000100800 */
[----:B------:R-:W-:-:S02]  /*27cd0*/  PRMT R87, RZ, 0x7610, R87 ;  /* 0x00007610ff577816 */ /* 0x000fc40000000057 */
[----:B------:R-:W-:Y:S01]  /*27ce0*/  PRMT R30, RZ, 0x7610, R30 ;  /* 0x00007610ff1e7816 */ /* 0x000fe2000000001e */
[----:B--2---:R-:W2:Y:S01]  /*27cf0*/  LDL R7, [R1+0x4] ;  /* 0x0000040001077983 */ /* 0x004ea20000100800 */
[----:B------:R-:W-:Y:S02]  /*27d00*/  PRMT R39, RZ, 0x7610, R39 ;  /* 0x00007610ff277816 */ /* 0x000fe40000000027 */
[----:B------:R-:W-:Y:S01]  /*27d10*/  PRMT R105, RZ, 0x7610, R105 ;  /* 0x00007610ff697816 */ /* 0x000fe20000000069 */
[----:B------:R-:W2:Y:S01]  /*27d20*/  LDL R2, [R1+0x8] ;  /* 0x0000080001027983 */ /* 0x000ea20000100800 */
[----:B0-----:R-:W-:-:S03]  /*27d30*/  SHF.R.U32.HI R10, RZ, 0x6, R10 ;  /* 0x00000006ff0a7819 */ /* 0x001fc6000001160a */
[----:B---3--:R-:W3:Y:S01]  /*27d40*/  LDL R6, [R1+0x10] ;  /* 0x0000100001067983 */ /* 0x008ee20000100800 */
[----:B------:R-:W-:Y:S02]  /*27d50*/  SGXT.U32 R10, R10, 0x1 ;  /* 0x000000010a0a781a */ /* 0x000fe40000000000 */
[----:B-1----:R-:W-:Y:S02]  /*27d60*/  SHF.R.U32.HI R41, RZ, 0x6, R40 ;  /* 0x00000006ff297819 */ /* 0x002fe40000011628 */
[----:B------:R-:W-:Y:S02]  /*27d70*/  LOP3.LUT R10, R10, 0x6, RZ, 0xfc, !PT ;  /* 0x000000060a0a7812 */ /* 0x000fe400078efcff */
[----:B------:R-:W-:Y:S02]  /*27d80*/  SGXT.U32 R41, R41, 0x1 ;  /* 0x000000012929781a */ /* 0x000fe40000000000 */
[----:B------:R-:W-:Y:S01]  /*27d90*/  ISETP.GE.AND P5, PT, R10, UR9, PT ;  /* 0x000000090a007c0c */ /* 0x000fe2000bfa6270 */
[----:B------:R-:W-:Y:S01]  /*27da0*/  @!P2 IMAD.MOV.U32 R10, RZ, RZ, R141 ;  /* 0x000000ffff0aa224 */ /* 0x000fe200078e008d */
[----:B------:R-:W-:-:S04]  /*27db0*/  LOP3.LUT R41, R41, 0x8, RZ, 0xfc, !PT ;  /* 0x0000000829297812 */ /* 0x000fc800078efcff */
[----:B------:R0:W3:Y:S01]  /*27dc0*/  @!P2 LDG.E.U16 R78, desc[UR24][R10.64] ;  /* 0x000000180a4ea981 */ /* 0x0000e2000c1e1500 */
[----:B------:R-:W-:Y:S02]  /*27dd0*/  ISETP.GE.AND P2, PT, R41, UR9, PT ;  /* 0x0000000929007c0c */ /* 0x000fe4000bf46270 */
[----:B------:R-:W-:-:S04]  /*27de0*/  SHF.R.U32.HI R41, RZ, 0x6, R40 ;  /* 0x00000006ff297819 */ /* 0x000fc80000011628 */
[----:B------:R-:W-:Y:S01]  /*27df0*/  SGXT.U32 R41, R41, 0x1 ;  /* 0x000000012929781a */ /* 0x000fe20000000000 */
[----:B0-----:R-:W-:-:S03]  /*27e00*/  @!P4 IMAD.MOV.U32 R10, RZ, RZ, R143 ;  /* 0x000000ffff0ac224 */ /* 0x001fc600078e008f */
[----:B------:R-:W-:Y:S01]  /*27e10*/  LOP3.LUT R41, R41, 0xa, RZ, 0xfc, !PT ;  /* 0x0000000a29297812 */ /* 0x000fe200078efcff */
[----:B------:R-:W-:-:S05]  /*27e20*/  @!P4 IMAD.MOV.U32 R11, RZ, RZ, R142 ;  /* 0x000000ffff0bc224 */ /* 0x000fca00078e008e */
        /* <DEDUP_REMOVED lines=16> */
[--C-:B------:R-:W-:Y:S02]  /*27f30*/  SHF.R.U32.HI R41, RZ, 0x6, R40.reuse ;  /* 0x00000006ff297819 */ /* 0x100fe40000011628 */
[----:B----4-:R-:W-:Y:S02]  /*27f40*/  SHF.R.U32.HI R0, RZ, 0x6, R40 ;  /* 0x00000006ff007819 */ /* 0x010fe40000011628 */
[----:B------:R-:W-:Y:S01]  /*27f50*/  SGXT.U32 R41, R41, 0x1 ;  /* 0x000000012929781a */ /* 0x000fe20000000000 */
[----:B0-----:R-:W-:-:S03]  /*27f60*/  @!P2 IMAD.MOV.U32 R10, RZ, RZ, R149 ;  /* 0x000000ffff0aa224 */ /* 0x001fc600078e0095 */
[----:B------:R-:W-:Y:S01]  /*27f70*/  LOP3.LUT R41, R41, 0x10, RZ, 0xfc, !PT ;  /* 0x0000001029297812 */ /* 0x000fe200078efcff */
[----:B------:R-:W-:-:S05]  /*27f80*/  @!P2 IMAD.MOV.U32 R11, RZ, RZ, R148 ;  /* 0x000000ffff0ba224 */ /* 0x000fca00078e0094 */
[----:B------:R0:W4:Y:S01]  /*27f90*/  @!P2 LDG.E.U16 R83, desc[UR24][R10.64] ;  /* 0x000000180a53a981 */ /* 0x000122000c1e1500 */
[----:B------:R-:W-:Y:S02]  /*27fa0*/  SGXT.U32 R0, R0, 0x1 ;  /* 0x000000010000781a */ /* 0x000fe40000000000 */
[----:B------:R-:W-:Y:S02]  /*27fb0*/  ISETP.GE.AND P2, PT, R41, UR9, PT ;  /* 0x0000000929007c0c */ /* 0x000fe4000bf46270 */
[----:B------:R-:W-:Y:S01]  /*27fc0*/  SHF.R.U32.HI R41, RZ, 0x6, R40 ;  /* 0x00000006ff297819 */ /* 0x000fe20000011628 */
[----:B0-----:R-:W-:Y:S02]  /*27fd0*/  @!P4 IMAD.MOV.U32 R10, RZ, RZ, R151 ;  /* 0x000000ffff0ac224 */ /* 0x001fe400078e0097 */
[----:B------:R-:W-:Y:S01]  /*27fe0*/  @!P4 IMAD.MOV.U32 R11, RZ, RZ, R150 ;  /* 0x000000ffff0bc224 */ /* 0x000fe200078e0096 */
[----:B------:R-:W-:Y:S02]  /*27ff0*/  LOP3.LUT R0, R0, 0x14, RZ, 0xfc, !PT ;  /* 0x0000001400007812 */ /* 0x000fe400078efcff */
[----:B------:R-:W-:-:S02]  /*28000*/  SGXT.U32 R41, R41, 0x1 ;  /* 0x000000012929781a */ /* 0x000fc40000000000 */
[----:B------:R0:W3:Y:S02]  /*28010*/  @!P4 LDG.E.U16 R104, desc[UR24][R10.64] ;  /* 0x000000180a68c981 */ /* 0x0000e4000c1e1500 */
[----:B------:R-:W-:Y:S01]  /*28020*/  LOP3.LUT R41, R41, 0x12, RZ, 0xfc, !PT ;  /* 0x0000001229297812 */ /* 0x000fe200078efcff */
[----:B0-----:R-:W-:Y:S02]  /*28030*/  @!P3 IMAD.MOV.U32 R10, RZ, RZ, R153 ;  /* 0x000000ffff0ab224 */ /* 0x001fe400078e0099 */
[----:B------:R-:W-:-:S05]  /*28040*/  @!P3 IMAD.MOV.U32 R11, RZ, RZ, R152 ;  /* 0x000000ffff0bb224 */ /* 0x000fca00078e0098 */
[----:B------:R0:W3:Y:S01]  /*28050*/  @!P3 LDG.E.U16 R87, desc[UR24][R10.64] ;  /* 0x000000180a57b981 */ /* 0x0000e2000c1e1500 */
[----:B------:R-:W-:Y:S02]  /*28060*/  ISETP.GE.AND P3, PT, R0, UR9, PT ;  /* 0x0000000900007c0c */ /* 0x000fe4000bf66270 */
[----:B------:R-:W-:Y:S02]  /*28070*/  SHF.R.U32.HI R0, RZ, 0x6, R40 ;  /* 0x00000006ff007819 */ /* 0x000fe40000011628 */
[----:B------:R-:W-:Y:S02]  /*28080*/  ISETP.GE.AND P4, PT, R41, UR9, PT ;  /* 0x0000000929007c0c */ /* 0x000fe4000bf86270 */
[----:B------:R-:W-:Y:S01]  /*28090*/  SGXT.U32 R0, R0, 0x1 ;  /* 0x000000010000781a */ /* 0x000fe20000000000 */
[----:B------:R-:W3:Y:S01]  /*280a0*/  LDL R41, [R1] ;  /* 0x0000000001297983 */ /* 0x000ee20000100800 */
[----:B0-----:R-:W-:Y:S02]  /*280b0*/  @!P5 IMAD.MOV.U32 R10, RZ, RZ, R155 ;  /* 0x000000ffff0ad224 */ /* 0x001fe400078e009b */
[----:B------:R-:W-:Y:S01]  /*280c0*/  @!P5 IMAD.MOV.U32 R11, RZ, RZ, R154 ;  /* 0x000000ffff0bd224 */ /* 0x000fe200078e009a */
[----:B------:R-:W-:-:S04]  /*280d0*/  LOP3.LUT R0, R0, 0x16, RZ, 0xfc, !PT ;  /* 0x0000001600007812 */ /* 0x000fc800078efcff */
[----:B------:R0:W4:Y:S01]  /*280e0*/  @!P5 LDG.E.U16 R30, desc[UR24][R10.64] ;  /* 0x000000180a1ed981 */ /* 0x000122000c1e1500 */
[----:B------:R-:W-:Y:S02]  /*280f0*/  ISETP.GE.AND P5, PT, R0, UR9, PT ;  /* 0x0000000900007c0c */ /* 0x000fe4000bfa6270 */
[----:B------:R-:W-:Y:S01]  /*28100*/  SHF.R.U32.HI R0, RZ, 0x6, R40 ;  /* 0x00000006ff007819 */ /* 0x000fe20000011628 */
[----:B0-----:R-:W-:Y:S02]  /*28110*/  @!P2 IMAD.MOV.U32 R10, RZ, RZ, R157 ;  /* 0x000000ffff0aa224 */ /* 0x001fe400078e009d */
[----:B------:R-:W-:Y:S01]  /*28120*/  @!P2 IMAD.MOV.U32 R11, RZ, RZ, R156 ;  /* 0x000000ffff0ba224 */ /* 0x000fe200078e009c */
[----:B------:R-:W-:Y:S02]  /*28130*/  SGXT.U32 R0, R0, 0x1 ;  /* 0x000000010000781a */ /* 0x000fe40000000000 */
[----:B------:R-:W-:Y:S02]  /*28140*/  SHF.R.U32.HI R5, RZ, 0x6, R40 ;  /* 0x00000006ff057819 */ /* 0x000fe40000011628 */
[----:B------:R0:W4:Y:S01]  /*28150*/  @!P2 LDG.E.U16 R39, desc[UR24][R10.64] ;  /* 0x000000180a27a981 */ /* 0x000122000c1e1500 */
[----:B------:R-:W-:-:S02]  /*28160*/  LOP3.LUT R0, R0, 0x18, RZ, 0xfc, !PT ;  /* 0x0000001800007812 */ /* 0x000fc400078efcff */
[----:B------:R-:W-:Y:S02]  /*28170*/  SGXT.U32 R5, R5, 0x1 ;  /* 0x000000010505781a */ /* 0x000fe40000000000 */
[----:B------:R-:W-:Y:S01]  /*28180*/  PRMT R85, RZ, 0x7610, R85 ;  /* 0x00007610ff557816 */ /* 0x000fe20000000055 */
[----:B0-----:R-:W-:Y:S02]  /*28190*/  @!P4 IMAD.MOV.U32 R10, RZ, RZ, R159 ;  /* 0x000000ffff0ac224 */ /* 0x001fe400078e009f */
[----:B------:R-:W-:Y:S01]  /*281a0*/  @!P4 IMAD.MOV.U32 R11, RZ, RZ, R158 ;  /* 0x000000ffff0bc224 */ /* 0x000fe200078e009e */
[----:B------:R-:W-:Y:S02]  /*281b0*/  ISETP.GE.AND P2, PT, R0, UR9, PT ;  /* 0x0000000900007c0c */ /* 0x000fe4000bf46270 */
[----:B------:R-:W-:Y:S02]  /*281c0*/  SHF.R.U32.HI R0, RZ, 0x6, R40 ;  /* 0x00000006ff007819 */ /* 0x000fe40000011628 */
[----:B------:R0:W4:Y:S01]  /*281d0*/  @!P4 LDG.E.U16 R105, desc[UR24][R10.64] ;  /* 0x000000180a69c981 */ /* 0x000122000c1e1500 */
[----:B------:R-:W-:-:S02]  /*281e0*/  LOP3.LUT R5, R5, 0x1c, RZ, 0xfc, !PT ;  /* 0x0000001c05057812 */ /* 0x000fc400078efcff */
[----:B------:R-:W-:Y:S01]  /*281f0*/  SGXT.U32 R0, R0, 0x1 ;  /* 0x000000010000781a */ /* 0x000fe20000000000 */
[----:B0-----:R-:W-:Y:S02]  /*28200*/  @!P3 IMAD.MOV.U32 R10, RZ, RZ, R161 ;  /* 0x000000ffff0ab224 */ /* 0x001fe400078e00a1 */
[----:B------:R-:W-:Y:S01]  /*28210*/  @!P3 IMAD.MOV.U32 R11, RZ, RZ, R160 ;  /* 0x000000ffff0bb224 */ /* 0x000fe200078e00a0 */
[----:B------:R-:W-:-:S04]  /*28220*/  LOP3.LUT R0, R0, 0x1a, RZ, 0xfc, !PT ;  /* 0x0000001a00007812 */ /* 0x000fc800078efcff */
[----:B------:R0:W4:Y:S01]  /*28230*/  @!P3 LDG.E.U16 R85, desc[UR24][R10.64] ;  /* 0x000000180a55b981 */ /* 0x000122000c1e1500 */
[----:B------:R-:W-:Y:S02]  /*28240*/  ISETP.GE.AND P3, PT, R5, UR9, PT ;  /* 0x0000000905007c0c */ /* 0x000fe4000bf66270 */
[----:B------:R-:W-:Y:S02]  /*28250*/  SHF.R.U32.HI R5, RZ, 0x6, R40 ;  /* 0x00000006ff057819 */ /* 0x000fe40000011628 */
[----:B------:R-:W-:Y:S02]  /*28260*/  PRMT R29, RZ, 0x7610, R29 ;  /* 0x00007610ff1d7816 */ /* 0x000fe4000000001d */
[----:B------:R-:W-:Y:S02]  /*28270*/  SGXT.U32 R5, R5, 0x1 ;  /* 0x000000010505781a */ /* 0x000fe40000000000 */
[----:B------:R-:W-:Y:S01]  /*28280*/  ISETP.GE.AND P4, PT, R0, UR9, PT ;  /* 0x0000000900007c0c */ /* 0x000fe2000bf86270 */
[----:B0-----:R-:W-:Y:S01]  /*28290*/  @!P5 IMAD.MOV.U32 R10, RZ, RZ, R163 ;  /* 0x000000ffff0ad224 */ /* 0x001fe200078e00a3 */
[----:B------:R-:W4:Y:S01]  /*282a0*/  LDL R0, [R1+0xc] ;  /* 0x00000c0001007983 */ /* 0x000f220000100800 */
[----:B------:R-:W-:Y:S01]  /*282b0*/  @!P5 IMAD.MOV.U32 R11, RZ, RZ, R162 ;  /* 0x000000ffff0bd224 */ /* 0x000fe200078e00a2 */
[----:B------:R-:W-:-:S04]  /*282c0*/  LOP3.LUT R5, R5, 0x1e, RZ, 0xfc, !PT ;  /* 0x0000001e05057812 */ /* 0x000fc800078efcff */
[----:B------:R0:W4:Y:S01]  /*282d0*/  @!P5 LDG.E.U16 R29, desc[UR24][R10.64] ;  /* 0x000000180a1dd981 */ /* 0x000122000c1e1500 */
[----:B------:R-:W-:-:S03]  /*282e0*/  ISETP.GE.AND P5, PT, R5, UR9, PT ;  /* 0x0000000905007c0c */ /* 0x000fc6000bfa6270 */
[----:B------:R-:W4:Y:S01]  /*282f0*/  LDL R5, [R1+0x14] ;  /* 0x0000140001057983 */ /* 0x000f220000100800 */
[----:B------:R-:W-:Y:S01]  /*28300*/  PRMT R74, RZ, 0x7610, R74 ;  /* 0x00007610ff4a7816 */ /* 0x000fe2000000004a */
[----:B0-----:R-:W-:Y:S02]  /*28310*/  @!P2 IMAD.MOV.U32 R10, RZ, RZ, R165 ;  /* 0x000000ffff0aa224 */ /* 0x001fe400078e00a5 */
[----:B------:R-:W-:Y:S01]  /*28320*/  @!P2 IMAD.MOV.U32 R11, RZ, RZ, R164 ;  /* 0x000000ffff0ba224 */ /* 0x000fe200078e00a4 */
[----:B------:R-:W-:-:S04]  /*28330*/  PRMT R108, RZ, 0x7610, R108 ;  /* 0x00007610ff6c7816 */ /* 0x000fc8000000006c */
[----:B------:R2:W4:Y:S01]  /*28340*/  @!P2 LDG.E.U16 R74, desc[UR24][R10.64] ;  /* 0x000000180a4aa981 */ /* 0x000522000c1e1500 */
[--C-:B------:R-:W-:Y:S02]  /*28350*/  SHF.R.U32.HI R79, RZ, 0x6, R40.reuse ;  /* 0x00000006ff4f7819 */ /* 0x100fe40000011628 */
[----:B------:R-:W-:Y:S02]  /*28360*/  PRMT R81, RZ, 0x7610, R81 ;  /* 0x00007610ff517816 */ /* 0x000fe40000000051 */
[----:B------:R-:W-:Y:S02]  /*28370*/  SHF.R.U32.HI R40, RZ, 0x6, R40 ;  /* 0x00000006ff287819 */ /* 0x000fe40000011628 */
[----:B------:R-:W-:Y:S02]  /*28380*/  PRMT R28, RZ, 0x7610, R28 ;  /* 0x00007610ff1c7816 */ /* 0x000fe4000000001c */
[----:B------:R-:W-:-:S04]  /*28390*/  SGXT.U32 R40, R40, 0x1 ;  /* 0x000000012828781a */ /* 0x000fc80000000000 */
[----:B------:R-:W-:Y:S01]  /*283a0*/  LOP3.LUT R40, R40, 0x22, RZ, 0xfc, !PT ;  /* 0x0000002228287812 */ /* 0x000fe200078efcff */
[----:B--2---:R-:W-:Y:S02]  /*283b0*/  @!P4 IMAD.MOV.U32 R10, RZ, RZ, R7 ;  /* 0x000000ffff0ac224 */ /* 0x004fe400078e0007 */
[----:B------:R-:W2:Y:S01]  /*283c0*/  LDL R7, [R1+0x1c] ;  /* 0x00001c0001077983 */ /* 0x000ea20000100800 */
[----:B---3--:R-:W-:-:S03]  /*283d0*/  @!P4 IMAD.MOV.U32 R11, RZ, RZ, R41 ;  /* 0x000000ffff0bc224 */ /* 0x008fc600078e0029 */
[----:B------:R-:W3:Y:S04]  /*283e0*/  LDL R41, [R1+0x20] ;  /* 0x0000200001297983 */ /* 0x000ee80000100800 */
[----:B------:R0:W3:Y:S02]  /*283f0*/  @!P4 LDG.E.U16 R108, desc[UR24][R10.64] ;  /* 0x000000180a6cc981 */ /* 0x0000e4000c1e1500 */
[----:B0-----:R-:W-:Y:S01]  /*28400*/  @!P3 IMAD.MOV.U32 R11, RZ, RZ, R2 ;  /* 0x000000ffff0bb224 */ /* 0x001fe200078e0002 */
[----:B------:R-:W-:Y:S01]  /*28410*/  ISETP.GE.AND P4, PT, R40, UR9, PT ;  /* 0x0000000928007c0c */ /* 0x000fe2000bf86270 */
[----:B------:R-:W3:Y:S04]  /*28420*/  LDL R2, [R1+0x28] ;  /* 0x0000280001027983 */ /* 0x000ee80000100800 */
[----:B------:R-:W3:Y:S01]  /*28430*/  LDL R40, [R1+0x24] ;  /* 0x0000240001287983 */ /* 0x000ee20000100800 */
[----:B----4-:R-:W-:-:S03]  /*28440*/  @!P3 IMAD.MOV.U32 R10, RZ, RZ, R0 ;  /* 0x000000ffff0ab224 */ /* 0x010fc600078e0000 */
[----:B------:R-:W4:Y:S04]  /*28450*/  LDL R0, [R1+0x2c] ;  /* 0x00002c0001007983 */ /* 0x000f280000100800 */
[----:B------:R0:W3:Y:S02]  /*28460*/  @!P3 LDG.E.U16 R81, desc[UR24][R10.64] ;  /* 0x000000180a51b981 */ /* 0x0000e4000c1e1500 */
[----:B0-----:R-:W-:Y:S02]  /*28470*/  @!P5 IMAD.MOV.U32 R10, RZ, RZ, R5 ;  /* 0x000000ffff0ad224 */ /* 0x001fe400078e0005 */
[----:B------:R-:W-:Y:S01]  /*28480*/  @!P5 IMAD.MOV.U32 R11, RZ, RZ, R6 ;  /* 0x000000ffff0bd224 */ /* 0x000fe200078e0006 */
[----:B------:R-:W3:Y:S04]  /*28490*/  LDL R5, [R1+0x34] ;  /* 0x0000340001057983 */ /* 0x000ee80000100800 */
[----:B------:R0:W3:Y:S04]  /*284a0*/  @!P5 LDG.E.U16 R28, desc[UR24][R10.64] ;  /* 0x000000180a1cd981 */ /* 0x0000e8000c1e1500 */
[----:B------:R-:W3:Y:S04]  /*284b0*/  LDL R6, [R1+0x30] ;  /* 0x0000300001067983 */ /* 0x000ee80000100800 */
[----:B------:R-:W3:Y:S01]  /*284c0*/  LDL R11, [R1+0x18] ;  /* 0x00001800010b7983 */ /* 0x000ee20000100800 */
[----:B------:R-:W-:-:S04]  /*284d0*/  SGXT.U32 R79, R79, 0x1 ;  /* 0x000000014f4f781a */ /* 0x000fc80000000000 */
[----:B------:R-:W-:-:S04]  /*284e0*/  LOP3.LUT R79, R79, 0x20, RZ, 0xfc, !PT ;  /* 0x000000204f4f7812 */ /* 0x000fc800078efcff */
[----:B------:R-:W-:Y:S02]  /*284f0*/  ISETP.GE.AND P2, PT, R79, UR9, PT ;  /* 0x000000094f007c0c */ /* 0x000fe4000bf46270 */
[----:B------:R-:W1:Y:S02]  /*28500*/  S2R R79, SR_TID.X ;  /* 0x00000000004f7919 */ /* 0x000e640000002100 */
[----:B-1----:R-:W-:-:S04]  /*28510*/  SHF.R.U32.HI R79, RZ, 0x6, R79 ;  /* 0x00000006ff4f7819 */ /* 0x002fc8000001164f */
[----:B------:R-:W-:-:S04]  /*28520*/  SGXT.U32 R79, R79, 0x1 ;  /* 0x000000014f4f781a */ /* 0x000fc80000000000 */
[----:B------:R-:W-:-:S04]  /*28530*/  LOP3.LUT R79, R79, 0x24, RZ, 0xfc, !PT ;  /* 0x000000244f4f7812 */ /* 0x000fc800078efcff */
[----:B------:R-:W-:Y:S02]  /*28540*/  ISETP.GE.AND P3, PT, R79, UR9, PT ;  /* 0x000000094f007c0c */ /* 0x000fe4000bf66270 */
[----:B------:R-:W0:Y:S01]  /*28550*/  S2R R79, SR_TID.X ;  /* 0x00000000004f7919 */ /* 0x000e220000002100 */
[----:B------:R-:W-:Y:S02]  /*28560*/  PRMT R76, RZ, 0x7610, R76 ;  /* 0x00007610ff4c7816 */ /* 0x000fe4000000004c */
[----:B------:R-:W-:Y:S02]  /*28570*/  PRMT R109, RZ, 0x7610, R109 ;  /* 0x00007610ff6d7816 */ /* 0x000fe4000000006d */
[----:B------:R-:W-:Y:S02]  /*28580*/  PRMT R80, RZ, 0x7610, R80 ;  /* 0x00007610ff507816 */ /* 0x000fe40000000050 */
[----:B0-----:R-:W-:-:S04]  /*28590*/  SHF.R.U32.HI R10, RZ, 0x6, R79 ;  /* 0x00000006ff0a7819 */ /* 0x001fc8000001164f */
[----:B------:R-:W-:-:S04]  /*285a0*/  SGXT.U32 R10, R10, 0x1 ;  /* 0x000000010a0a781a */ /* 0x000fc80000000000 */
[----:B------:R-:W-:-:S04]  /*285b0*/  LOP3.LUT R10, R10, 0x26, RZ, 0xfc, !PT ;  /* 0x000000260a0a7812 */ /* 0x000fc800078efcff */
[----:B------:R-:W-:Y:S01]  /*285c0*/  ISETP.GE.AND P5, PT, R10, UR9, PT ;  /* 0x000000090a007c0c */ /* 0x000fe2000bfa6270 */
[----:B--2---:R-:W-:Y:S01]  /*285d0*/  @!P2 IMAD.MOV.U32 R10, RZ, RZ, R7 ;  /* 0x000000ffff0aa224 */ /* 0x004fe200078e0007 */
[----:B------:R-:W-:-:S04]  /*285e0*/  SHF.R.U32.HI R7, RZ, 0x6, R79 ;  /* 0x00000006ff077819 */ /* 0x000fc8000001164f */
[----:B------:R-:W-:-:S04]  /*285f0*/  SGXT.U32 R7, R7, 0x1 ;  /* 0x000000010707781a */ /* 0x000fc80000000000 */
[----:B------:R-:W-:Y:S02]  /*28600*/  LOP3.LUT R7, R7, 0x28, RZ, 0xfc, !PT ;  /* 0x0000002807077812 */ /* 0x000fe400078efcff */
[----:B------:R-:W-:Y:S01]  /*28610*/  PRMT R27, RZ, 0x7610, R27 ;  /* 0x00007610ff1b7816 */ /* 0x000fe2000000001b */
[----:B---3--:R0:W2:Y:S02]  /*28620*/  @!P2 LDG.E.U16 R76, desc[UR24][R10.64] ;  /* 0x000000180a4ca981 */ /* 0x0080a4000c1e1500 */
[----:B0-----:R-:W-:Y:S02]  /*28630*/  @!P4 IMAD.MOV.U32 R10, RZ, RZ, R40 ;  /* 0x000000ffff0ac224 */ /* 0x001fe400078e0028 */
[----:B------:R-:W-:Y:S01]  /*28640*/  @!P4 IMAD.MOV.U32 R11, RZ, RZ, R41 ;  /* 0x000000ffff0bc224 */ /* 0x000fe200078e0029 */
[----:B------:R-:W-:Y:S01]  /*28650*/  ISETP.GE.AND P2, PT, R7, UR9, PT ;  /* 0x0000000907007c0c */ /* 0x000fe2000bf46270 */
[----:B------:R-:W0:Y:S03]  /*28660*/  S2R R40, SR_TID.X ;  /* 0x0000000000287919 */ /* 0x000e260000002100 */
[----:B------:R4:W3:Y:S01]  /*28670*/  @!P4 LDG.E.U16 R109, desc[UR24][R10.64] ;  /* 0x000000180a6dc981 */ /* 0x0008e2000c1e1500 */
[----:B------:R-:W-:-:S03]  /*28680*/  SHF.R.U32.HI R7, RZ, 0x6, R79 ;  /* 0x00000006ff077819 */ /* 0x000fc6000001164f */
[----:B------:R-:W2:Y:S04]  /*28690*/  LDL R79, [R1+0x3c] ;  /* 0x00003c00014f7983 */ /* 0x000ea80000100800 */
[----:B------:R-:W3:Y:S01]  /*286a0*/  LDL R41, [R1+0x48] ;  /* 0x0000480001297983 */ /* 0x000ee20000100800 */
[----:B----4-:R-:W-:Y:S02]  /*286b0*/  @!P3 IMAD.MOV.U32 R10, RZ, RZ, R0 ;  /* 0x000000ffff0ab224 */ /* 0x010fe400078e0000 */
[----:B------:R-:W-:Y:S01]  /*286c0*/  @!P3 IMAD.MOV.U32 R11, RZ, RZ, R2 ;  /* 0x000000ffff0bb224 */ /* 0x000fe200078e0002 */
[----:B------:R-:W4:Y:S04]  /*286d0*/  LDL R0, [R1+0x44] ;  /* 0x0000440001007983 */ /* 0x000f280000100800 */
[----:B------:R1:W3:Y:S04]  /*286e0*/  @!P3 LDG.E.U16 R80, desc[UR24][R10.64] ;  /* 0x000000180a50b981 */ /* 0x0002e8000c1e1500 */
[----:B------:R-:W3:Y:S01]  /*286f0*/  LDL R2, [R1+0x40] ;  /* 0x0000400001027983 */ /* 0x000ee20000100800 */
[----:B-1----:R-:W-:-:S02]  /*28700*/  @!P5 IMAD.MOV.U32 R10, RZ, RZ, R5 ;  /* 0x000000ffff0ad224 */ /* 0x002fc400078e0005 */
[----:B------:R-:W-:Y:S01]  /*28710*/  @!P5 IMAD.MOV.U32 R11, RZ, RZ, R6 ;  /* 0x000000ffff0bd224 */ /* 0x000fe200078e0006 */
[----:B------:R-:W-:Y:S01]  /*28720*/  SGXT.U32 R7, R7, 0x1 ;  /* 0x000000010707781a */ /* 0x000fe20000000000 */
[----:B------:R-:W3:Y:S04]  /*28730*/  LDL R6, [R1+0x50] ;  /* 0x0000500001067983 */ /* 0x000ee80000100800 */
[----:B------:R1:W3:Y:S01]  /*28740*/  @!P5 LDG.E.U16 R27, desc[UR24][R10.64] ;  /* 0x000000180a1bd981 */ /* 0x0002e2000c1e1500 */
[----:B------:R-:W-:-:S03]  /*28750*/  PRMT R82, RZ, 0x7610, R82 ;  /* 0x00007610ff527816 */ /* 0x000fc60000000052 */
[----:B------:R-:W3:Y:S04]  /*28760*/  LDL R5, [R1+0x54] ;  /* 0x0000540001057983 */ /* 0x000ee80000100800 */
[----:B------:R-:W3:Y:S01]  /*28770*/  LDL R11, [R1+0x38] ;  /* 0x00003800010b7983 */ /* 0x000ee20000100800 */
[----:B------:R-:W-:-:S04]  /*28780*/  LOP3.LUT R7, R7, 0x2a, RZ, 0xfc, !PT ;  /* 0x0000002a07077812 */ /* 0x000fc800078efcff */
[----:B------:R-:W-:Y:S02]  /*28790*/  ISETP.GE.AND P4, PT, R7, UR9, PT ;  /* 0x0000000907007c0c */ /* 0x000fe4000bf86270 */
[--C-:B0-----:R-:W-:Y:S02]  /*287a0*/  SHF.R.U32.HI R7, RZ, 0x6, R40.reuse ;  /* 0x00000006ff077819 */ /* 0x101fe40000011628 */
[----:B-1----:R-:W-:Y:S02]  /*287b0*/  SHF.R.U32.HI R10, RZ, 0x6, R40 ;  /* 0x00000006ff0a7819 */ /* 0x002fe40000011628 */
[----:B------:R-:W-:Y:S02]  /*287c0*/  SGXT.U32 R7, R7, 0x1 ;  /* 0x000000010707781a */ /* 0x000fe40000000000 */
[----:B------:R-:W-:Y:S02]  /*287d0*/  SGXT.U32 R10, R10, 0x1 ;  /* 0x000000010a0a781a */ /* 0x000fe40000000000 */
[----:B------:R-:W-:-:S02]  /*287e0*/  LOP3.LUT R7, R7, 0x2c, RZ, 0xfc, !PT ;  /* 0x0000002c07077812 */ /* 0x000fc400078efcff */
[----:B------:R-:W-:Y:S02]  /*287f0*/  LOP3.LUT R10, R10, 0x2e, RZ, 0xfc, !PT ;  /* 0x0000002e0a0a7812 */ /* 0x000fe400078efcff */
[----:B------:R-:W-:Y:S02]  /*28800*/  ISETP.GE.AND P3, PT, R7, UR9, PT ;  /* 0x0000000907007c0c */ /* 0x000fe4000bf66270 */
[----:B------:R-:W4:Y:S01]  /*28810*/  LDL R7, [R1+0x4c] ;  /* 0x00004c0001077983 */ /* 0x000f220000100800 */
[----:B------:R-:W-:Y:S01]  /*28820*/  ISETP.GE.AND P5, PT, R10, UR9, PT ;  /* 0x000000090a007c0c */ /* 0x000fe2000bfa6270 */
[----:B--2---:R-:W-:-:S05]  /*28830*/  @!P2 IMAD.MOV.U32 R10, RZ, RZ, R79 ;  /* 0x000000ffff0aa224 */ /* 0x004fca00078e004f */
[----:B---3--:R4:W2:Y:S02]  /*28840*/  @!P2 LDG.E.U16 R82, desc[UR24][R10.64] ;  /* 0x000000180a52a981 */ /* 0x0088a4000c1e1500 */
[----:B----4-:R-:W-:Y:S02]  /*28850*/  @!P4 IMAD.MOV.U32 R10, RZ, RZ, R0 ;  /* 0x000000ffff0ac224 */ /* 0x010fe400078e0000 */
[----:B------:R-:W-:Y:S01]  /*28860*/  @!P4 IMAD.MOV.U32 R11, RZ, RZ, R2 ;  /* 0x000000ffff0bc224 */ /* 0x000fe200078e0002 */
[----:B------:R-:W3:Y:S04]  /*28870*/  LDL R0, [R1+0x5c] ;  /* 0x00005c0001007983 */ /* 0x000ee80000100800 */
[----:B------:R-:W4:Y:S01]  /*28880*/  LDL R2, [R1+0x58] ;  /* 0x0000580001027983 */ /* 0x000f220000100800 */
[----:B------:R-:W-:-:S04]  /*28890*/  SHF.R.U32.HI R40, RZ, 0x6, R40 ;  /* 0x00000006ff287819 */ /* 0x000fc80000011628 */
[----:B------:R-:W-:-:S04]  /*288a0*/  SGXT.U32 R40, R40, 0x1 ;  /* 0x000000012828781a */ /* 0x000fc80000000000 */
[----:B------:R-:W-:-:S04]  /*288b0*/  LOP3.LUT R40, R40, 0x30, RZ, 0xfc, !PT ;  /* 0x0000003028287812 */ /* 0x000fc800078efcff */
[----:B------:R-:W-:Y:S02]  /*288c0*/  ISETP.GE.AND P2, PT, R40, UR9, PT ;  /* 0x0000000928007c0c */ /* 0x000fe4000bf46270 */
[----:B------:R-:W0:Y:S01]  /*288d0*/  S2R R40, SR_TID.X ;  /* 0x0000000000287919 */ /* 0x000e220000002100 */
[----:B------:R-:W-:Y:S02]  /*288e0*/  PRMT R111, RZ, 0x7610, R111 ;  /* 0x00007610ff6f7816 */ /* 0x000fe4000000006f */
[----:B------:R-:W-:-:S04]  /*288f0*/  PRMT R77, RZ, 0x7610, R77 ;  /* 0x00007610ff4d7816 */ /* 0x000fc8000000004d */
[----:B------:R1:W2:Y:S01]  /*28900*/  @!P4 LDG.E.U16 R111, desc[UR24][R10.64] ;  /* 0x000000180a6fc981 */ /* 0x0002a2000c1e1500 */
[----:B------:R-:W-:Y:S01]  /*28910*/  PRMT R26, RZ, 0x7610, R26 ;  /* 0x00007610ff1a7816 */ /* 0x000fe2000000001a */
[----:B-1----:R-:W-:Y:S02]  /*28920*/  @!P3 IMAD.MOV.U32 R10, RZ, RZ, R7 ;  /* 0x000000ffff0ab224 */ /* 0x002fe400078e0007 */
[----:B------:R-:W-:Y:S01]  /*28930*/  @!P3 IMAD.MOV.U32 R11, RZ, RZ, R41 ;  /* 0x000000ffff0bb224 */ /* 0x000fe200078e0029 */
[----:B------:R-:W-:Y:S01]  /*28940*/  PRMT R112, RZ, 0x7610, R112 ;  /* 0x00007610ff707816 */ /* 0x000fe20000000070 */
[----:B------:R-:W2:Y:S04]  /*28950*/  LDL R7, [R1+0x64] ;  /* 0x0000640001077983 */ /* 0x000ea80000100800 */
[----:B------:R1:W2:Y:S04]  /*28960*/  @!P3 LDG.E.U16 R77, desc[UR24][R10.64] ;  /* 0x000000180a4db981 */ /* 0x0002a8000c1e1500 */
[----:B------:R-:W2:Y:S01]  /*28970*/  LDL R41, [R1+0x68] ;  /* 0x0000680001297983 */ /* 0x000ea20000100800 */
[----:B0-----:R-:W-:-:S02]  /*28980*/  SHF.R.U32.HI R79, RZ, 0x6, R40 ;  /* 0x00000006ff4f7819 */ /* 0x001fc40000011628 */
[----:B------:R-:W-:Y:S01]  /*28990*/  SHF.R.U32.HI R40, RZ, 0x6, R40 ;  /* 0x00000006ff287819 */ /* 0x000fe20000011628 */
[----:B-1----:R-:W-:Y:S02]  /*289a0*/  @!P5 IMAD.MOV.U32 R10, RZ, RZ, R5 ;  /* 0x000000ffff0ad224 */ /* 0x002fe400078e0005 */
[----:B------:R-:W-:Y:S01]  /*289b0*/  @!P5 IMAD.MOV.U32 R11, RZ, RZ, R6 ;  /* 0x000000ffff0bd224 */ /* 0x000fe200078e0006 */
[----:B------:R-:W-:Y:S01]  /*289c0*/  SGXT.U32 R40, R40, 0x1 ;  /* 0x000000012828781a */ /* 0x000fe20000000000 */
[----:B------:R-:W2:Y:S04]  /*289d0*/  LDL R6, [R1+0x70] ;  /* 0x0000700001067983 */ /* 0x000ea80000100800 */
[----:B------:R3:W2:Y:S01]  /*289e0*/  @!P5 LDG.E.U16 R26, desc[UR24][R10.64] ;  /* 0x000000180a1ad981 */ /* 0x0006a2000c1e1500 */
[----:B------:R-:W-:-:S03]  /*289f0*/  LOP3.LUT R40, R40, 0x34, RZ, 0xfc, !PT ;  /* 0x0000003428287812 */ /* 0x000fc600078efcff */
[----:B------:R-:W2:Y:S01]  /*28a00*/  LDL R5, [R1+0x74] ;  /* 0x0000740001057983 */ /* 0x000ea20000100800 */
[----:B------:R-:W-:-:S03]  /*28a10*/  ISETP.GE.AND P3, PT, R40, UR9, PT ;  /* 0x0000000928007c0c */ /* 0x000fc6000bf66270 */
[----:B------:R-:W2:Y:S01]  /*28a20*/  LDL R40, [R1+0x6c] ;  /* 0x00006c0001287983 */ /* 0x000ea20000100800 */
[----:B------:R-:W-:-:S04]  /*28a30*/  SGXT.U32 R79, R79, 0x1 ;  /* 0x000000014f4f781a */ /* 0x000fc80000000000 */
[----:B------:R-:W-:-:S04]  /*28a40*/  LOP3.LUT R79, R79, 0x32, RZ, 0xfc, !PT ;  /* 0x000000324f4f7812 */ /* 0x000fc800078efcff */
[----:B------:R-:W-:Y:S02]  /*28a50*/  ISETP.GE.AND P4, PT, R79, UR9, PT ;  /* 0x000000094f007c0c */ /* 0x000fe4000bf86270 */
[----:B------:R-:W0:Y:S01]  /*28a60*/  S2R R79, SR_TID.X ;  /* 0x00000000004f7919 */ /* 0x000e220000002100 */
[----:B---3--:R-:W-:Y:S02]  /*28a70*/  @!P2 IMAD.MOV.U32 R10, RZ, RZ, R0 ;  /* 0x000000ffff0aa224 */ /* 0x008fe400078e0000 */
[----:B------:R-:W3:Y:S01]  /*28a80*/  LDL R0, [R1+0x7c] ;  /* 0x00007c0001007983 */ /* 0x000ee20000100800 */
[----:B----4-:R-:W-:-:S03]  /*28a90*/  @!P2 IMAD.MOV.U32 R11, RZ, RZ, R2 ;  /* 0x000000ffff0ba224 */ /* 0x010fc600078e0002 */
[----:B------:R-:W4:Y:S04]  /*28aa0*/  LDL R2, [R1+0x78] ;  /* 0x0000780001027983 */ /* 0x000f280000100800 */
[----:B------:R1:W3:Y:S04]  /*28ab0*/  @!P2 LDG.E.U16 R112, desc[UR24][R10.64] ;  /* 0x000000180a70a981 */ /* 0x0002e8000c1e1500 */
[----:B------:R-:W3:Y:S01]  /*28ac0*/  LDL R11, [R1+0x60] ;  /* 0x00006000010b7983 */ /* 0x000ee20000100800 */
[----:B0-----:R-:W-:-:S04]  /*28ad0*/  SHF.R.U32.HI R79, RZ, 0x6, R79 ;  /* 0x00000006ff4f7819 */ /* 0x001fc8000001164f */
[----:B------:R-:W-:-:S04]  /*28ae0*/  SGXT.U32 R79, R79, 0x1 ;  /* 0x000000014f4f781a */ /* 0x000fc80000000000 */
[----:B------:R-:W-:-:S04]  /*28af0*/  LOP3.LUT R79, R79, 0x36, RZ, 0xfc, !PT ;  /* 0x000000364f4f7812 */ /* 0x000fc800078efcff */
[----:B------:R-:W-:Y:S02]  /*28b00*/  ISETP.GE.AND P5, PT, R79, UR9, PT ;  /* 0x000000094f007c0c */ /* 0x000fe4000bfa6270 */
[----:B------:R-:W1:Y:S01]  /*28b10*/  S2R R79, SR_TID.X ;  /* 0x00000000004f7919 */ /* 0x000e620000002100 */
[----:B------:R-:W-:Y:S02]  /*28b20*/  PRMT R110, RZ, 0x7610, R110 ;  /* 0x00007610ff6e7816 */ /* 0x000fe4000000006e */
[----:B------:R-:W-:Y:S02]  /*28b30*/  PRMT R75, RZ, 0x7610, R75 ;  /* 0x00007610ff4b7816 */ /* 0x000fe4000000004b */
[----:B------:R-:W-:Y:S02]  /*28b40*/  PRMT R25, RZ, 0x7610, R25 ;  /* 0x00007610ff197816 */ /* 0x000fe40000000019 */
[----:B-1----:R-:W-:-:S04]  /*28b50*/  SHF.R.U32.HI R10, RZ, 0x6, R79 ;  /* 0x00000006ff0a7819 */ /* 0x002fc8000001164f */
        /* <DEDUP_REMOVED lines=17> */
[----:B-1----:R-:W-:Y:S02]  /*28c70*/  @!P5 IMAD.MOV.U32 R10, RZ, RZ, R5 ;  /* 0x000000ffff0ad224 */ /* 0x002fe400078e0005 */
[----:B------:R-:W-:Y:S01]  /*28c80*/  @!P5 IMAD.MOV.U32 R11, RZ, RZ, R6 ;  /* 0x000000ffff0bd224 */ /* 0x000fe200078e0006 */
[----:B------:R-:W3:Y:S04]  /*28c90*/  LDL R5, [R1+0x8c] ;  /* 0x00008c0001057983 */ /* 0x000ee80000100800 */
[----:B------:R1:W3:Y:S04]  /*28ca0*/  @!P5 LDG.E.U16 R25, desc[UR24][R10.64] ;  /* 0x000000180a19d981 */ /* 0x0002e8000c1e1500 */
[----:B------:R-:W3:Y:S01]  /*28cb0*/  LDL R6, [R1+0x88] ;  /* 0x0000880001067983 */ /* 0x000ee20000100800 */
[----:B-1----:R-:W-:-:S02]  /*28cc0*/  @!P2 IMAD.MOV.U32 R10, RZ, RZ, R0 ;  /* 0x000000ffff0aa224 */ /* 0x002fc400078e0000 */
[----:B----4-:R-:W-:Y:S01]  /*28cd0*/  @!P2 IMAD.MOV.U32 R11, RZ, RZ, R2 ;  /* 0x000000ffff0ba224 */ /* 0x010fe200078e0002 */
[----:B------:R-:W-:Y:S01]  /*28ce0*/  SGXT.U32 R7, R7, 0x1 ;  /* 0x000000010707781a */ /* 0x000fe20000000000 */
[----:B------:R-:W4:Y:S04]  /*28cf0*/  LDL R2, [R1+0x98] ;  /* 0x0000980001027983 */ /* 0x000f280000100800 */
        /* <DEDUP_REMOVED lines=17> */
[----:B0-----:R-:W-:Y:S02]  /*28e10*/  @!P3 IMAD.MOV.U32 R10, RZ, RZ, R5 ;  /* 0x000000ffff0ab224 */ /* 0x001fe400078e0005 */
[----:B------:R-:W-:Y:S01]  /*28e20*/  @!P3 IMAD.MOV.U32 R11, RZ, RZ, R6 ;  /* 0x000000ffff0bb224 */ /* 0x000fe200078e0006 */
[----:B------:R-:W3:Y:S04]  /*28e30*/  LDL R5, [R1+0xa4] ;  /* 0x0000a40001057983 */ /* 0x000ee80000100800 */
[----:B------:R-:W2:Y:S01]  /*28e40*/  LDL R6, [R1+0xa0] ;  /* 0x0000a00001067983 */ /* 0x000ea20000100800 */
        /* <DEDUP_REMOVED lines=9> */
[----:B----4-:R-:W-:Y:S02]  /*28ee0*/  @!P5 IMAD.MOV.U32 R10, RZ, RZ, R7 ;  /* 0x000000ffff0ad224 */ /* 0x010fe400078e0007 */
[----:B------:R-:W-:Y:S01]  /*28ef0*/  @!P5 IMAD.MOV.U32 R11, RZ, RZ, R41 ;  /* 0x000000ffff0bd224 */ /* 0x000fe200078e0029 */
[----:B------:R-:W-:Y:S01]  /*28f00*/  PRMT R106, RZ, 0x7610, R106 ;  /* 0x00007610ff6a7816 */ /* 0x000fe2000000006a */
[----:B------:R-:W4:Y:S04]  /*28f10*/  LDL R7, [R1+0xac] ;  /* 0x0000ac0001077983 */ /* 0x000f280000100800 */
[----:B------:R1:W4:Y:S04]  /*28f20*/  @!P5 LDG.E.U16 R24, desc[UR24][R10.64] ;  /* 0x000000180a18d981 */ /* 0x000328000c1e1500 */
[----:B------:R-:W4:Y:S01]  /*28f30*/  LDL R41, [R1+0xb0] ;  /* 0x0000b00001297983 */ /* 0x000f220000100800 */
[----:B0-----:R-:W-:-:S02]  /*28f40*/  SHF.R.U32.HI R79, RZ, 0x6, R40 ;  /* 0x00000006ff4f7819 */ /* 0x001fc40000011628 */
[----:B------:R-:W-:Y:S01]  /*28f50*/  SHF.R.U32.HI R40, RZ, 0x6, R40 ;  /* 0x00000006ff287819 */ /* 0x000fe20000011628 */
[----:B-1----:R-:W-:Y:S02]  /*28f60*/  @!P2 IMAD.MOV.U32 R10, RZ, RZ, R0 ;  /* 0x000000ffff0aa224 */ /* 0x002fe400078e0000 */
[----:B------:R-:W-:Y:S01]  /*28f70*/  @!P2 IMAD.MOV.U32 R11, RZ, RZ, R2 ;  /* 0x000000ffff0ba224 */ /* 0x000fe200078e0002 */
[----:B------:R-:W-:Y:S01]  /*28f80*/  SGXT.U32 R40, R40, 0x1 ;  /* 0x000000012828781a */ /* 0x000fe20000000000 */
[----:B------:R-:W4:Y:S04]  /*28f90*/  LDL R2, [R1+0xb8] ;  /* 0x0000b80001027983 */ /* 0x000f280000100800 */
[----:B------:R3:W4:Y:S01]  /*28fa0*/  @!P2 LDG.E.U16 R86, desc[UR24][R10.64] ;  /* 0x000000180a56a981 */ /* 0x000722000c1e1500 */
[----:B------:R-:W-:-:S03]  /*28fb0*/  LOP3.LUT R40, R40, 0x46, RZ, 0xfc, !PT ;  /* 0x0000004628287812 */ /* 0x000fc600078efcff */
[----:B------:R-:W4:Y:S01]  /*28fc0*/  LDL R0, [R1+0xbc] ;  /* 0x0000bc0001007983 */ /* 0x000f220000100800 */
[----:B------:R-:W-:-:S03]  /*28fd0*/  ISETP.GE.AND P5, PT, R40, UR9, PT ;  /* 0x0000000928007c0c */ /* 0x000fc6000bfa6270 */
[----:B------:R-:W4:Y:S01]  /*28fe0*/  LDL R40, [R1+0xb4] ;  /* 0x0000b40001287983 */ /* 0x000f220000100800 */
[----:B------:R-:W-:-:S04]  /*28ff0*/  SGXT.U32 R79, R79, 0x1 ;  /* 0x000000014f4f781a */ /* 0x000fc80000000000 */
[----:B------:R-:W-:-:S04]  /*29000*/  LOP3.LUT R79, R79, 0x44, RZ, 0xfc, !PT ;  /* 0x000000444f4f7812 */ /* 0x000fc800078efcff */
[----:B------:R-:W-:Y:S02]  /*29010*/  ISETP.GE.AND P3, PT, R79, UR9, PT ;  /* 0x000000094f007c0c */ /* 0x000fe4000bf66270 */
[----:B------:R-:W0:Y:S01]  /*29020*/  S2R R79, SR_TID.X ;  /* 0x00000000004f7919 */ /* 0x000e220000002100 */
[----:B---3--:R-:W-:Y:S02]  /*29030*/  @!P4 IMAD.MOV.U32 R10, RZ, RZ, R5 ;  /* 0x000000ffff0ac224 */ /* 0x008fe400078e0005 */
[----:B------:R-:W3:Y:S01]  /*29040*/  LDL R5, [R1+0xc4] ;  /* 0x0000c40001057983 */ /* 0x000ee20000100800 */
[----:B--2---:R-:W-:-:S03]  /*29050*/  @!P4 IMAD.MOV.U32 R11, RZ, RZ, R6 ;  /* 0x000000ffff0bc224 */ /* 0x004fc600078e0006 */
[----:B------:R-:W2:Y:S04]  /*29060*/  LDL R6, [R1+0xc0] ;  /* 0x0000c00001067983 */ /* 0x000ea80000100800 */
[----:B------:R1:W2:Y:S04]  /*29070*/  @!P4 LDG.E.U16 R106, desc[UR24][R10.64] ;  /* 0x000000180a6ac981 */ /* 0x0002a8000c1e1500 */
[----:B------:R-:W2:Y:S01]  /*29080*/  LDL R11, [R1+0xa8] ;  /* 0x0000a800010b7983 */ /* 0x000ea20000100800 */
        /* <DEDUP_REMOVED lines=12> */
[----:B----4-:R-:W-:Y:S01]  /*29150*/  @!P3 IMAD.MOV.U32 R10, RZ, RZ, R7 ;  /* 0x000000ffff0ab224 */ /* 0x010fe200078e0007 */
[----:B------:R-:W-:-:S04]  /*29160*/  SHF.R.U32.HI R7, RZ, 0x6, R79 ;  /* 0x00000006ff077819 */ /* 0x000fc8000001164f */
[----:B------:R-:W-:-:S04]  /*29170*/  SGXT.U32 R7, R7, 0x1 ;  /* 0x000000010707781a */ /* 0x000fc80000000000 */
[----:B------:R-:W-:Y:S02]  /*29180*/  LOP3.LUT R7, R7, 0x4c, RZ, 0xfc, !PT ;  /* 0x0000004c07077812 */ /* 0x000fe400078efcff */
[----:B------:R-:W-:Y:S01]  /*29190*/  PRMT R103, RZ, 0x7610, R103 ;  /* 0x00007610ff677816 */ /* 0x000fe20000000067 */
[----:B--2---:R0:W2:Y:S02]  /*291a0*/  @!P3 LDG.E.U16 R72, desc[UR24][R10.64] ;  /* 0x000000180a48b981 */ /* 0x0040a4000c1e1500 */
[----:B0-----:R-:W-:Y:S02]  /*291b0*/  @!P5 IMAD.MOV.U32 R10, RZ, RZ, R40 ;  /* 0x000000ffff0ad224 */ /* 0x001fe400078e0028 */
[----:B------:R-:W-:Y:S01]  /*291c0*/  @!P5 IMAD.MOV.U32 R11, RZ, RZ, R41 ;  /* 0x000000ffff0bd224 */ /* 0x000fe200078e0029 */
[----:B------:R-:W-:Y:S01]  /*291d0*/  ISETP.GE.AND P3, PT, R7, UR9, PT ;  /* 0x0000000907007c0c */ /* 0x000fe2000bf66270 */
[----:B------:R-:W0:Y:S03]  /*291e0*/  S2R R40, SR_TID.X ;  /* 0x0000000000287919 */ /* 0x000e260000002100 */
[----:B------:R1:W4:Y:S01]  /*291f0*/  @!P5 LDG.E.U16 R23, desc[UR24][R10.64] ;  /* 0x000000180a17d981 */ /* 0x000322000c1e1500 */
[----:B------:R-:W-:-:S03]  /*29200*/  SHF.R.U32.HI R7, RZ, 0x6, R79 ;  /* 0x00000006ff077819 */ /* 0x000fc6000001164f */
[----:B------:R-:W2:Y:S04]  /*29210*/  LDL R79, [R1+0xcc] ;  /* 0x0000cc00014f7983 */ /* 0x000ea80000100800 */
[----:B------:R-:W4:Y:S01]  /*29220*/  LDL R41, [R1+0xd8] ;  /* 0x0000d80001297983 */ /* 0x000f220000100800 */
[----:B-1----:R-:W-:Y:S02]  /*29230*/  @!P2 IMAD.MOV.U32 R10, RZ, RZ, R0 ;  /* 0x000000ffff0aa224 */ /* 0x002fe400078e0000 */
[----:B------:R-:W-:Y:S01]  /*29240*/  @!P2 IMAD.MOV.U32 R11, RZ, RZ, R2 ;  /* 0x000000ffff0ba224 */ /* 0x000fe200078e0002 */
[----:B------:R-:W4:Y:S04]  /*29250*/  LDL R0, [R1+0xd4] ;  /* 0x0000d40001007983 */ /* 0x000f280000100800 */
[----:B------:R3:W4:Y:S04]  /*29260*/  @!P2 LDG.E.U16 R88, desc[UR24][R10.64] ;  /* 0x000000180a58a981 */ /* 0x000728000c1e1500 */
[----:B------:R-:W4:Y:S01]  /*29270*/  LDL R2, [R1+0xd0] ;  /* 0x0000d00001027983 */ /* 0x000f220000100800 */
[----:B---3--:R-:W-:-:S02]  /*29280*/  @!P4 IMAD.MOV.U32 R10, RZ, RZ, R5 ;  /* 0x000000ffff0ac224 */ /* 0x008fc400078e0005 */
[----:B------:R-:W-:Y:S01]  /*29290*/  @!P4 IMAD.MOV.U32 R11, RZ, RZ, R6 ;  /* 0x000000ffff0bc224 */ /* 0x000fe200078e0006 */
[----:B------:R-:W-:Y:S01]  /*292a0*/  SGXT.U32 R7, R7, 0x1 ;  /* 0x000000010707781a */ /* 0x000fe20000000000 */
[----:B------:R-:W3:Y:S04]  /*292b0*/  LDL R6, [R1+0xe0] ;  /* 0x0000e00001067983 */ /* 0x000ee80000100800 */
[----:B------:R1:W3:Y:S04]  /*292c0*/  @!P4 LDG.E.U16 R103, desc[UR24][R10.64] ;  /* 0x000000180a67c981 */ /* 0x0002e8000c1e1500 */
[----:B------:R-:W3:Y:S04]  /*292d0*/  LDL R5, [R1+0xe4] ;  /* 0x0000e40001057983 */ /* 0x000ee80000100800 */
[----:B------:R-:W3:Y:S01]  /*292e0*/  LDL R11, [R1+0xc8] ;  /* 0x0000c800010b7983 */ /* 0x000ee20000100800 */
[----:B------:R-:W-:-:S04]  /*292f0*/  LOP3.LUT R7, R7, 0x4e, RZ, 0xfc, !PT ;  /* 0x0000004e07077812 */ /* 0x000fc800078efcff */
[----:B------:R-:W-:Y:S02]  /*29300*/  ISETP.GE.AND P5, PT, R7, UR9, PT ;  /* 0x0000000907007c0c */ /* 0x000fe4000bfa6270 */
[----:B0-----:R-:W-:-:S04]  /*29310*/  SHF.R.U32.HI R7, RZ, 0x6, R40 ;  /* 0x00000006ff077819 */ /* 0x001fc80000011628 */
[----:B------:R-:W-:-:S04]  /*29320*/  SGXT.U32 R7, R7, 0x1 ;  /* 0x000000010707781a */ /* 0x000fc80000000000 */
[----:B------:R-:W-:-:S04]  /*29330*/  LOP3.LUT R7, R7, 0x50, RZ, 0xfc, !PT ;  /* 0x0000005007077812 */ /* 0x000fc800078efcff */
[----:B------:R-:W-:Y:S02]  /*29340*/  ISETP.GE.AND P2, PT, R7, UR9, PT ;  /* 0x0000000907007c0c */ /* 0x000fe4000bf46270 */
[----:B------:R-:W4:Y:S01]  /*29350*/  LDL R7, [R1+0xdc] ;  /* 0x0000dc0001077983 */ /* 0x000f220000100800 */
[----:B-1----:R-:W-:-:S04]  /*29360*/  SHF.R.U32.HI R10, RZ, 0x6, R40 ;  /* 0x00000006ff0a7819 */ /* 0x002fc80000011628 */
[----:B------:R-:W-:-:S04]  /*29370*/  SGXT.U32 R10, R10, 0x1 ;  /* 0x000000010a0a781a */ /* 0x000fc80000000000 */
[----:B------:R-:W-:Y:S02]  /*29380*/  LOP3.LUT R10, R10, 0x52, RZ, 0xfc, !PT ;  /* 0x000000520a0a7812 */ /* 0x000fe400078efcff */
[----:B------:R-:W-:Y:S02]  /*29390*/  PRMT R38, RZ, 0x7610, R38 ;  /* 0x00007610ff267816 */ /* 0x000fe40000000026 */
[----:B------:R-:W-:Y:S02]  /*293a0*/  ISETP.GE.AND P4, PT, R10, UR9, PT ;  /* 0x000000090a007c0c */ /* 0x000fe4000bf86270 */
[----:B------:R-:W-:-:S04]  /*293b0*/  SHF.R.U32.HI R40, RZ, 0x6, R40 ;  /* 0x00000006ff287819 */ /* 0x000fc80000011628 */
[----:B------:R-:W-:-:S04]  /*293c0*/  SGXT.U32 R40, R40, 0x1 ;  /* 0x000000012828781a */ /* 0x000fc80000000000 */
[----:B------:R-:W-:Y:S01]  /*293d0*/  LOP3.LUT R40, R40, 0x54, RZ, 0xfc, !PT ;  /* 0x0000005428287812 */ /* 0x000fe200078efcff */
[----:B--2---:R-:W-:-:S05]  /*293e0*/  @!P3 IMAD.MOV.U32 R10, RZ, RZ, R79 ;  /* 0x000000ffff0ab224 */ /* 0x004fca00078e004f */
[----:B---3--:R4:W2:Y:S02]  /*293f0*/  @!P3 LDG.E.U16 R38, desc[UR24][R10.64] ;  /* 0x000000180a26b981 */ /* 0x0088a4000c1e1500 */
[----:B----4-:R-:W-:Y:S02]  /*29400*/  @!P5 IMAD.MOV.U32 R10, RZ, RZ, R0 ;  /* 0x000000ffff0ad224 */ /* 0x010fe400078e0000 */
[----:B------:R-:W-:Y:S01]  /*29410*/  @!P5 IMAD.MOV.U32 R11, RZ, RZ, R2 ;  /* 0x000000ffff0bd224 */ /* 0x000fe200078e0002 */
[----:B------:R-:W3:Y:S04]  /*29420*/  LDL R0, [R1+0xec] ;  /* 0x0000ec0001007983 */ /* 0x000ee80000100800 */
[----:B------:R-:W4:Y:S01]  /*29430*/  LDL R2, [R1+0xe8] ;  /* 0x0000e80001027983 */ /* 0x000f220000100800 */
[----:B------:R-:W-:-:S02]  /*29440*/  ISETP.GE.AND P3, PT, R40, UR9, PT ;  /* 0x0000000928007c0c */ /* 0x000fc4000bf66270 */
[----:B------:R-:W0:Y:S01]  /*29450*/  S2R R40, SR_TID.X ;  /* 0x0000000000287919 */ /* 0x000e220000002100 */
[----:B------:R-:W-:-:S06]  /*29460*/  PRMT R22, RZ, 0x7610, R22 ;  /* 0x00007610ff167816 */ /* 0x000fcc0000000016 */
[----:B------:R1:W2:Y:S01]  /*29470*/  @!P5 LDG.E.U16 R22, desc[UR24][R10.64] ;  /* 0x000000180a16d981 */ /* 0x0002a2000c1e1500 */
[----:B0-----:R-:W-:-:S04]  /*29480*/  SHF.R.U32.HI R79, RZ, 0x6, R40 ;  /* 0x00000006ff4f7819 */ /* 0x001fc80000011628 */
[----:B------:R-:W-:-:S04]  /*29490*/  SGXT.U32 R79, R79, 0x1 ;  /* 0x000000014f4f781a */ /* 0x000fc80000000000 */
[----:B------:R-:W-:-:S04]  /*294a0*/  LOP3.LUT R79, R79, 0x56, RZ, 0xfc, !PT ;  /* 0x000000564f4f7812 */ /* 0x000fc800078efcff */
[----:B------:R-:W-:Y:S02]  /*294b0*/  ISETP.GE.AND P5, PT, R79, UR9, PT ;  /* 0x000000094f007c0c */ /* 0x000fe4000bfa6270 */
[----:B------:R-:W0:Y:S01]  /*294c0*/  S2R R79, SR_TID.X ;  /* 0x00000000004f7919 */ /* 0x000e220000002100 */
[----:B------:R-:W-:Y:S01]  /*294d0*/  PRMT R90, RZ, 0x7610, R90 ;  /* 0x00007610ff5a7816 */ /* 0x000fe2000000005a */
[----:B-1----:R-:W-:Y:S02]  /*294e0*/  @!P2 IMAD.MOV.U32 R10, RZ, RZ, R7 ;  /* 0x000000ffff0aa224 */ /* 0x002fe400078e0007 */
[----:B------:R-:W-:Y:S01]  /*294f0*/  @!P2 IMAD.MOV.U32 R11, RZ, RZ, R41 ;  /* 0x000000ffff0ba224 */ /* 0x000fe200078e0029 */
[----:B------:R-:W-:Y:S01]  /*29500*/  PRMT R101, RZ, 0x7610, R101 ;  /* 0x00007610ff657816 */ /* 0x000fe20000000065 */
[----:B------:R-:W2:Y:S04]  /*29510*/  LDL R7, [R1+0xf4] ;  /* 0x0000f40001077983 */ /* 0x000ea80000100800 */
[----:B------:R1:W2:Y:S01]  /*29520*/  @!P2 LDG.E.U16 R90, desc[UR24][R10.64] ;  /* 0x000000180a5aa981 */ /* 0x0002a2000c1e1500 */
[----:B------:R-:W-:-:S02]  /*29530*/  SHF.R.U32.HI R40, RZ, 0x6, R40 ;  /* 0x00000006ff287819 */ /* 0x000fc40000011628 */
[----:B------:R-:W-:Y:S01]  /*29540*/  PRMT R37, RZ, 0x7610, R37 ;  /* 0x00007610ff257816 */ /* 0x000fe20000000025 */
[----:B------:R-:W2:Y:S01]  /*29550*/  LDL R41, [R1+0xf8] ;  /* 0x0000f80001297983 */ /* 0x000ea20000100800 */
[----:B-1----:R-:W-:Y:S02]  /*29560*/  @!P4 IMAD.MOV.U32 R10, RZ, RZ, R5 ;  /* 0x000000ffff0ac224 */ /* 0x002fe400078e0005 */
[----:B------:R-:W-:Y:S01]  /*29570*/  @!P4 IMAD.MOV.U32 R11, RZ, RZ, R6 ;  /* 0x000000ffff0bc224 */ /* 0x000fe200078e0006 */
[----:B------:R-:W-:Y:S01]  /*29580*/  SGXT.U32 R40, R40, 0x1 ;  /* 0x000000012828781a */ /* 0x000fe20000000000 */
[----:B------:R-:W2:Y:S04]  /*29590*/  LDL R6, [R1+0x100] ;  /* 0x0001000001067983 */ /* 0x000ea80000100800 */
[----:B------:R0:W2:Y:S04]  /*295a0*/  @!P4 LDG.E.U16 R101, desc[UR24][R10.64] ;  /* 0x000000180a65c981 */ /* 0x0000a8000c1e1500 */
[----:B------:R-:W2:Y:S01]  /*295b0*/  LDL R5, [R1+0x104] ;  /* 0x0001040001057983 */ /* 0x000ea20000100800 */
[----:B0-----:R-:W-:-:S04]  /*295c0*/  SHF.R.U32.HI R11, RZ, 0x6, R79 ;  /* 0x00000006ff0b7819 */ /* 0x001fc8000001164f */
[----:B------:R-:W-:-:S04]  /*295d0*/  SGXT.U32 R11, R11, 0x1 ;  /* 0x000000010b0b781a */ /* 0x000fc80000000000 */
[----:B------:R-:W-:Y:S02]  /*295e0*/  LOP3.LUT R11, R11, 0x5a, RZ, 0xfc, !PT ;  /* 0x0000005a0b0b7812 */ /* 0x000fe400078efcff */
[----:B------:R-:W-:Y:S02]  /*295f0*/  LOP3.LUT R40, R40, 0x58, RZ, 0xfc, !PT ;  /* 0x0000005828287812 */ /* 0x000fe400078efcff */
[----:B------:R-:W-:Y:S02]  /*29600*/  ISETP.GE.AND P4, PT, R11, UR9, PT ;  /* 0x000000090b007c0c */ /* 0x000fe4000bf86270 */
[----:B------:R-:W-:Y:S02]  /*29610*/  ISETP.GE.AND P2, PT, R40, UR9, PT ;  /* 0x0000000928007c0c */ /* 0x000fe4000bf46270 */
[----:B------:R-:W2:Y:S01]  /*29620*/  LDL R40, [R1+0xfc] ;  /* 0x0000fc0001287983 */ /* 0x000ea20000100800 */
[----:B---3--:R-:W-:Y:S02]  /*29630*/  @!P3 IMAD.MOV.U32 R10, RZ, RZ, R0 ;  /* 0x000000ffff0ab224 */ /* 0x008fe400078e0000 */
[----:B----4-:R-:W-:Y:S01]  /*29640*/  @!P3 IMAD.MOV.U32 R11, RZ, RZ, R2 ;  /* 0x000000ffff0bb224 */ /* 0x010fe200078e0002 */
[----:B------:R-:W-:Y:S01]  /*29650*/  SHF.R.U32.HI R0, RZ, 0x6, R79 ;  /* 0x00000006ff007819 */ /* 0x000fe2000001164f */
[----:B------:R-:W3:Y:S04]  /*29660*/  LDL R2, [R1+0x108] ;  /* 0x0001080001027983 */ /* 0x000ee80000100800 */
[----:B------:R2:W4:Y:S01]  /*29670*/  @!P3 LDG.E.U16 R37, desc[UR24][R10.64] ;  /* 0x000000180a25b981 */ /* 0x000522000c1e1500 */
[----:B------:R-:W-:-:S03]  /*29680*/  SGXT.U32 R0, R0, 0x1 ;  /* 0x000000010000781a */ /* 0x000fc60000000000 */
[----:B------:R-:W3:Y:S01]  /*29690*/  LDL R11, [R1+0xf0] ;  /* 0x0000f000010b7983 */ /* 0x000ee20000100800 */
[----:B------:R-:W-:-:S04]  /*296a0*/  LOP3.LUT R0, R0, 0x5c, RZ, 0xfc, !PT ;  /* 0x0000005c00007812 */ /* 0x000fc800078efcff */
[----:B------:R-:W-:Y:S02]  /*296b0*/  ISETP.GE.AND P3, PT, R0, UR9, PT ;  /* 0x0000000900007c0c */ /* 0x000fe4000bf66270 */
[----:B------:R-:W4:Y:S01]  /*296c0*/  LDL R0, [R1+0x10c] ;  /* 0x00010c0001007983 */ /* 0x000f220000100800 */
[----:B------:R-:W-:Y:S02]  /*296d0*/  PRMT R21, RZ, 0x7610, R21 ;  /* 0x00007610ff157816 */ /* 0x000fe40000000015 */
[----:B------:R-:W-:Y:S02]  /*296e0*/  PRMT R92, RZ, 0x7610, R92 ;  /* 0x00007610ff5c7816 */ /* 0x000fe4000000005c */
[----:B------:R-:W-:Y:S02]  /*296f0*/  PRMT R99, RZ, 0x7610, R99 ;  /* 0x00007610ff637816 */ /* 0x000fe40000000063 */
[----:B------:R-:W-:Y:S01]  /*29700*/  PRMT R36, RZ, 0x7610, R36 ;  /* 0x00007610ff247816 */ /* 0x000fe20000000024 */
[----:B--2---:R-:W-:Y:S01]  /*29710*/  @!P5 IMAD.MOV.U32 R10, RZ, RZ, R7 ;  /* 0x000000ffff0ad224 */ /* 0x004fe200078e0007 */
[----:B------:R-:W-:-:S04]  /*29720*/  SHF.R.U32.HI R7, RZ, 0x6, R79 ;  /* 0x00000006ff077819 */ /* 0x000fc8000001164f */
[----:B------:R-:W-:-:S04]  /*29730*/  SGXT.U32 R7, R7, 0x1 ;  /* 0x000000010707781a */ /* 0x000fc80000000000 */
[----:B------:R-:W-:Y:S01]  /*29740*/  LOP3.LUT R7, R7, 0x5e, RZ, 0xfc, !PT ;  /* 0x0000005e07077812 */ /* 0x000fe200078efcff */
[----:B---3--:R0:W2:Y:S02]  /*29750*/  @!P5 LDG.E.U16 R21, desc[UR24][R10.64] ;  /* 0x000000180a15d981 */ /* 0x0080a4000c1e1500 */
[----:B0-----:R-:W-:Y:S02]  /*29760*/  @!P2 IMAD.MOV.U32 R10, RZ, RZ, R40 ;  /* 0x000000ffff0aa224 */ /* 0x001fe400078e0028 */
[----:B------:R-:W-:Y:S01]  /*29770*/  @!P2 IMAD.MOV.U32 R11, RZ, RZ, R41 ;  /* 0x000000ffff0ba224 */ /* 0x000fe200078e0029 */
[----:B------:R-:W-:Y:S01]  /*29780*/  ISETP.GE.AND P5, PT, R7, UR9, PT ;  /* 0x0000000907007c0c */ /* 0x000fe2000bfa6270 */
[----:B------:R-:W3:Y:S04]  /*29790*/  LDL R41, [R1+0x11c] ;  /* 0x00011c0001297983 */ /* 0x000ee80000100800 */
[----:B------:R0:W2:Y:S02]  /*297a0*/  @!P2 LDG.E.U16 R92, desc[UR24][R10.64] ;  /* 0x000000180a5ca981 */ /* 0x0000a4000c1e1500 */
[----:B0-----:R-:W-:-:S02]  /*297b0*/  @!P4 IMAD.MOV.U32 R10, RZ, RZ, R5 ;  /* 0x000000ffff0ac224 */ /* 0x001fc400078e0005 */
[----:B------:R-:W-:Y:S01]  /*297c0*/  @!P4 IMAD.MOV.U32 R11, RZ, RZ, R6 ;  /* 0x000000ffff0bc224 */ /* 0x000fe200078e0006 */
[----:B------:R-:W-:Y:S01]  /*297d0*/  SHF.R.U32.HI R7, RZ, 0x6, R79 ;  /* 0x00000006ff077819 */ /* 0x000fe2000001164f */
[----:B------:R-:W2:Y:S04]  /*297e0*/  LDL R6, [R1+0x120] ;  /* 0x0001200001067983 */ /* 0x000ea80000100800 */
[----:B------:R4:W2:Y:S04]  /*297f0*/  @!P4 LDG.E.U16 R99, desc[UR24][R10.64] ;  /* 0x000000180a63c981 */ /* 0x0008a8000c1e1500 */
[----:B------:R-:W2:Y:S04]  /*29800*/  LDL R79, [R1+0x118] ;  /* 0x00011800014f7983 */ /* 0x000ea80000100800 */
[----:B------:R-:W2:Y:S01]  /*29810*/  LDL R5, [R1+0x124] ;  /* 0x0001240001057983 */ /* 0x000ea20000100800 */
[----:B----4-:R-:W-:-:S02]  /*29820*/  @!P3 IMAD.MOV.U32 R10, RZ, RZ, R0 ;  /* 0x000000ffff0ab224 */ /* 0x010fc400078e0000 */
[----:B------:R-:W-:Y:S01]  /*29830*/  @!P3 IMAD.MOV.U32 R11, RZ, RZ, R2 ;  /* 0x000000ffff0bb224 */ /* 0x000fe200078e0002 */
[----:B------:R-:W4:Y:S04]  /*29840*/  LDL R0, [R1+0x12c] ;  /* 0x00012c0001007983 */ /* 0x000f280000100800 */
[----:B------:R0:W2:Y:S04]  /*29850*/  @!P3 LDG.E.U16 R36, desc[UR24][R10.64] ;  /* 0x000000180a24b981 */ /* 0x0000a8000c1e1500 */
[----:B------:R-:W2:Y:S04]  /*29860*/  LDL R2, [R1+0x128] ;  /* 0x0001280001027983 */ /* 0x000ea80000100800 */
[----:B------:R-:W0:Y:S04]  /*29870*/  LDL R10, [R1+0x110] ;  /* 0x00011000010a7983 */ /* 0x000e280000100800 */
[----:B------:R-:W0:Y:S01]  /*29880*/  LDL R11, [R1+0x114] ;  /* 0x00011400010b7983 */ /* 0x000e220000100800 */
[----:B------:R-:W1:Y:S01]  /*29890*/  S2R R40, SR_TID.X ;  /* 0x0000000000287919 */ /* 0x000e620000002100 */
[----:B------:R-:W-:-:S04]  /*298a0*/  SGXT.U32 R7, R7, 0x1 ;  /* 0x000000010707781a */ /* 0x000fc80000000000 */
[----:B------:R-:W-:-:S04]  /*298b0*/  LOP3.LUT R7, R7, 0x60, RZ, 0xfc, !PT ;  /* 0x0000006007077812 */ /* 0x000fc800078efcff */
[----:B------:R-:W-:Y:S02]  /*298c0*/  ISETP.GE.AND P2, PT, R7, UR9, PT ;  /* 0x0000000907007c0c */ /* 0x000fe4000bf46270 */
[----:B------:R-:W-:Y:S02]  /*298d0*/  PRMT R20, RZ, 0x7610, R20 ;  /* 0x00007610ff147816 */ /* 0x000fe40000000014 */
[----:B-1----:R-:W-:-:S04]  /*298e0*/  SHF.R.U32.HI R7, RZ, 0x6, R40 ;  /* 0x00000006ff077819 */ /* 0x002fc80000011628 */
[----:B------:R-:W-:-:S04]  /*298f0*/  SGXT.U32 R7, R7, 0x1 ;  /* 0x000000010707781a */ /* 0x000fc80000000000 */
[----:B------:R-:W-:-:S04]  /*29900*/  LOP3.LUT R7, R7, 0x62, RZ, 0xfc, !PT ;  /* 0x0000006207077812 */ /* 0x000fc800078efcff */
[----:B------:R-:W-:Y:S02]  /*29910*/  ISETP.GE.AND P4, PT, R7, UR9, PT ;  /* 0x0000000907007c0c */ /* 0x000fe4000bf86270 */
[----:B------:R-:W-:-:S04]  /*29920*/  SHF.R.U32.HI R7, RZ, 0x6, R40 ;  /* 0x00000006ff077819 */ /* 0x000fc80000011628 */
[----:B------:R-:W-:-:S04]  /*29930*/  SGXT.U32 R7, R7, 0x1 ;  /* 0x000000010707781a */ /* 0x000fc80000000000 */
[----:B------:R-:W-:Y:S02]  /*29940*/  LOP3.LUT R7, R7, 0x64, RZ, 0xfc, !PT ;  /* 0x0000006407077812 */ /* 0x000fe400078efcff */
[----:B------:R-:W-:Y:S02]  /*29950*/  PRMT R94, RZ, 0x7610, R94 ;  /* 0x00007610ff5e7816 */ /* 0x000fe4000000005e */
[----:B------:R-:W-:Y:S02]  /*29960*/  ISETP.GE.AND P3, PT, R7, UR9, PT ;  /* 0x0000000907007c0c */ /* 0x000fe4000bf66270 */
[----:B------:R-:W-:Y:S01]  /*29970*/  PRMT R98, RZ, 0x7610, R98 ;  /* 0x00007610ff627816 */ /* 0x000fe20000000062 */
[----:B------:R-:W5:Y:S01]  /*29980*/  LDL.LU R7, [R1+0xb24] ;  /* 0x000b240001077983 */ /* 0x000f620000300800 */
[----:B------:R-:W-:Y:S02]  /*29990*/  PRMT R35, RZ, 0x7610, R35 ;  /* 0x00007610ff237816 */ /* 0x000fe40000000023 */
[----:B0-----:R-:W-:-:S04]  /*299a0*/  @!P5 LOP3.LUT R11, R11, R10, RZ, 0x3c, !PT ;  /* 0x0000000a0b0bd212 */ /* 0x001fc800078e3cff */
[----:B------:R-:W-:-:S04]  /*299b0*/  @!P5 LOP3.LUT R10, R11, R10, RZ, 0x3c, !PT ;  /* 0x0000000a0b0ad212 */ /* 0x000fc800078e3cff */
[----:B------:R-:W-:-:S05]  /*299c0*/  @!P5 LOP3.LUT R11, R11, R10, RZ, 0x3c, !PT ;  /* 0x0000000a0b0bd212 */ /* 0x000fca00078e3cff */
[----:B------:R0:W4:Y:S02]  /*299d0*/  @!P5 LDG.E.U16 R20, desc[UR24][R10.64] ;  /* 0x000000180a14d981 */ /* 0x000124000c1e1500 */
[----:B0-----:R-:W-:-:S04]  /*299e0*/  SHF.R.U32.HI R11, RZ, 0x6, R40 ;  /* 0x00000006ff0b7819 */ /* 0x001fc80000011628 */
[----:B------:R-:W-:-:S04]  /*299f0*/  SGXT.U32 R11, R11, 0x1 ;  /* 0x000000010b0b781a */ /* 0x000fc80000000000 */
[----:B------:R-:W-:Y:S01]  /*29a00*/  LOP3.LUT R11, R11, 0x66, RZ, 0xfc, !PT ;  /* 0x000000660b0b7812 */ /* 0x000fe200078efcff */
[----:B---3--:R-:W-:-:S03]  /*29a10*/  @!P2 IMAD.MOV.U32 R10, RZ, RZ, R41 ;  /* 0x000000ffff0aa224 */ /* 0x008fc600078e0029 */
[----:B------:R-:W-:Y:S01]  /*29a20*/  ISETP.GE.AND P5, PT, R11, UR9, PT ;  /* 0x000000090b007c0c */ /* 0x000fe2000bfa6270 */
[----:B--2---:R-:W-:Y:S01]  /*29a30*/  @!P2 IMAD.MOV.U32 R11, RZ, RZ, R79 ;  /* 0x000000ffff0ba224 */ /* 0x004fe200078e004f */
[----:B------:R-:W-:Y:S01]  /*29a40*/  SHF.R.U32.HI R41, RZ, 0x6, R40 ;  /* 0x00000006ff297819 */ /* 0x000fe20000011628 */
[----:B------:R-:W2:Y:S04]  /*29a50*/  LDL R79, [R1+0x140] ;  /* 0x00014000014f7983 */ /* 0x000ea80000100800 */
[----:B------:R0:W3:Y:S02]  /*29a60*/  @!P2 LDG.E.U16 R94, desc[UR24][R10.64] ;  /* 0x000000180a5ea981 */ /* 0x0000e4000c1e1500 */
[----:B0-----:R-:W-:Y:S02]  /*29a70*/  @!P4 IMAD.MOV.U32 R10, RZ, RZ, R5 ;  /* 0x000000ffff0ac224 */ /* 0x001fe400078e0005 */
[----:B------:R-:W-:Y:S01]  /*29a80*/  @!P4 IMAD.MOV.U32 R11, RZ, RZ, R6 ;  /* 0x000000ffff0bc224 */ /* 0x000fe200078e0006 */
[----:B------:R-:W-:Y:S01]  /*29a90*/  SGXT.U32 R41, R41, 0x1 ;  /* 0x000000012929781a */ /* 0x000fe20000000000 */
[----:B------:R-:W2:Y:S04]  /*29aa0*/  LDL R5, [R1+0x13c] ;  /* 0x00013c0001057983 */ /* 0x000ea80000100800 */
[----:B------:R4:W2:Y:S02]  /*29ab0*/  @!P4 LDG.E.U16 R98, desc[UR24][R10.64] ;  /* 0x000000180a62c981 */ /* 0x0008a4000c1e1500 */
[----:B----4-:R-:W-:-:S02]  /*29ac0*/  @!P3 IMAD.MOV.U32 R10, RZ, RZ, R0 ;  /* 0x000000ffff0ab224 */ /* 0x010fc400078e0000 */
[----:B------:R-:W-:Y:S01]  /*29ad0*/  @!P3 IMAD.MOV.U32 R11, RZ, RZ, R2 ;  /* 0x000000ffff0bb224 */ /* 0x000fe200078e0002 */
[----:B------:R-:W-:Y:S01]  /*29ae0*/  SHF.R.U32.HI R6, RZ, 0x6, R40 ;  /* 0x00000006ff067819 */ /* 0x000fe20000011628 */
[----:B------:R-:W4:Y:S04]  /*29af0*/  LDL R2, [R1+0x148] ;  /* 0x0001480001027983 */ /* 0x000f280000100800 */
[----:B------:R0:W2:Y:S01]  /*29b00*/  @!P3 LDG.E.U16 R35, desc[UR24][R10.64] ;  /* 0x000000180a23b981 */ /* 0x0000a2000c1e1500 */
[----:B------:R-:W-:Y:S02]  /*29b10*/  LOP3.LUT R41, R41, 0x68, RZ, 0xfc, !PT ;  /* 0x0000006829297812 */ /* 0x000fe400078efcff */
[----:B------:R-:W-:Y:S01]  /*29b20*/  PRMT R19, RZ, 0x7610, R19 ;  /* 0x00007610ff137816 */ /* 0x000fe20000000013 */
[----:B------:R-:W2:Y:S04]  /*29b30*/  LDL R0, [R1+0x14c] ;  /* 0x00014c0001007983 */ /* 0x000ea80000100800 */
[----:B------:R-:W0:Y:S04]  /*29b40*/  LDL R10, [R1+0x130] ;  /* 0x00013000010a7983 */ /* 0x000e280000100800 */
[----:B------:R-:W0:Y:S01]  /*29b50*/  LDL R11, [R1+0x134] ;  /* 0x00013400010b7983 */ /* 0x000e220000100800 */
[----:B------:R-:W-:-:S04]  /*29b60*/  SGXT.U32 R6, R6, 0x1 ;  /* 0x000000010606781a */ /* 0x000fc80000000000 */
[----:B------:R-:W-:-:S04]  /*29b70*/  LOP3.LUT R6, R6, 0x6a, RZ, 0xfc, !PT ;  /* 0x0000006a06067812 */ /* 0x000fc800078efcff */
[----:B------:R-:W-:Y:S02]  /*29b80*/  ISETP.GE.AND P4, PT, R6, UR9, PT ;  /* 0x0000000906007c0c */ /* 0x000fe4000bf86270 */
[----:B------:R-:W-:-:S04]  /*29b90*/  SHF.R.U32.HI R6, RZ, 0x6, R40 ;  /* 0x00000006ff067819 */ /* 0x000fc80000011628 */
[----:B------:R-:W-:-:S04]  /*29ba0*/  SGXT.U32 R6, R6, 0x1 ;  /* 0x000000010606781a */ /* 0x000fc80000000000 */
[----:B------:R-:W-:Y:S02]  /*29bb0*/  LOP3.LUT R6, R6, 0x6c, RZ, 0xfc, !PT ;  /* 0x0000006c06067812 */ /* 0x000fe400078efcff */
[----:B------:R-:W-:Y:S02]  /*29bc0*/  ISETP.GE.AND P2, PT, R41, UR9, PT ;  /* 0x0000000929007c0c */ /* 0x000fe4000bf46270 */
[----:B------:R-:W2:Y:S01]  /*29bd0*/  LDL R41, [R1+0x144] ;  /* 0x0001440001297983 */ /* 0x000ea20000100800 */
[----:B------:R-:W-:-:S03]  /*29be0*/  ISETP.GE.AND P3, PT, R6, UR9, PT ;  /* 0x0000000906007c0c */ /* 0x000fc6000bf66270 */
[----:B------:R-:W5:Y:S01]  /*29bf0*/  LDL.LU R6, [R1+0xb20] ;  /* 0x000b200001067983 */ /* 0x000f620000300800 */
[----:B0-----:R-:W-:-:S04]  /*29c00*/  @!P5 LOP3.LUT R11, R11, R10, RZ, 0x3c, !PT ;  /* 0x0000000a0b0bd212 */ /* 0x001fc800078e3cff */
[----:B------:R-:W-:-:S04]  /*29c10*/  @!P5 LOP3.LUT R10, R11, R10, RZ, 0x3c, !PT ;  /* 0x0000000a0b0ad212 */ /* 0x000fc800078e3cff */
[----:B------:R-:W-:-:S05]  /*29c20*/  @!P5 LOP3.LUT R11, R11, R10, RZ, 0x3c, !PT ;  /* 0x0000000a0b0bd212 */ /* 0x000fca00078e3cff */
[----:B------:R0:W3:Y:S04]  /*29c30*/  @!P5 LDG.E.U16 R19, desc[UR24][R10.64] ;  /* 0x000000180a13d981 */ /* 0x0000e8000c1e1500 */
[----:B------:R-:W3:Y:S01]  /*29c40*/  LDL R11, [R1+0x138] ;  /* 0x00013800010b7983 */ /* 0x000ee20000100800 */
[----:B0-----:R-:W-:-:S04]  /*29c50*/  SHF.R.U32.HI R10, RZ, 0x6, R40 ;  /* 0x00000006ff0a7819 */ /* 0x001fc80000011628 */
[----:B------:R-:W-:-:S04]  /*29c60*/  SGXT.U32 R10, R10, 0x1 ;  /* 0x000000010a0a781a */ /* 0x000fc80000000000 */
[----:B------:R-:W-:Y:S02]  /*29c70*/  LOP3.LUT R10, R10, 0x6e, RZ, 0xfc, !PT ;  /* 0x0000006e0a0a7812 */ /* 0x000fe400078efcff */
[----:B------:R-:W-:Y:S02]  /*29c80*/  PRMT R96, RZ, 0x7610, R96 ;  /* 0x00007610ff607816 */ /* 0x000fe40000000060 */
[----:B------:R-:W-:Y:S01]  /*29c90*/  ISETP.GE.AND P5, PT, R10, UR9, PT ;  /* 0x000000090a007c0c */ /* 0x000fe2000bfa6270 */
[----:B--2---:R-:W-:Y:S01]  /*29ca0*/  @!P2 IMAD.MOV.U32 R10, RZ, RZ, R5 ;  /* 0x000000ffff0aa224 */ /* 0x004fe200078e0005 */
[----:B------:R-:W-:Y:S02]  /*29cb0*/  PRMT R95, RZ, 0x7610, R95 ;  /* 0x00007610ff5f7816 */ /* 0x000fe4000000005f */
[----:B------:R-:W-:Y:S01]  /*29cc0*/  PRMT R34, RZ, 0x7610, R34 ;  /* 0x00007610ff227816 */ /* 0x000fe20000000022 */
[----:B------:R-:W0:Y:S01]  /*29cd0*/  S2R R5, SR_TID.X ;  /* 0x0000000000057919 */ /* 0x000e220000002100 */
[----:B---3--:R1:W2:Y:S02]  /*29ce0*/  @!P2 LDG.E.U16 R96, desc[UR24][R10.64] ;  /* 0x000000180a60a981 */ /* 0x0082a4000c1e1500 */
[----:B-1----:R-:W-:-:S02]  /*29cf0*/  @!P4 IMAD.MOV.U32 R10, RZ, RZ, R41 ;  /* 0x000000ffff0ac224 */ /* 0x002fc400078e0029 */
[----:B------:R-:W-:Y:S01]  /*29d00*/  @!P4 IMAD.MOV.U32 R11, RZ, RZ, R79 ;  /* 0x000000ffff0bc224 */ /* 0x000fe200078e004f */
[----:B0-----:R-:W-:Y:S01]  /*29d10*/  SHF.R.U32.HI R5, RZ, 0x6, R5 ;  /* 0x00000006ff057819 */ /* 0x001fe20000011605 */
[----:B------:R-:W3:Y:S04]  /*29d20*/  LDL R79, [R1+0x160] ;  /* 0x00016000014f7983 */ /* 0x000ee80000100800 */
[----:B------:R0:W2:Y:S01]  /*29d30*/  @!P4 LDG.E.U16 R95, desc[UR24][R10.64] ;  /* 0x000000180a5fc981 */ /* 0x0000a2000c1e1500 */
[----:B------:R-:W-:Y:S02]  /*29d40*/  PRMT R18, RZ, 0x7610, R18 ;  /* 0x00007610ff127816 */ /* 0x000fe40000000012 */
[----:B------:R-:W-:Y:S01]  /*29d50*/  SHF.R.U32.HI R40, RZ, 0x6, R40 ;  /* 0x00000006ff287819 */ /* 0x000fe20000011628 */
[----:B------:R-:W2:Y:S01]  /*29d60*/  LDL R41, [R1+0x164] ;  /* 0x0001640001297983 */ /* 0x000ea20000100800 */
[----:B0-----:R-:W-:-:S02]  /*29d70*/  @!P3 IMAD.MOV.U32 R10, RZ, RZ, R0 ;  /* 0x000000ffff0ab224 */ /* 0x001fc400078e0000 */
[----:B----4-:R-:W-:Y:S01]  /*29d80*/  @!P3 IMAD.MOV.U32 R11, RZ, RZ, R2 ;  /* 0x000000ffff0bb224 */ /* 0x010fe200078e0002 */
[----:B------:R-:W-:Y:S01]  /*29d90*/  SGXT.U32 R5, R5, 0x1 ;  /* 0x000000010505781a */ /* 0x000fe20000000000 */
[----:B------:R-:W4:Y:S04]  /*29da0*/  LDL R2, [R1+0x168] ;  /* 0x0001680001027983 */ /* 0x000f280000100800 */
[----:B------:R0:W2:Y:S01]  /*29db0*/  @!P3 LDG.E.U16 R34, desc[UR24][R10.64] ;  /* 0x000000180a22b981 */ /* 0x0000a2000c1e1500 */
[----:B------:R-:W-:-:S03]  /*29dc0*/  SGXT.U32 R40, R40, 0x1 ;  /* 0x000000012828781a */ /* 0x000fc60000000000 */
[----:B------:R-:W2:Y:S04]  /*29dd0*/  LDL R0, [R1+0x16c] ;  /* 0x00016c0001007983 */ /* 0x000ea80000100800 */
[----:B------:R-:W0:Y:S04]  /*29de0*/  LDL R10, [R1+0x150] ;  /* 0x00015000010a7983 */ /* 0x000e280000100800 */
[----:B------:R-:W0:Y:S01]  /*29df0*/  LDL R11, [R1+0x154] ;  /* 0x00015400010b7983 */ /* 0x000e220000100800 */
[----:B------:R-:W-:-:S04]  /*29e00*/  LOP3.LUT R5, R5, 0x72, RZ, 0xfc, !PT ;  /* 0x0000007205057812 */ /* 0x000fc800078efcff */
[----:B------:R-:W-:Y:S02]  /*29e10*/  ISETP.GE.AND P4, PT, R5, UR9, PT ;  /* 0x0000000905007c0c */ /* 0x000fe4000bf86270 */
[----:B------:R-:W1:Y:S01]  /*29e20*/  S2R R5, SR_TID.X ;  /* 0x0000000000057919 */ /* 0x000e620000002100 */
[----:B------:R-:W-:-:S04]  /*29e30*/  LOP3.LUT R40, R40, 0x70, RZ, 0xfc, !PT ;  /* 0x0000007028287812 */ /* 0x000fc800078efcff */
[----:B------:R-:W-:Y:S02]  /*29e40*/  ISETP.GE.AND P2, PT, R40, UR9, PT ;  /* 0x0000000928007c0c */ /* 0x000fe4000bf46270 */
[----:B------:R-:W2:Y:S01]  /*29e50*/  LDL R40, [R1+0x15c] ;  /* 0x00015c0001287983 */ /* 0x000ea20000100800 */
[----:B-1----:R-:W-:-:S04]  /*29e60*/  SHF.R.U32.HI R5, RZ, 0x6, R5 ;  /* 0x00000006ff057819 */ /* 0x002fc80000011605 */
[----:B------:R-:W-:-:S04]  /*29e70*/  SGXT.U32 R5, R5, 0x1 ;  /* 0x000000010505781a */ /* 0x000fc80000000000 */
[----:B------:R-:W-:-:S04]  /*29e80*/  LOP3.LUT R5, R5, 0x74, RZ, 0xfc, !PT ;  /* 0x0000007405057812 */ /* 0x000fc800078efcff */
[----:B------:R-:W-:Y:S02]  /*29e90*/  ISETP.GE.AND P3, PT, R5, UR9, PT ;  /* 0x0000000905007c0c */ /* 0x000fe4000bf66270 */
[----:B------:R-:W5:Y:S01]  /*29ea0*/  LDL.LU R5, [R1+0xb1c] ;  /* 0x000b1c0001057983 */ /* 0x000f620000300800 */
[----:B0-----:R-:W-:-:S04]  /*29eb0*/  @!P5 LOP3.LUT R11, R11, R10, RZ, 0x3c, !PT ;  /* 0x0000000a0b0bd212 */ /* 0x001fc800078e3cff */
[----:B------:R-:W-:-:S04]  /*29ec0*/  @!P5 LOP3.LUT R10, R11, R10, RZ, 0x3c, !PT ;  /* 0x0000000a0b0ad212 */ /* 0x000fc800078e3cff */
[----:B------:R-:W-:-:S05]  /*29ed0*/  @!P5 LOP3.LUT R11, R11, R10, RZ, 0x3c, !PT ;  /* 0x0000000a0b0bd212 */ /* 0x000fca00078e3cff */
[----:B------:R0:W3:Y:S02]  /*29ee0*/  @!P5 LDG.E.U16 R18, desc[UR24][R10.64] ;  /* 0x000000180a12d981 */ /* 0x0000e4000c1e1500 */
[----:B0-----:R-:W0:Y:S02]  /*29ef0*/  S2R R11, SR_TID.X ;  /* 0x00000000000b7919 */ /* 0x001e240000002100 */
[----:B0-----:R-:W-:Y:S02]  /*29f00*/  SHF.R.U32.HI R10, RZ, 0x6, R11 ;  /* 0x00000006ff0a7819 */ /* 0x001fe4000001160b */
[----:B------:R-:W3:Y:S02]  /*29f10*/  LDL R11, [R1+0x158] ;  /* 0x00015800010b7983 */ /* 0x000ee40000100800 */
[----:B------:R-:W-:-:S04]  /*29f20*/  SGXT.U32 R10, R10, 0x1 ;  /* 0x000000010a0a781a */ /* 0x000fc80000000000 */
[----:B------:R-:W-:Y:S02]  /*29f30*/  LOP3.LUT R10, R10, 0x76, RZ, 0xfc, !PT ;  /* 0x000000760a0a7812 */ /* 0x000fe400078efcff */
[----:B------:R-:W-:Y:S02]  /*29f40*/  PRMT R97, RZ, 0x7610, R97 ;  /* 0x00007610ff617816 */ /* 0x000fe40000000061 */
[----:B------:R-:W-:Y:S01]  /*29f50*/  ISETP.GE.AND P5, PT, R10, UR9, PT ;  /* 0x000000090a007c0c */ /* 0x000fe2000bfa6270 */
[----:B--2---:R-:W-:Y:S01]  /*29f60*/  @!P2 IMAD.MOV.U32 R10, RZ, RZ, R40 ;  /* 0x000000ffff0aa224 */ /* 0x004fe200078e0028 */
[----:B------:R-:W-:Y:S02]  /*29f70*/  PRMT R93, RZ, 0x7610, R93 ;  /* 0x00007610ff5d7816 */ /* 0x000fe4000000005d */
[----:B------:R-:W-:Y:S02]  /*29f80*/  PRMT R33, RZ, 0x7610, R33 ;  /* 0x00007610ff217816 */ /* 0x000fe40000000021 */
[----:B---3--:R0:W2:Y:S02]  /*29f90*/  @!P2 LDG.E.U16 R97, desc[UR24][R10.64] ;  /* 0x000000180a61a981 */ /* 0x0080a4000c1e1500 */
[----:B0-----:R-:W0:Y:S01]  /*29fa0*/  S2R R11, SR_TID.X ;  /* 0x00000000000b7919 */ /* 0x001e220000002100 */
[----:B------:R-:W-:Y:S01]  /*29fb0*/  @!P4 IMAD.MOV.U32 R10, RZ, RZ, R41 ;  /* 0x000000ffff0ac224 */ /* 0x000fe200078e0029 */
[----:B------:R-:W1:Y:S01]  /*29fc0*/  S2R R40, SR_TID.X ;  /* 0x0000000000287919 */ /* 0x000e620000002100 */
[----:B------:R-:W-:Y:S01]  /*29fd0*/  PRMT R17, RZ, 0x7610, R17 ;  /* 0x00007610ff117816 */ /* 0x000fe20000000011 */
[----:B------:R-:W3:Y:S01]  /*29fe0*/  LDL R41, [R1+0x188] ;  /* 0x0001880001297983 */ /* 0x000ee20000100800 */
[----:B0-----:R-:W-:-:S04]  /*29ff0*/  SHF.R.U32.HI R11, RZ, 0x6, R11 ;  /* 0x00000006ff0b7819 */ /* 0x001fc8000001160b */
[----:B------:R-:W-:-:S04]  /*2a000*/  SGXT.U32 R11, R11, 0x1 ;  /* 0x000000010b0b781a */ /* 0x000fc80000000000 */
[----:B------:R-:W-:-:S04]  /*2a010*/  LOP3.LUT R11, R11, 0x78, RZ, 0xfc, !PT ;  /* 0x000000780b0b7812 */ /* 0x000fc800078efcff */
[----:B------:R-:W-:Y:S01]  /*2a020*/  ISETP.GE.AND P2, PT, R11, UR9, PT ;  /* 0x000000090b007c0c */ /* 0x000fe2000bf46270 */
[----:B------:R-:W-:Y:S01]  /*2a030*/  @!P4 IMAD.MOV.U32 R11, RZ, RZ, R79 ;  /* 0x000000ffff0bc224 */ /* 0x000fe200078e004f */
[----:B-1----:R-:W-:Y:S01]  /*2a040*/  SHF.R.U32.HI R40, RZ, 0x6, R40 ;  /* 0x00000006ff287819 */ /* 0x002fe20000011628 */
[----:B------:R-:W2:Y:S04]  /*2a050*/  LDL R79, [R1+0x184] ;  /* 0x00018400014f7983 */ /* 0x000ea80000100800 */
[----:B------:R0:W2:Y:S02]  /*2a060*/  @!P4 LDG.E.U16 R93, desc[UR24][R10.64] ;  /* 0x000000180a5dc981 */ /* 0x0000a4000c1e1500 */
[----:B0-----:R-:W-:Y:S02]  /*2a070*/  @!P3 IMAD.MOV.U32 R10, RZ, RZ, R0 ;  /* 0x000000ffff0ab224 */ /* 0x001fe400078e0000 */
[----:B----4-:R-:W-:-:S05]  /*2a080*/  @!P3 IMAD.MOV.U32 R11, RZ, RZ, R2 ;  /* 0x000000ffff0bb224 */ /* 0x010fca00078e0002 */
[----:B------:R0:W4:Y:S04]  /*2a090*/  @!P3 LDG.E.U16 R33, desc[UR24][R10.64] ;  /* 0x000000180a21b981 */ /* 0x000128000c1e1500 */
[----:B------:R-:W0:Y:S04]  /*2a0a0*/  LDL R10, [R1+0x170] ;  /* 0x00017000010a7983 */ /* 0x000e280000100800 */
[----:B------:R-:W0:Y:S01]  /*2a0b0*/  LDL R11, [R1+0x174] ;  /* 0x00017400010b7983 */ /* 0x000e220000100800 */
[----:B------:R-:W1:Y:S01]  /*2a0c0*/  S2R R0, SR_TID.X ;  /* 0x0000000000007919 */ /* 0x000e620000002100 */
[----:B------:R-:W-:-:S02]  /*2a0d0*/  SGXT.U32 R40, R40, 0x1 ;  /* 0x000000012828781a */ /* 0x000fc40000000000 */
[----:B-1----:R-:W-:-:S04]  /*2a0e0*/  SHF.R.U32.HI R2, RZ, 0x6, R0 ;  /* 0x00000006ff027819 */ /* 0x002fc80000011600 */
[----:B------:R-:W-:-:S04]  /*2a0f0*/  SGXT.U32 R2, R2, 0x1 ;  /* 0x000000010202781a */ /* 0x000fc80000000000 */
[----:B------:R-:W-:-:S04]  /*2a100*/  LOP3.LUT R2, R2, 0x7e, RZ, 0xfc, !PT ;  /* 0x0000007e02027812 */ /* 0x000fc800078efcff */
[----:B------:R-:W-:Y:S02]  /*2a110*/  ISETP.GE.AND P3, PT, R2, UR9, PT ;  /* 0x0000000902007c0c */ /* 0x000fe4000bf66270 */
[----:B------:R-:W1:Y:S01]  /*2a120*/  S2R R2, SR_TID.X ;  /* 0x0000000000027919 */ /* 0x000e620000002100 */
[----:B------:R-:W-:-:S04]  /*2a130*/  SHF.R.U32.HI R0, RZ, 0x6, R0 ;  /* 0x00000006ff007819 */ /* 0x000fc80000011600 */
[----:B------:R-:W-:Y:S02]  /*2a140*/  SGXT.U32 R0, R0, 0x1 ;  /* 0x000000010000781a */ /* 0x000fe40000000000 */
[----:B------:R-:W-:Y:S02]  /*2a150*/  LOP3.LUT R40, R40, 0x7a, RZ, 0xfc, !PT ;  /* 0x0000007a28287812 */ /* 0x000fe400078efcff */
[----:B------:R-:W-:Y:S02]  /*2a160*/  LOP3.LUT R0, R0, 0x7c, RZ, 0xfc, !PT ;  /* 0x0000007c00007812 */ /* 0x000fe400078efcff */
[----:B------:R-:W-:Y:S02]  /*2a170*/  ISETP.GE.AND P4, PT, R40, UR9, PT ;  /* 0x0000000928007c0c */ /* 0x000fe4000bf86270 */
[----:B------:R-:W2:Y:S01]  /*2a180*/  LDL R40, [R1+0x18c] ;  /* 0x00018c0001287983 */ /* 0x000ea20000100800 */
[----:B------:R-:W-:-:S03]  /*2a190*/  ISETP.GE.AND P6, PT, R0, UR9, PT ;  /* 0x0000000900007c0c */ /* 0x000fc6000bfc6270 */
[----:B------:R-:W5:Y:S01]  /*2a1a0*/  LDL.LU R0, [R1+0xb18] ;  /* 0x000b180001007983 */ /* 0x000f620000300800 */
[----:B-1----:R-:W-:Y:S02]  /*2a1b0*/  LOP3.LUT R2, R2, 0x7f, RZ, 0xc0, !PT ;  /* 0x0000007f02027812 */ /* 0x002fe400078ec0ff */
[----:B0-----:R-:W-:-:S04]  /*2a1c0*/  @!P5 LOP3.LUT R11, R11, R10, RZ, 0x3c, !PT ;  /* 0x0000000a0b0bd212 */ /* 0x001fc800078e3cff */
[----:B------:R-:W-:-:S04]  /*2a1d0*/  @!P5 LOP3.LUT R10, R11, R10, RZ, 0x3c, !PT ;  /* 0x0000000a0b0ad212 */ /* 0x000fc800078e3cff */
[----:B------:R-:W-:-:S05]  /*2a1e0*/  @!P5 LOP3.LUT R11, R11, R10, RZ, 0x3c, !PT ;  /* 0x0000000a0b0bd212 */ /* 0x000fca00078e3cff */
[----:B------:R0:W2:Y:S04]  /*2a1f0*/  @!P5 LDG.E.U16 R17, desc[UR24][R10.64] ;  /* 0x000000180a11d981 */ /* 0x0000a8000c1e1500 */
[----:B------:R-:W0:Y:S04]  /*2a200*/  LDL R10, [R1+0x178] ;  /* 0x00017800010a7983 */ /* 0x000e280000100800 */
[----:B------:R-:W0:Y:S01]  /*2a210*/  LDL R11, [R1+0x17c] ;  /* 0x00017c00010b7983 */ /* 0x000e220000100800 */
[----:B------:R-:W-:-:S03]  /*2a220*/  ISETP.GE.AND P5, PT, R2, UR9, PT ;  /* 0x0000000902007c0c */ /* 0x000fc6000bfa6270 */
[----:B------:R-:W2:Y:S01]  /*2a230*/  LDL R2, [R1+0x180] ;  /* 0x0001800001027983 */ /* 0x000ea20000100800 */
[----:B------:R-:W-:Y:S02]  /*2a240*/  PRMT R100, RZ, 0x7610, R100 ;  /* 0x00007610ff647816 */ /* 0x000fe40000000064 */
[----:B------:R-:W-:Y:S02]  /*2a250*/  PRMT R91, RZ, 0x7610, R91 ;  /* 0x00007610ff5b7816 */ /* 0x000fe4000000005b */
[----:B------:R-:W-:Y:S02]  /*2a260*/  PRMT R32, RZ, 0x7610, R32 ;  /* 0x00007610ff207816 */ /* 0x000fe40000000020 */
[----:B0-----:R-:W-:-:S04]  /*2a270*/  @!P2 LOP3.LUT R11, R11, R10, RZ, 0x3c, !PT ;  /* 0x0000000a0b0ba212 */ /* 0x001fc800078e3cff */
[----:B------:R-:W-:-:S04]  /*2a280*/  @!P2 LOP3.LUT R10, R11, R10, RZ, 0x3c, !PT ;  /* 0x0000000a0b0aa212 */ /* 0x000fc800078e3cff */
[----:B------:R-:W-:-:S05]  /*2a290*/  @!P2 LOP3.LUT R11, R11, R10, RZ, 0x3c, !PT ;  /* 0x0000000a0b0ba212 */ /* 0x000fca00078e3cff */
[----:B------:R2:W4:Y:S02]  /*2a2a0*/  @!P2 LDG.E.U16 R100, desc[UR24][R10.64] ;  /* 0x000000180a64a981 */ /* 0x000524000c1e1500 */
[----:B--2---:R-:W-:Y:S02]  /*2a2b0*/  @!P4 IMAD.MOV.U32 R10, RZ, RZ, R79 ;  /* 0x000000ffff0ac224 */ /* 0x004fe400078e004f */
[----:B------:R-:W-:Y:S01]  /*2a2c0*/  @!P4 IMAD.MOV.U32 R11, RZ, RZ, R2 ;  /* 0x000000ffff0bc224 */ /* 0x000fe200078e0002 */
[----:B------:R-:W-:Y:S01]  /*2a2d0*/  PRMT R16, RZ, 0x7610, R16 ;  /* 0x00007610ff107816 */ /* 0x000fe20000000010 */
[----:B------:R-:W2:Y:S04]  /*2a2e0*/  LDL R79, [R1+0x604] ;  /* 0x00060400014f7983 */ /* 0x000ea80000100800 */
[----:B------:R0:W2:Y:S01]  /*2a2f0*/  @!P4 LDG.E.U16 R91, desc[UR24][R10.64] ;  /* 0x000000180a5bc981 */ /* 0x0000a2000c1e1500 */
[----:B------:R-:W-:-:S02]  /*2a300*/  PRMT R15, RZ, 0x7610, R15 ;  /* 0x00007610ff0f7816 */ /* 0x000fc4000000000f */
[----:B------:R-:W-:Y:S01]  /*2a310*/  PRMT R14, RZ, 0x7610, R14 ;  /* 0x00007610ff0e7816 */ /* 0x000fe2000000000e */
[----:B------:R-:W2:Y:S01]  /*2a320*/  LDL R2, [R1+0x608] ;  /* 0x0006080001027983 */ /* 0x000ea20000100800 */
[----:B0-----:R-:W-:Y:S02]  /*2a330*/  @!P6 IMAD.MOV.U32 R10, RZ, RZ, R40 ;  /* 0x000000ffff0ae224 */ /* 0x001fe400078e0028 */
[----:B---3--:R-:W-:Y:S01]  /*2a340*/  @!P6 IMAD.MOV.U32 R11, RZ, RZ, R41 ;  /* 0x000000ffff0be224 */ /* 0x008fe200078e0029 */
[----:B------:R-:W3:Y:S04]  /*2a350*/  LDL R40, [R1+0x5e0] ;  /* 0x0005e00001287983 */ /* 0x000ee80000100800 */
[----:B------:R0:W2:Y:S04]  /*2a360*/  @!P6 LDG.E.U16 R32, desc[UR24][R10.64] ;  /* 0x000000180a20e981 */ /* 0x0000a8000c1e1500 */
[----:B------:R-:W3:Y:S04]  /*2a370*/  LDL R41, [R1+0x5dc] ;  /* 0x0005dc0001297983 */ /* 0x000ee80000100800 */
[----:B------:R-:W0:Y:S04]  /*2a380*/  LDL R10, [R1+0x190] ;  /* 0x00019000010a7983 */ /* 0x000e280000100800 */
[----:B------:R-:W0:Y:S02]  /*2a390*/  LDL R11, [R1+0x194] ;  /* 0x00019400010b7983 */ /* 0x000e240000100800 */
[----:B0-----:R-:W-:-:S04]  /*2a3a0*/  @!P3 LOP3.LUT R11, R11, R10, RZ, 0x3c, !PT ;  /* 0x0000000a0b0bb212 */ /* 0x001fc800078e3cff */
[----:B------:R-:W-:-:S04]  /*2a3b0*/  @!P3 LOP3.LUT R10, R11, R10, RZ, 0x3c, !PT ;  /* 0x0000000a0b0ab212 */ /* 0x000fc800078e3cff */
[----:B------:R-:W-:-:S05]  /*2a3c0*/  @!P3 LOP3.LUT R11, R11, R10, RZ, 0x3c, !PT ;  /* 0x0000000a0b0bb212 */ /* 0x000fca00078e3cff */
[----:B------:R0:W2:Y:S01]  /*2a3d0*/  @!P3 LDG.E.U16 R16, desc[UR24][R10.64] ;  /* 0x000000180a10b981 */ /* 0x0000a2000c1e1500 */
[----:B------:R-:W-:Y:S06]  /*2a3e0*/  BAR.SYNC.DEFER_BLOCKING 0x0 ;  /* 0x0000000000007b1d */ /* 0x000fec0000010000 */
[----:B------:R-:W0:Y:S04]  /*2a3f0*/  LDL R10, [R1+0x198] ;  /* 0x00019800010a7983 */ /* 0x000e280000100800 */
[----:B------:R-:W0:Y:S02]  /*2a400*/  LDL R11, [R1+0x19c] ;  /* 0x00019c00010b7983 */ /* 0x000e240000100800 */
[----:B0-----:R-:W-:-:S04]  /*2a410*/  @!P5 LOP3.LUT R11, R11, R10, RZ, 0x3c, !PT ;  /* 0x0000000a0b0bd212 */ /* 0x001fc800078e3cff */
[----:B------:R-:W-:-:S04]  /*2a420*/  @!P5 LOP3.LUT R10, R11, R10, RZ, 0x3c, !PT ;  /* 0x0000000a0b0ad212 */ /* 0x000fc800078e3cff */
[----:B------:R-:W-:-:S05]  /*2a430*/  @!P5 LOP3.LUT R11, R11, R10, RZ, 0x3c, !PT ;  /* 0x0000000a0b0bd212 */ /* 0x000fca00078e3cff */
[----:B------:R0:W2:Y:S04]  /*2a440*/  @!P5 LDG.E.U16 R15, desc[UR24][R10.64] ;  /* 0x000000180a0fd981 */ /* 0x0000a8000c1e1500 */
[----:B------:R-:W0:Y:S04]  /*2a450*/  LDL R10, [R1+0x1d8] ;  /* 0x0001d800010a7983 */ /* 0x000e280000100800 */
[----:B------:R-:W0:Y:S02]  /*2a460*/  LDL R11, [R1+0x1dc] ;  /* 0x0001dc00010b7983 */ /* 0x000e240000100800 */
[----:B0-----:R-:W-:-:S04]  /*2a470*/  @!P5 LOP3.LUT R11, R11, R10, RZ, 0x3c, !PT ;  /* 0x0000000a0b0bd212 */ /* 0x001fc800078e3cff */
[----:B------:R-:W-:-:S04]  /*2a480*/  @!P5 LOP3.LUT R10, R11, R10, RZ, 0x3c, !PT ;  /* 0x0000000a0b0ad212 */ /* 0x000fc800078e3cff */
[----:B------:R-:W-:-:S05]  /*2a490*/  @!P5 LOP3.LUT R11, R11, R10, RZ, 0x3c, !PT ;  /* 0x0000000a0b0bd212 */ /* 0x000fca00078e3cff */
[----:B------:R-:W4:Y:S04]  /*2a4a0*/  @!P5 LDG.E.U16 R14, desc[UR24][R10.64] ;  /* 0x000000180a0ed981 */ /* 0x000f28000c1e1500 */
[----:B------:R-:W4:Y:S04]  /*2a4b0*/  LDL R10, [R1+0x238] ;  /* 0x00023800010a7983 */ /* 0x000f280000100800 */
[----:B------:R-:W4:Y:S01]  /*2a4c0*/  LDL R11, [R1+0x23c] ;  /* 0x00023c00010b7983 */ /* 0x000f220000100800 */
[----:B------:R-:W-:Y:S02]  /*2a4d0*/  PRMT R13, RZ, 0x7610, R13 ;  /* 0x00007610ff0d7816 */ /* 0x000fe4000000000d */
[----:B------:R-:W-:-:S06]  /*2a4e0*/  PRMT R12, RZ, 0x7610, R12 ;  /* 0x00007610ff0c7816 */ /* 0x000fcc000000000c */
[----:B---3--:R2:W3:Y:S02]  /*2a4f0*/  @!P5 LDG.E.U16 R12, desc[UR24][R40.64] ;  /* 0x00000018280cd981 */ /* 0x0084e4000c1e1500 */
[----:B--2---:R-:W-:Y:S02]  /*2a500*/  @!P5 IMAD.MOV.U32 R40, RZ, RZ, R2 ;  /* 0x000000ffff28d224 */ /* 0x004fe400078e0002 */
[----:B------:R-:W-:Y:S01]  /*2a510*/  @!P5 IMAD.MOV.U32 R41, RZ, RZ, R79 ;  /* 0x000000ffff29d224 */ /* 0x000fe200078e004f */
[----:B------:R-:W-:Y:S01]  /*2a520*/  PRMT R9, RZ, 0x7610, R9 ;  /* 0x00007610ff097816 */ /* 0x000fe20000000009 */
[----:B------:R-:W2:Y:S01]  /*2a530*/  LDL R79, [R1+0x6d8] ;  /* 0x0006d800014f7983 */ /* 0x000ea20000100800 */
[----:B------:R-:W-:Y:S02]  /*2a540*/  PRMT R139, RZ, 0x7610, R139 ;  /* 0x00007610ff8b7816 */ /* 0x000fe4000000008b */
[----:B------:R-:W-:Y:S01]  /*2a550*/  PRMT R138, RZ, 0x7610, R138 ;  /* 0x00007610ff8a7816 */ /* 0x000fe2000000008a */
[----:B------:R-:W2:Y:S01]  /*2a560*/  LDL R2, [R1+0x6dc] ;  /* 0x0006dc0001027983 */ /* 0x000ea20000100800 */
[----:B----4-:R-:W-:-:S04]  /*2a570*/  @!P5 LOP3.LUT R11, R11, R10, RZ, 0x3c, !PT ;  /* 0x0000000a0b0bd212 */ /* 0x010fc800078e3cff */
[----:B------:R-:W-:-:S04]  /*2a580*/  @!P5 LOP3.LUT R10, R11, R10, RZ, 0x3c, !PT ;  /* 0x0000000a0b0ad212 */ /* 0x000fc800078e3cff */
[----:B------:R-:W-:-:S05]  /*2a590*/  @!P5 LOP3.LUT R11, R11, R10, RZ, 0x3c, !PT ;  /* 0x0000000a0b0bd212 */ /* 0x000fca00078e3cff */
[----:B------:R0:W4:Y:S02]  /*2a5a0*/  @!P5 LDG.E.U16 R13, desc[UR24][R10.64] ;  /* 0x000000180a0dd981 */ /* 0x000124000c1e1500 */
[----:B0-----:R-:W-:-:S06]  /*2a5b0*/  PRMT R11, RZ, 0x7610, R11 ;  /* 0x00007610ff0b7816 */ /* 0x001fcc000000000b */
[----:B------:R0:W2:Y:S04]  /*2a5c0*/  @!P5 LDG.E.U16 R11, desc[UR24][R40.64] ;  /* 0x00000018280bd981 */ /* 0x0000a8000c1e1500 */
[----:B------:R-:W0:Y:S04]  /*2a5d0*/  LDL R40, [R1+0x62c] ;  /* 0x00062c0001287983 */ /* 0x000e280000100800 */
[----:B------:R-:W0:Y:S01]  /*2a5e0*/  LDL R41, [R1+0x630] ;  /* 0x0006300001297983 */ /* 0x000e220000100800 */
[----:B------:R-:W-:Y:S02]  /*2a5f0*/  PRMT R10, RZ, 0x7610, R10 ;  /* 0x00007610ff0a7816 */ /* 0x000fe4000000000a */
        /* <DEDUP_REMOVED lines=23> */
[----:B------:R-:W0:Y:S01]  /*2a770*/  LDL R41, [R1+0x6bc] ;  /* 0x0006bc0001297983 */ /* 0x000e220000100800 */
[----:B------:R-:W-:Y:S02]  /*2a780*/  PRMT R137, RZ, 0x7610, R137 ;  /* 0x00007610ff897816 */ /* 0x000fe40000000089 */
[----:B------:R-:W-:-:S02]  /*2a790*/  PRMT R136, RZ, 0x7610, R136 ;  /* 0x00007610ff887816 */ /* 0x000fc40000000088 */
[----:B0-----:R-:W-:-:S04]  /*2a7a0*/  @!P5 LOP3.LUT R41, R41, R40, RZ, 0x3c, !PT ;  /* 0x000000282929d212 */ /* 0x001fc800078e3cff */
[----:B------:R-:W-:-:S04]  /*2a7b0*/  @!P5 LOP3.LUT R40, R41, R40, RZ, 0x3c, !PT ;  /* 0x000000282928d212 */ /* 0x000fc800078e3cff */
[----:B------:R-:W-:-:S05]  /*2a7c0*/  @!P5 LOP3.LUT R41, R41, R40, RZ, 0x3c, !PT ;  /* 0x000000282929d212 */ /* 0x000fca00078e3cff */
[----:B------:R2:W3:Y:S02]  /*2a7d0*/  @!P5 LDG.E.U16 R137, desc[UR24][R40.64] ;  /* 0x000000182889d981 */ /* 0x0004e4000c1e1500 */
[----:B--2---:R-:W-:Y:S02]  /*2a7e0*/  @!P5 IMAD.MOV.U32 R40, RZ, RZ, R2 ;  /* 0x000000ffff28d224 */ /* 0x004fe400078e0002 */
[----:B------:R-:W-:Y:S01]  /*2a7f0*/  @!P5 IMAD.MOV.U32 R41, RZ, RZ, R79 ;  /* 0x000000ffff29d224 */ /* 0x000fe200078e004f */
[----:B------:R-:W-:Y:S01]  /*2a800*/  PRMT R135, RZ, 0x7610, R135 ;  /* 0x00007610ff877816 */ /* 0x000fe20000000087 */
[----:B------:R-:W2:Y:S04]  /*2a810*/  LDL R79, [R1+0x798] ;  /* 0x00079800014f7983 */ /* 0x000ea80000100800 */
[----:B------:R0:W2:Y:S01]  /*2a820*/  @!P5 LDG.E.U16 R136, desc[UR24][R40.64] ;  /* 0x000000182888d981 */ /* 0x0000a2000c1e1500 */
[----:B------:R-:W-:-:S02]  /*2a830*/  PRMT R134, RZ, 0x7610, R134 ;  /* 0x00007610ff867816 */ /* 0x000fc40000000086 */
[----:B------:R-:W-:Y:S01]  /*2a840*/  PRMT R133, RZ, 0x7610, R133 ;  /* 0x00007610ff857816 */ /* 0x000fe20000000085 */
[----:B------:R-:W2:Y:S04]  /*2a850*/  LDL R2, [R1+0x79c] ;  /* 0x00079c0001027983 */ /* 0x000ea80000100800 */
        /* <DEDUP_REMOVED lines=352> */
[----:B------:R0:W3:Y:S04]  /*2be60*/  @!P5 LDG.E.U16 R43, desc[UR24][R40.64] ;  /* 0x00000018282bd981 */ /* 0x0000e8000c1e1500 */
[----:B------:R-:W0:Y:S04]  /*2be70*/  LDL R40, [R1+0x980] ;  /* 0x0009800001287983 */ /* 0x000e280000100800 */
[----:B------:R-:W0:Y:S01]  /*2be80*/  LDL R41, [R1+0x984] ;  /* 0x0009840001297983 */ /* 0x000e220000100800 */
[----:B------:R-:W-:-:S03]  /*2be90*/  PRMT R42, RZ, 0x7610, R42 ;  /* 0x00007610ff2a7816 */ /* 0x000fc6000000002a */
[----:B------:R2:W-:Y:S02]  /*2bea0*/  STS.U16 [R3+UR10+0x24000], R78 ;  /* 0x0240004e03007988 */ /* 0x0005e4000800040a */
[----:B--2---:R-:W-:Y:S02]  /*2beb0*/  @!P5 IMAD.MOV.U32 R78, RZ, RZ, R2 ;  /* 0x000000ffff4ed224 */ /* 0x004fe400078e0002 */
[----:B------:R-:W-:Y:S04]  /*2bec0*/  STS.U16 [R3+UR10+0x24800], R39 ;  /* 0x0248002703007988 */ /* 0x000fe8000800040a */
[----:B------:R-:W-:Y:S04]  /*2bed0*/  STS.U16 [R3+UR10+0x24c00], R74 ;  /* 0x024c004a03007988 */ /* 0x000fe8000800040a */
[----:B------:R1:W-:Y:S01]  /*2bee0*/  STS.U16 [R3+UR10+0x24400], R83 ;  /* 0x0244005303007988 */ /* 0x0003e2000800040a */
[----:B0-----:R-:W-:-:S03]  /*2bef0*/  @!P5 LOP3.LUT R41, R41, R40, RZ, 0x3c, !PT ;  /* 0x000000282929d212 */ /* 0x001fc600078e3cff */
[----:B------:R0:W-:Y:S01]  /*2bf00*/  STS.U16 [R3+UR10+0x25400], R82 ;  /* 0x0254005203007988 */ /* 0x0001e2000800040a */
[----:B------:R-:W-:-:S03]  /*2bf10*/  @!P5 LOP3.LUT R40, R41, R40, RZ, 0x3c, !PT ;  /* 0x000000282928d212 */ /* 0x000fc600078e3cff */
[----:B-1----:R-:W2:Y:S01]  /*2bf20*/  LDL R83, [R1+0x640] ;  /* 0x0006400001537983 */ /* 0x002ea20000100800 */
[----:B------:R-:W-:-:S03]  /*2bf30*/  @!P5 LOP3.LUT R41, R41, R40, RZ, 0x3c, !PT ;  /* 0x000000282929d212 */ /* 0x000fc600078e3cff */
[----:B------:R-:W2:Y:S04]  /*2bf40*/  LDL R2, [R1+0x618] ;  /* 0x0006180001027983 */ /* 0x000ea80000100800 */
[----:B------:R1:W2:Y:S01]  /*2bf50*/  @!P5 LDG.E.U16 R42, desc[UR24][R40.64] ;  /* 0x00000018282ad981 */ /* 0x0002a2000c1e1500 */
[----:B------:R-:W-:Y:S02]  /*2bf60*/  PRMT R39, RZ, 0x7610, R39 ;  /* 0x00007610ff277816 */ /* 0x000fe40000000027 */
[----:B------:R-:W-:Y:S01]  /*2bf70*/  PRMT R74, RZ, 0x7610, R74 ;  /* 0x00007610ff4a7816 */ /* 0x000fe2000000004a */
[----:B0-----:R-:W2:Y:S01]  /*2bf80*/  LDL R82, [R1+0x63c] ;  /* 0x00063c0001527983 */ /* 0x001ea20000100800 */
[----:B-1----:R-:W-:-:S06]  /*2bf90*/  PRMT R41, RZ, 0x7610, R41 ;  /* 0x00007610ff297816 */ /* 0x002fcc0000000029 */
        /* <DEDUP_REMOVED lines=19> */
[----:B------:R0:W3:Y:S04]  /*2c0d0*/  @!P5 LDG.E.U16 R74, desc[UR24][R78.64] ;  /* 0x000000184e4ad981 */ /* 0x0000e8000c1e1500 */
[----:B------:R-:W3:Y:S01]  /*2c0e0*/  LDL R79, [R1+0x614] ;  /* 0x00061400014f7983 */ /* 0x000ee20000100800 */
[-C--:B--2---:R-:W-:Y:S01]  /*2c0f0*/  @!P5 LOP3.LUT R83, R83, R82.reuse, RZ, 0x3c, !PT ;  /* 0x000000525353d212 */ /* 0x084fe200078e3cff */
[----:B0-----:R-:W-:Y:S02]  /*2c100*/  @!P5 IMAD.MOV.U32 R78, RZ, RZ, R2 ;  /* 0x000000ffff4ed224 */ /* 0x001fe400078e0002 */
[----:B------:R0:W-:Y:S01]  /*2c110*/  STS.U16 [R3+UR10+0x25000], R76 ;  /* 0x0250004c03007988 */ /* 0x0001e2000800040a */
[----:B------:R-:W-:-:S03]  /*2c120*/  @!P5 LOP3.LUT R82, R83, R82, RZ, 0x3c, !PT ;  /* 0x000000525352d212 */ /* 0x000fc600078e3cff */
[----:B------:R1:W-:Y:S04]  /*2c130*/  STS.U16 [R3+UR10+0x25c00], R84 ;  /* 0x025c005403007988 */ /* 0x0003e8000800040a */
[----:B------:R2:W-:Y:S01]  /*2c140*/  STS.U16 [R3+UR10+0x26000], R86 ;  /* 0x0260005603007988 */ /* 0x0005e2000800040a */
[----:B0-----:R-:W-:Y:S02]  /*2c150*/  PRMT R76, RZ, 0x7610, R76 ;  /* 0x00007610ff4c7816 */ /* 0x001fe4000000004c */
[----:B------:R-:W-:Y:S01]  /*2c160*/  @!P5 LOP3.LUT R83, R83, R82, RZ, 0x3c, !PT ;  /* 0x000000525353d212 */ /* 0x000fe200078e3cff */
[----:B------:R-:W2:Y:S04]  /*2c170*/  LDL R2, [R1+0x6cc] ;  /* 0x0006cc0001027983 */ /* 0x000ea80000100800 */
[----:B---3--:R0:W3:Y:S02]  /*2c180*/  @!P5 LDG.E.U16 R76, desc[UR24][R78.64] ;  /* 0x000000184e4cd981 */ /* 0x0080e4000c1e1500 */
        /* <DEDUP_REMOVED lines=11> */
[----:B-1----:R-:W-:Y:S02]  /*2c240*/  PRMT R84, RZ, 0x7610, R84 ;  /* 0x00007610ff547816 */ /* 0x002fe40000000054 */
[----:B0-----:R-:W-:-:S04]  /*2c250*/  @!P5 LOP3.LUT R83, R83, R82, RZ, 0x3c, !PT ;  /* 0x000000525353d212 */ /* 0x001fc800078e3cff */
[----:B------:R-:W-:-:S04]  /*2c260*/  @!P5 LOP3.LUT R82, R83, R82, RZ, 0x3c, !PT ;  /* 0x000000525352d212 */ /* 0x000fc800078e3cff */
[----:B------:R-:W-:-:S05]  /*2c270*/  @!P5 LOP3.LUT R83, R83, R82, RZ, 0x3c, !PT ;  /* 0x000000525353d212 */ /* 0x000fca00078e3cff */
[----:B------:R0:W3:Y:S04]  /*2c280*/  @!P5 LDG.E.U16 R84, desc[UR24][R82.64] ;  /* 0x000000185254d981 */ /* 0x0000e8000c1e1500 */
[----:B------:R-:W0:Y:S04]  /*2c290*/  LDL R82, [R1+0x6a8] ;  /* 0x0006a80001527983 */ /* 0x000e280000100800 */
[----:B------:R-:W0:Y:S01]  /*2c2a0*/  LDL R83, [R1+0x6ac] ;  /* 0x0006ac0001537983 */ /* 0x000e220000100800 */
[----:B--2---:R-:W-:Y:S02]  /*2c2b0*/  PRMT R86, RZ, 0x7610, R86 ;  /* 0x00007610ff567816 */ /* 0x004fe40000000056 */
[----:B0-----:R-:W-:-:S04]  /*2c2c0*/  @!P5 LOP3.LUT R83, R83, R82, RZ, 0x3c, !PT ;  /* 0x000000525353d212 */ /* 0x001fc800078e3cff */
[----:B------:R-:W-:-:S04]  /*2c2d0*/  @!P5 LOP3.LUT R82, R83, R82, RZ, 0x3c, !PT ;  /* 0x000000525352d212 */ /* 0x000fc800078e3cff */
[----:B------:R-:W-:-:S05]  /*2c2e0*/  @!P5 LOP3.LUT R83, R83, R82, RZ, 0x3c, !PT ;  /* 0x000000525353d212 */ /* 0x000fca00078e3cff */
[----:B------:R0:W2:Y:S04]  /*2c2f0*/  @!P5 LDG.E.U16 R86, desc[UR24][R82.64] ;  /* 0x000000185256d981 */ /* 0x0000a8000c1e1500 */
[----:B------:R-:W2:Y:S01]  /*2c300*/  LDL R83, [R1+0x6c8] ;  /* 0x0006c80001537983 */ /* 0x000ea20000100800 */
[----:B0-----:R-:W-:-:S03]  /*2c310*/  @!P5 IMAD.MOV.U32 R82, RZ, RZ, R2 ;  /* 0x000000ffff52d224 */ /* 0x001fc600078e0002 */
[----:B------:R0:W-:Y:S04]  /*2c320*/  STS.U16 [R3+UR10+0x26400], R88 ;  /* 0x0264005803007988 */ /* 0x0001e8000800040a */
[----:B------:R1:W-:Y:S04]  /*2c330*/  STS.U16 [R3+UR10+0x26800], R90 ;  /* 0x0268005a03007988 */ /* 0x0003e8000800040a */
[----:B------:R1:W-:Y:S01]  /*2c340*/  STS.U16 [R3+UR10+0x26c00], R92 ;  /* 0x026c005c03007988 */ /* 0x0003e2000800040a */
[----:B0-----:R-:W-:-:S03]  /*2c350*/  PRMT R88, RZ, 0x7610, R88 ;  /* 0x00007610ff587816 */ /* 0x001fc60000000058 */
[----:B------:R0:W-:Y:S04]  /*2c360*/  STS.U16 [R3+UR10+0x27000], R94 ;  /* 0x0270005e03007988 */ /* 0x0001e8000800040a */
[----:B------:R0:W-:Y:S04]  /*2c370*/  STS.U16 [R3+UR10+0x27400], R96 ;  /* 0x0274006003007988 */ /* 0x0001e8000800040a */
[----:B------:R-:W3:Y:S04]  /*2c380*/  LDL R2, [R1+0x76c] ;  /* 0x00076c0001027983 */ /* 0x000ee80000100800 */
[----:B--2---:R2:W2:Y:S04]  /*2c390*/  @!P5 LDG.E.U16 R88, desc[UR24][R82.64] ;  /* 0x000000185258d981 */ /* 0x0044a8000c1e1500 */
[----:B------:R-:W2:Y:S04]  /*2c3a0*/  LDL R82, [R1+0x6e8] ;  /* 0x0006e80001527983 */ /* 0x000ea80000100800 */
[----:B------:R-:W2:Y:S01]  /*2c3b0*/  LDL R83, [R1+0x6ec] ;  /* 0x0006ec0001537983 */ /* 0x000ea20000100800 */
[----:B-1----:R-:W-:-:S02]  /*2c3c0*/  PRMT R90, RZ, 0x7610, R90 ;  /* 0x00007610ff5a7816 */ /* 0x002fc4000000005a */
[----:B--2---:R-:W-:-:S04]  /*2c3d0*/  @!P5 LOP3.LUT R83, R83, R82, RZ, 0x3c, !PT ;  /* 0x000000525353d212 */ /* 0x004fc800078e3cff */
[----:B------:R-:W-:-:S04]  /*2c3e0*/  @!P5 LOP3.LUT R82, R83, R82, RZ, 0x3c, !PT ;  /* 0x000000525352d212 */ /* 0x000fc800078e3cff */
[----:B------:R-:W-:-:S05]  /*2c3f0*/  @!P5 LOP3.LUT R83, R83, R82, RZ, 0x3c, !PT ;  /* 0x000000525353d212 */ /* 0x000fca00078e3cff */
[----:B------:R1:W2:Y:S04]  /*2c400*/  @!P5 LDG.E.U16 R90, desc[UR24][R82.64] ;  /* 0x00000018525ad981 */ /* 0x0002a8000c1e1500 */
[----:B------:R-:W1:Y:S04]  /*2c410*/  LDL R82, [R1+0x708] ;  /* 0x0007080001527983 */ /* 0x000e680000100800 */
[----:B------:R-:W1:Y:S01]  /*2c420*/  LDL R83, [R1+0x70c] ;  /* 0x00070c0001537983 */ /* 0x000e620000100800 */
[----:B------:R-:W-:Y:S02]  /*2c430*/  PRMT R92, RZ, 0x7610, R92 ;  /* 0x00007610ff5c7816 */ /* 0x000fe4000000005c */
[----:B-1----:R-:W-:-:S04]  /*2c440*/  @!P5 LOP3.LUT R83, R83, R82, RZ, 0x3c, !PT ;  /* 0x000000525353d212 */ /* 0x002fc800078e3cff */
[----:B------:R-:W-:-:S04]  /*2c450*/  @!P5 LOP3.LUT R82, R83, R82, RZ, 0x3c, !PT ;  /* 0x000000525352d212 */ /* 0x000fc800078e3cff */
[----:B------:R-:W-:-:S05]  /*2c460*/  @!P5 LOP3.LUT R83, R83, R82, RZ, 0x3c, !PT ;  /* 0x000000525353d212 */ /* 0x000fca00078e3cff */
[----:B------:R1:W2:Y:S04]  /*2c470*/  @!P5 LDG.E.U16 R92, desc[UR24][R82.64] ;  /* 0x00000018525cd981 */ /* 0x0002a8000c1e1500 */
[----:B------:R-:W1:Y:S04]  /*2c480*/  LDL R82, [R1+0x728] ;  /* 0x0007280001527983 */ /* 0x000e680000100800 */
[----:B------:R-:W1:Y:S01]  /*2c490*/  LDL R83, [R1+0x72c] ;  /* 0x00072c0001537983 */ /* 0x000e620000100800 */
[----:B0-----:R-:W-:Y:S02]  /*2c4a0*/  PRMT R94, RZ, 0x7610, R94 ;  /* 0x00007610ff5e7816 */ /* 0x001fe4000000005e */
[----:B-1----:R-:W-:-:S04]  /*2c4b0*/  @!P5 LOP3.LUT R83, R83, R82, RZ, 0x3c, !PT ;  /* 0x000000525353d212 */ /* 0x002fc800078e3cff */
        /* <DEDUP_REMOVED lines=10> */
[----:B------:R-:W2:Y:S01]  /*2c560*/  LDL R83, [R1+0x768] ;  /* 0x0007680001537983 */ /* 0x000ea20000100800 */
[----:B---3--:R-:W-:-:S03]  /*2c570*/  @!P5 IMAD.MOV.U32 R82, RZ, RZ, R2 ;  /* 0x000000ffff52d224 */ /* 0x008fc600078e0002 */
[----:B------:R0:W-:Y:S02]  /*2c580*/  STS.U16 [R3+UR10+0x27800], R97 ;  /* 0x0278006103007988 */ /* 0x0001e4000800040a */
[----:B0-----:R-:W-:-:S06]  /*2c590*/  PRMT R97, RZ, 0x7610, R97 ;  /* 0x00007610ff617816 */ /* 0x001fcc0000000061 */
[----:B--2---:R0:W2:Y:S04]  /*2c5a0*/  @!P5 LDG.E.U16 R97, desc[UR24][R82.64] ;  /* 0x000000185261d981 */ /* 0x0040a8000c1e1500 */
[----:B------:R-:W0:Y:S04]  /*2c5b0*/  LDL R82, [R1+0x788] ;  /* 0x0007880001527983 */ /* 0x000e280000100800 */
[----:B------:R-:W0:Y:S04]  /*2c5c0*/  LDL R83, [R1+0x78c] ;  /* 0x00078c0001537983 */ /* 0x000e280000100800 */
[----:B------:R1:W-:Y:S02]  /*2c5d0*/  STS.U16 [R3+UR10+0x27c00], R100 ;  /* 0x027c006403007988 */ /* 0x0003e4000800040a */
[----:B-1----:R-:W-:-:S02]  /*2c5e0*/  PRMT R100, RZ, 0x7610, R100 ;  /* 0x00007610ff647816 */ /* 0x002fc40000000064 */
[----:B0-----:R-:W-:-:S04]  /*2c5f0*/  @!P5 LOP3.LUT R83, R83, R82, RZ, 0x3c, !PT ;  /* 0x000000525353d212 */ /* 0x001fc800078e3cff */
[----:B------:R-:W-:-:S04]  /*2c600*/  @!P5 LOP3.LUT R82, R83, R82, RZ, 0x3c, !PT ;  /* 0x000000525352d212 */ /* 0x000fc800078e3cff */
[----:B------:R-:W-:-:S05]  /*2c610*/  @!P5 LOP3.LUT R83, R83, R82, RZ, 0x3c, !PT ;  /* 0x000000525353d212 */ /* 0x000fca00078e3cff */
[----:B------:R0:W3:Y:S04]  /*2c620*/  @!P5 LDG.E.U16 R100, desc[UR24][R82.64] ;  /* 0x000000185264d981 */ /* 0x0000e8000c1e1500 */
[----:B------:R-:W0:Y:S04]  /*2c630*/  LDL R82, [R1+0x7a8] ;  /* 0x0007a80001527983 */ /* 0x000e280000100800 */
[----:B------:R-:W0:Y:S01]  /*2c640*/  LDL R83, [R1+0x7ac] ;  /* 0x0007ac0001537983 */ /* 0x000e220000100800 */
[----:B------:R-:W-:-:S03]  /*2c650*/  LOP3.LUT R2, R3, 0x20, RZ, 0x3c, !PT ;  /* 0x0000002003027812 */ /* 0x000fc600078e3cff */
[----:B------:R-:W-:Y:S04]  /*2c660*/  STS.U16 [R3+UR10+0x25800], R112 ;  /* 0x0258007003007988 */ /* 0x000fe8000800040a */
[----:B------:R1:W-:Y:S02]  /*2c670*/  STS.U16 [R2+UR10+0x24100], R102 ;  /* 0x0241006602007988 */ /* 0x0003e4000800040a */
[----:B-1----:R-:W-:Y:S02]  /*2c680*/  PRMT R102, RZ, 0x7610, R102 ;  /* 0x00007610ff667816 */ /* 0x002fe40000000066 */
[----:B0-----:R-:W-:-:S04]  /*2c690*/  @!P5 LOP3.LUT R83, R83, R82, RZ, 0x3c, !PT ;  /* 0x000000525353d212 */ /* 0x001fc800078e3cff */
[----:B------:R-:W-:-:S04]  /*2c6a0*/  @!P5 LOP3.LUT R82, R83, R82, RZ, 0x3c, !PT ;  /* 0x000000525352d212 */ /* 0x000fc800078e3cff */
[----:B------:R-:W-:-:S05]  /*2c6b0*/  @!P5 LOP3.LUT R83, R83, R82, RZ, 0x3c, !PT ;  /* 0x000000525353d212 */ /* 0x000fca00078e3cff */
[----:B------:R0:W2:Y:S04]  /*2c6c0*/  @!P5 LDG.E.U16 R102, desc[UR24][R82.64] ;  /* 0x000000185266d981 */ /* 0x0000a8000c1e1500 */
[----:B------:R-:W0:Y:S04]  /*2c6d0*/  LDL R82, [R1+0x7c8] ;  /* 0x0007c80001527983 */ /* 0x000e280000100800 */
[----:B------:R-:W0:Y:S04]  /*2c6e0*/  LDL R83, [R1+0x7cc] ;  /* 0x0007cc0001537983 */ /* 0x000e280000100800 */
[----:B------:R1:W-:Y:S02]  /*2c6f0*/  STS.U16 [R2+UR10+0x24500], R104 ;  /* 0x0245006802007988 */ /* 0x0003e4000800040a */
[----:B-1----:R-:W-:-:S02]  /*2c700*/  PRMT R104, RZ, 0x7610, R104 ;  /* 0x00007610ff687816 */ /* 0x002fc40000000068 */
        /* <DEDUP_REMOVED lines=117> */
[----:B------:R-:W0:Y:S01]  /*2ce60*/  LDL R83, [R1+0x1b4] ;  /* 0x0001b40001537983 */ /* 0x000e220000100800 */
[----:B------:R-:W-:-:S05]  /*2ce70*/  LOP3.LUT R2, R3, 0x40, RZ, 0x3c, !PT ;  /* 0x0000004003027812 */ /* 0x000fca00078e3cff */
        /* <DEDUP_REMOVED lines=18> */
[----:B------:R1:W-:Y:S04]  /*2cfa0*/  STS.U16 [R2+UR10+0x24e00], R81 ;  /* 0x024e005102007988 */ /* 0x0003e8000800040a */
[----:B------:R3:W-:Y:S04]  /*2cfb0*/  STS.U16 [R2+UR10+0x25200], R80 ;  /* 0x0252005002007988 */ /* 0x0007e8000800040a */
[----:B-1----:R-:W2:Y:S04]  /*2cfc0*/  LDL R81, [R1+0x620] ;  /* 0x0006200001517983 */ /* 0x002ea80000100800 */
[----:B---3--:R-:W2:Y:S01]  /*2cfd0*/  LDL R80, [R1+0x61c] ;  /* 0x00061c0001507983 */ /* 0x008ea20000100800 */
[----:B0-----:R-:W-:-:S04]  /*2cfe0*/  @!P5 LOP3.LUT R83, R83, R82, RZ, 0x3c, !PT ;  /* 0x000000525353d212 */ /* 0x001fc800078e3cff */
[----:B------:R-:W-:-:S04]  /*2cff0*/  @!P5 LOP3.LUT R82, R83, R82, RZ, 0x3c, !PT ;  /* 0x000000525352d212 */ /* 0x000fc800078e3cff */
[----:B------:R-:W-:-:S05]  /*2d000*/  @!P5 LOP3.LUT R83, R83, R82, RZ, 0x3c, !PT ;  /* 0x000000525353d212 */ /* 0x000fca00078e3cff */
[----:B------:R0:W3:Y:S04]  /*2d010*/  @!P5 LDG.E.U16 R85, desc[UR24][R82.64] ;  /* 0x000000185255d981 */ /* 0x0000e8000c1e1500 */
[----:B------:R-:W0:Y:S04]  /*2d020*/  LDL R82, [R1+0x5f4] ;  /* 0x0005f40001527983 */ /* 0x000e280000100800 */
[----:B------:R-:W0:Y:S01]  /*2d030*/  LDL R83, [R1+0x5f8] ;  /* 0x0005f80001537983 */ /* 0x000e220000100800 */
[----:B------:R-:W-:Y:S02]  /*2d040*/  PRMT R112, RZ, 0x7610, R112 ;  /* 0x00007610ff707816 */ /* 0x000fe40000000070 */
[----:B--2---:R-:W-:-:S04]  /*2d050*/  @!P5 LOP3.LUT R81, R81, R80, RZ, 0x3c, !PT ;  /* 0x000000505151d212 */ /* 0x004fc800078e3cff */
[----:B------:R-:W-:-:S04]  /*2d060*/  @!P5 LOP3.LUT R80, R81, R80, RZ, 0x3c, !PT ;  /* 0x000000505150d212 */ /* 0x000fc800078e3cff */
[----:B------:R-:W-:Y:S02]  /*2d070*/  @!P5 LOP3.LUT R81, R81, R80, RZ, 0x3c, !PT ;  /* 0x000000505151d212 */ /* 0x000fe400078e3cff */
[----:B0-----:R-:W-:-:S04]  /*2d080*/  @!P5 LOP3.LUT R83, R83, R82, RZ, 0x3c, !PT ;  /* 0x000000525353d212 */ /* 0x001fc800078e3cff */
[----:B------:R-:W-:-:S04]  /*2d090*/  @!P5 LOP3.LUT R82, R83, R82, RZ, 0x3c, !PT ;  /* 0x000000525352d212 */ /* 0x000fc800078e3cff */
[----:B------:R-:W-:-:S05]  /*2d0a0*/  @!P5 LOP3.LUT R83, R83, R82, RZ, 0x3c, !PT ;  /* 0x000000525353d212 */ /* 0x000fca00078e3cff */
[----:B------:R0:W2:Y:S02]  /*2d0b0*/  @!P5 LDG.E.U16 R112, desc[UR24][R82.64] ;  /* 0x000000185270d981 */ /* 0x0000a4000c1e1500 */
[----:B0-----:R-:W-:-:S06]  /*2d0c0*/  PRMT R82, RZ, 0x7610, R82 ;  /* 0x00007610ff527816 */ /* 0x001fcc0000000052 */
        /* <DEDUP_REMOVED lines=50> */
[----:B------:R-:W-:Y:S01]  /*2d3f0*/  @!P5 LOP3.LUT R37, R37, R36, RZ, 0x3c, !PT ;  /* 0x000000242525d212 */ /* 0x000fe200078e3cff */
[----:B------:R1:W-:Y:S04]  /*2d400*/  STS.U16 [R2+UR10+0x27200], R35 ;  /* 0x0272002302007988 */ /* 0x0003e8000800040a */
[----:B------:R2:W-:Y:S04]  /*2d410*/  STS.U16 [R2+UR10+0x27600], R34 ;  /* 0x0276002202007988 */ /* 0x0005e8000800040a */
[----:B-1----:R-:W3:Y:S04]  /*2d420*/  LDL R35, [R1+0x754] ;  /* 0x0007540001237983 */ /* 0x002ee80000100800 */
[----:B--2---:R-:W3:Y:S01]  /*2d430*/  LDL R34, [R1+0x750] ;  /* 0x0007500001227983 */ /* 0x004ee20000100800 */
[----:B0-----:R-:W-:-:S04]  /*2d440*/  @!P5 LOP3.LUT R73, R73, R72, RZ, 0x3c, !PT ;  /* 0x000000484949d212 */ /* 0x001fc800078e3cff */
[----:B------:R-:W-:-:S04]  /*2d450*/  @!P5 LOP3.LUT R72, R73, R72, RZ, 0x3c, !PT ;  /* 0x000000484948d212 */ /* 0x000fc800078e3cff */
[----:B------:R-:W-:-:S05]  /*2d460*/  @!P5 LOP3.LUT R73, R73, R72, RZ, 0x3c, !PT ;  /* 0x000000484949d212 */ /* 0x000fca00078e3cff */
[----:B------:R0:W2:Y:S02]  /*2d470*/  @!P5 LDG.E.U16 R81, desc[UR24][R72.64] ;  /* 0x000000184851d981 */ /* 0x0000a4000c1e1500 */
[----:B0-----:R-:W-:-:S06]  /*2d480*/  PRMT R72, RZ, 0x7610, R72 ;  /* 0x00007610ff487816 */ /* 0x001fcc0000000048 */
[----:B------:R0:W2:Y:S04]  /*2d490*/  @!P5 LDG.E.U16 R72, desc[UR24][R36.64] ;  /* 0x000000182448d981 */ /* 0x0000a8000c1e1500 */
[----:B------:R-:W0:Y:S04]  /*2d4a0*/  LDL R36, [R1+0x730] ;  /* 0x0007300001247983 */ /* 0x000e280000100800 */
[----:B------:R-:W0:Y:S01]  /*2d4b0*/  LDL R37, [R1+0x734] ;  /* 0x0007340001257983 */ /* 0x000e220000100800 */
[----:B------:R-:W-:Y:S02]  /*2d4c0*/  PRMT R73, RZ, 0x7610, R73 ;  /* 0x00007610ff497816 */ /* 0x000fe40000000049 */
[----:B---3--:R-:W-:-:S04]  /*2d4d0*/  @!P5 LOP3.LUT R35, R35, R34, RZ, 0x3c, !PT ;  /* 0x000000222323d212 */ /* 0x008fc800078e3cff */
[----:B------:R-:W-:-:S04]  /*2d4e0*/  @!P5 LOP3.LUT R34, R35, R34, RZ, 0x3c, !PT ;  /* 0x000000222322d212 */ /* 0x000fc800078e3cff */
[----:B------:R-:W-:Y:S01]  /*2d4f0*/  @!P5 LOP3.LUT R35, R35, R34, RZ, 0x3c, !PT ;  /* 0x000000222323d212 */ /* 0x000fe200078e3cff */
[----:B------:R1:W-:Y:S04]  /*2d500*/  STS.U16 [R2+UR10+0x27a00], R33 ;  /* 0x027a002102007988 */ /* 0x0003e8000800040a */
[----:B------:R3:W-:Y:S04]  /*2d510*/  STS.U16 [R2+UR10+0x27e00], R32 ;  /* 0x027e002002007988 */ /* 0x0007e8000800040a */
[----:B-1----:R-:W2:Y:S04]  /*2d520*/  LDL R33, [R1+0x794] ;  /* 0x0007940001217983 */ /* 0x002ea80000100800 */
[----:B---3--:R-:W2:Y:S01]  /*2d530*/  LDL R32, [R1+0x790] ;  /* 0x0007900001207983 */ /* 0x008ea20000100800 */
[----:B0-----:R-:W-:-:S04]  /*2d540*/  @!P5 LOP3.LUT R37, R37, R36, RZ, 0x3c, !PT ;  /* 0x000000242525d212 */ /* 0x001fc800078e3cff */
[----:B------:R-:W-:-:S04]  /*2d550*/  @!P5 LOP3.LUT R36, R37, R36, RZ, 0x3c, !PT ;  /* 0x000000242524d212 */ /* 0x000fc800078e3cff */
[----:B------:R-:W-:-:S05]  /*2d560*/  @!P5 LOP3.LUT R37, R37, R36, RZ, 0x3c, !PT ;  /* 0x000000242525d212 */ /* 0x000fca00078e3cff */
[----:B------:R0:W3:Y:S02]  /*2d570*/  @!P5 LDG.E.U16 R73, desc[UR24][R36.64] ;  /* 0x000000182449d981 */ /* 0x0000e4000c1e1500 */
[----:B0-----:R-:W-:-:S06]  /*2d580*/  PRMT R36, RZ, 0x7610, R36 ;  /* 0x00007610ff247816 */ /* 0x001fcc0000000024 */
[----:B------:R0:W3:Y:S04]  /*2d590*/  @!P5 LDG.E.U16 R36, desc[UR24][R34.64] ;  /* 0x000000182224d981 */ /* 0x0000e8000c1e1500 */
[----:B------:R-:W0:Y:S04]  /*2d5a0*/  LDL R34, [R1+0x770] ;  /* 0x0007700001227983 */ /* 0x000e280000100800 */
[----:B------:R-:W0:Y:S01]  /*2d5b0*/  LDL R35, [R1+0x774] ;  /* 0x0007740001237983 */ /* 0x000e220000100800 */
[----:B------:R-:W-:Y:S02]  /*2d5c0*/  PRMT R37, RZ, 0x7610, R37 ;  /* 0x00007610ff257816 */ /* 0x000fe40000000025 */
[----:B--2---:R-:W-:-:S04]  /*2d5d0*/  @!P5 LOP3.LUT R33, R33, R32, RZ, 0x3c, !PT ;  /* 0x000000202121d212 */ /* 0x004fc800078e3cff */
[----:B------:R-:W-:-:S04]  /*2d5e0*/  @!P5 LOP3.LUT R32, R33, R32, RZ, 0x3c, !PT ;  /* 0x000000202120d212 */ /* 0x000fc800078e3cff */
[----:B------:R-:W-:Y:S02]  /*2d5f0*/  @!P5 LOP3.LUT R33, R33, R32, RZ, 0x3c, !PT ;  /* 0x000000202121d212 */ /* 0x000fe400078e3cff */
[----:B------:R-:W-:-:S05]  /*2d600*/  LOP3.LUT R2, R3, 0x60, RZ, 0x3c, !PT ;  /* 0x0000006003027812 */ /* 0x000fca00078e3cff */
        /* <DEDUP_REMOVED lines=144> */
[----:B----4-:R1:W-:Y:S04]  /*2df10*/  STS.U16 [R4+UR10+0x10800], R13 ;  /* 0x0108000d04007988 */ /* 0x0103e8000800040a */
[----:B------:R3:W-:Y:S04]  /*2df20*/  STS.U16 [R4+UR10+0x10c00], R12 ;  /* 0x010c000c04007988 */ /* 0x0007e8000800040a */
[----:B-1----:R-:W4:Y:S04]  /*2df30*/  LDL R13, [R1+0x600] ;  /* 0x00060000010d7983 */ /* 0x002f280000100800 */
[----:B---3--:R-:W4:Y:S01]  /*2df40*/  LDL R12, [R1+0x5fc] ;  /* 0x0005fc00010c7983 */ /* 0x008f220000100800 */
[----:B0-----:R-:W-:-:S04]  /*2df50*/  @!P5 LOP3.LUT R17, R17, R16, RZ, 0x3c, !PT ;  /* 0x000000101111d212 */ /* 0x001fc800078e3cff */
[----:B------:R-:W-:-:S04]  /*2df60*/  @!P5 LOP3.LUT R16, R17, R16, RZ, 0x3c, !PT ;  /* 0x000000101110d212 */ /* 0x000fc800078e3cff */
[----:B------:R-:W-:-:S05]  /*2df70*/  @!P5 LOP3.LUT R17, R17, R16, RZ, 0x3c, !PT ;  /* 0x000000101111d212 */ /* 0x000fca00078e3cff */
[----:B------:R0:W3:Y:S02]  /*2df80*/  @!P5 LDG.E.U16 R19, desc[UR24][R16.64] ;  /* 0x000000181013d981 */ /* 0x0000e4000c1e1500 */
[----:B0-----:R-:W-:-:S06]  /*2df90*/  PRMT R16, RZ, 0x7610, R16 ;  /* 0x00007610ff107816 */ /* 0x001fcc0000000010 */
[----:B------:R0:W2:Y:S04]  /*2dfa0*/  @!P5 LDG.E.U16 R16, desc[UR24][R14.64] ;  /* 0x000000180e10d981 */ /* 0x0000a8000c1e1500 */
[----:B------:R-:W0:Y:S04]  /*2dfb0*/  LDL R14, [R1+0x5d4] ;  /* 0x0005d400010e7983 */ /* 0x000e280000100800 */
[----:B------:R-:W0:Y:S01]  /*2dfc0*/  LDL R15, [R1+0x5d8] ;  /* 0x0005d800010f7983 */ /* 0x000e220000100800 */
[----:B------:R-:W-:Y:S02]  /*2dfd0*/  PRMT R17, RZ, 0x7610, R17 ;  /* 0x00007610ff117816 */ /* 0x000fe40000000011 */
[----:B----4-:R-:W-:-:S04]  /*2dfe0*/  @!P5 LOP3.LUT R13, R13, R12, RZ, 0x3c, !PT ;  /* 0x0000000c0d0dd212 */ /* 0x010fc800078e3cff */
[----:B------:R-:W-:-:S04]  /*2dff0*/  @!P5 LOP3.LUT R12, R13, R12, RZ, 0x3c, !PT ;  /* 0x0000000c0d0cd212 */ /* 0x000fc800078e3cff */
[----:B------:R-:W-:Y:S01]  /*2e000*/  @!P5 LOP3.LUT R13, R13, R12, RZ, 0x3c, !PT ;  /* 0x0000000c0d0dd212 */ /* 0x000fe200078e3cff */
[----:B------:R1:W-:Y:S04]  /*2e010*/  STS.U16 [R4+UR10+0x11000], R11 ;  /* 0x0110000b04007988 */ /* 0x0003e8000800040a */
[----:B------:R4:W-:Y:S04]  /*2e020*/  STS.U16 [R4+UR10+0x11400], R10 ;  /* 0x0114000a04007988 */ /* 0x0009e8000800040a */
[----:B-1----:R-:W2:Y:S04]  /*2e030*/  LDL R11, [R1+0x650] ;  /* 0x00065000010b7983 */ /* 0x002ea80000100800 */
[----:B----4-:R-:W2:Y:S01]  /*2e040*/  LDL R10, [R1+0x64c] ;  /* 0x00064c00010a7983 */ /* 0x010ea20000100800 */
[----:B0-----:R-:W-:-:S04]  /*2e050*/  @!P5 LOP3.LUT R15, R15, R14, RZ, 0x3c, !PT ;  /* 0x0000000e0f0fd212 */ /* 0x001fc800078e3cff */
[----:B------:R-:W-:-:S04]  /*2e060*/  @!P5 LOP3.LUT R14, R15, R14, RZ, 0x3c, !PT ;  /* 0x0000000e0f0ed212 */ /* 0x000fc800078e3cff */
[----:B------:R-:W-:-:S05]  /*2e070*/  @!P5 LOP3.LUT R15, R15, R14, RZ, 0x3c, !PT ;  /* 0x0000000e0f0fd212 */ /* 0x000fca00078e3cff */
[----:B------:R0:W4:Y:S02]  /*2e080*/  @!P5 LDG.E.U16 R17, desc[UR24][R14.64] ;  /* 0x000000180e11d981 */ /* 0x000124000c1e1500 */
        /* <DEDUP_REMOVED lines=12> */
[----:B0-----:R-:W-:Y:S02]  /*2e150*/  PRMT R12, RZ, 0x7610, R12 ;  /* 0x00007610ff0c7816 */ /* 0x001fe4000000000c */
[----:B------:R-:W2:Y:S04]  /*2e160*/  LDL R13, [R1+0x674] ;  /* 0x00067400010d7983 */ /* 0x000ea80000100800 */
[----:B------:R2:W3:Y:S04]  /*2e170*/  @!P5 LDG.E.U16 R12, desc[UR24][R10.64] ;  /* 0x000000180a0cd981 */ /* 0x0004e8000c1e1500 */
[----:B------:R-:W3:Y:S04]  /*2e180*/  LDL R11, [R1+0x2b4] ;  /* 0x0002b400010b7983 */ /* 0x000ee80000100800 */
[----:B------:R0:W-:Y:S02]  /*2e190*/  STS.U16 [R4+UR10+0x11800], R9 ;  /* 0x0118000904007988 */ /* 0x0001e4000800040a */
[----:B0-----:R-:W-:-:S02]  /*2e1a0*/  PRMT R9, RZ, 0x7610, R9 ;  /* 0x00007610ff097816 */ /* 0x001fc40000000009 */
        /* <DEDUP_REMOVED lines=24> */
[----:B------:R1:W-:Y:S01]  /*2e330*/  STS.U16 [R4+UR10+0x17c00], R70 ;  /* 0x017c004604007988 */ /* 0x0003e2000800040a */
[----:B--2---:R-:W-:Y:S01]  /*2e340*/  @!P5 IMAD.MOV.U32 R10, RZ, RZ, R13 ;  /* 0x000000ffff0ad224 */ /* 0x004fe200078e000d */
[----:B0-----:R-:W-:-:S02]  /*2e350*/  LOP3.LUT R133, R4, 0x40, RZ, 0x3c, !PT ;  /* 0x0000004004857812 */ /* 0x001fc400078e3cff */
[----:B-1----:R-:W2:Y:S04]  /*2e360*/  LDL R70, [R1+0x40c] ;  /* 0x00040c0001467983 */ /* 0x002ea80000100800 */
[----:B------:R-:W2:Y:S04]  /*2e370*/  LDL R71, [R1+0x41c] ;  /* 0x00041c0001477983 */ /* 0x000ea80000100800 */
[----:B------:R-:W2:Y:S04]  /*2e380*/  LDL R138, [R1+0x478] ;  /* 0x00047800018a7983 */ /* 0x000ea80000100800 */
[----:B------:R-:W2:Y:S04]  /*2e390*/  LDL R137, [R1+0x47c] ;  /* 0x00047c0001897983 */ /* 0x000ea80000100800 */
[----:B---3--:R0:W3:Y:S04]  /*2e3a0*/  @!P5 LDG.E.U16 R9, desc[UR24][R10.64] ;  /* 0x000000180a09d981 */ /* 0x0080e8000c1e1500 */
[----:B------:R-:W2:Y:S04]  /*2e3b0*/  LDL R136, [R1+0x480] ;  /* 0x0004800001887983 */ /* 0x000ea80000100800 */
[----:B------:R-:W2:Y:S01]  /*2e3c0*/  LDL R135, [R1+0x484] ;  /* 0x0004840001877983 */ /* 0x000ea20000100800 */
[----:B0-----:R-:W-:-:S02]  /*2e3d0*/  LOP3.LUT R11, R4, 0x10, RZ, 0x3c, !PT ;  /* 0x00000010040b7812 */ /* 0x001fc400078e3cff */
[C---:B------:R-:W-:Y:S01]  /*2e3e0*/  LOP3.LUT R13, R4.reuse, 0x20, RZ, 0x3c, !PT ;  /* 0x00000020040d7812 */ /* 0x040fe200078e3cff */
[----:B------:R-:W2:Y:S04]  /*2e3f0*/  LDL R10, [R1+0x1c4] ;  /* 0x0001c400010a7983 */ /* 0x000ea80000100800 */
        /* <DEDUP_REMOVED lines=64> */
[----:B0-----:R-:W2:Y:S04]  /*2e800*/  LDL R11, [R1+0x1c0] ;  /* 0x0001c000010b7983 */ /* 0x001ea80000100800 */
[----:B------:R-:W3:Y:S01]  /*2e810*/  LDL R42, [R1+0x1c8] ;  /* 0x0001c800012a7983 */ /* 0x000ee20000100800 */
[----:B-1----:R-:W-:-:S03]  /*2e820*/  LOP3.LUT R13, R4, 0x30, RZ, 0x3c, !PT ;  /* 0x00000030040d7812 */ /* 0x002fc600078e3cff */
[----:B------:R-:W3:Y:S04]  /*2e830*/  LDL R41, [R1+0x1cc] ;  /* 0x0001cc0001297983 */ /* 0x000ee80000100800 */
        /* <DEDUP_REMOVED lines=23> */
[----:B------:R-:W3:Y:S04]  /*2e9b0*/  LDL R40, [R1+0x1d0] ;  /* 0x0001d00001287983 */ /* 0x000ee80000100800 */
[----:B------:R-:W3:Y:S04]  /*2e9c0*/  LDL R39, [R1+0x1d4] ;  /* 0x0001d40001277983 */ /* 0x000ee80000100800 */
[----:B------:R-:W-:Y:S04]  /*2e9d0*/  STS.U16 [R13+UR10+0x15d80], R26 ;  /* 0x015d801a0d007988 */ /* 0x000fe8000800040a */
[----:B------:R-:W-:Y:S04]  /*2e9e0*/  STS.U16 [R13+UR10+0x16180], R27 ;  /* 0x0161801b0d007988 */ /* 0x000fe8000800040a */
[----:B------:R-:W-:Y:S04]  /*2e9f0*/  STS.U16 [R13+UR10+0x16580], R24 ;  /* 0x016580180d007988 */ /* 0x000fe8000800040a */
[----:B------:R-:W-:Y:S04]  /*2ea00*/  STS.U16 [R13+UR10+0x16980], R25 ;  /* 0x016980190d007988 */ /* 0x000fe8000800040a */
[----:B------:R1:W-:Y:S04]  /*2ea10*/  STS.U16 [R13+UR10+0x16d80], R22 ;  /* 0x016d80160d007988 */ /* 0x0003e8000800040a */
[----:B------:R4:W-:Y:S04]  /*2ea20*/  STS.U16 [R13+UR10+0x17180], R23 ;  /* 0x017180170d007988 */ /* 0x0009e8000800040a */
[----:B0-----:R-:W3:Y:S04]  /*2ea30*/  LDL R29, [R1+0x228] ;  /* 0x00022800011d7983 */ /* 0x001ee80000100800 */
[----:B-1----:R-:W3:Y:S04]  /*2ea40*/  LDL R22, [R1+0x224] ;  /* 0x0002240001167983 */ /* 0x002ee80000100800 */
[----:B----4-:R-:W4:Y:S04]  /*2ea50*/  LDL R23, [R1+0x200] ;  /* 0x0002000001177983 */ /* 0x010f280000100800 */
[----:B------:R-:W4:Y:S01]  /*2ea60*/  LDL R28, [R1+0x22c] ;  /* 0x00022c00011c7983 */ /* 0x000f220000100800 */
[----:B------:R-:W-:-:S03]  /*2ea70*/  PRMT R96, RZ, 0x7610, R96 ;  /* 0x00007610ff607816 */ /* 0x000fc60000000060 */
[----:B------:R-:W4:Y:S04]  /*2ea80*/  LDL R25, [R1+0x230] ;  /* 0x0002300001197983 */ /* 0x000f280000100800 */
[----:B------:R-:W4:Y:S01]  /*2ea90*/  LDL R24, [R1+0x234] ;  /* 0x0002340001187983 */ /* 0x000f220000100800 */
[----:B------:R-:W-:-:S03]  /*2eaa0*/  PRMT R94, RZ, 0x7610, R94 ;  /* 0x00007610ff5e7816 */ /* 0x000fc6000000005e */
[----:B------:R-:W4:Y:S04]  /*2eab0*/  LDL R27, [R1+0x254] ;  /* 0x00025400011b7983 */ /* 0x000f280000100800 */
[----:B------:R-:W4:Y:S01]  /*2eac0*/  LDL R26, [R1+0x258] ;  /* 0x00025800011a7983 */ /* 0x000f220000100800 */
[----:B------:R-:W-:-:S03]  /*2ead0*/  PRMT R92, RZ, 0x7610, R92 ;  /* 0x00007610ff5c7816 */ /* 0x000fc6000000005c */
        /* <DEDUP_REMOVED lines=8> */
[----:B------:R1:W-:Y:S04]  /*2eb60*/  STS.U16 [R133+UR10+0x11600], R12 ;  /* 0x0116000c85007988 */ /* 0x0003e8000800040a */
[----:B0-----:R-:W4:Y:S04]  /*2eb70*/  LDL R13, [R1+0x25c] ;  /* 0x00025c00010d7983 */ /* 0x001f280000100800 */
[----:B------:R-:W4:Y:S04]  /*2eb80*/  LDL R21, [R1+0x264] ;  /* 0x0002640001157983 */ /* 0x000f280000100800 */
[----:B-1----:R-:W4:Y:S04]  /*2eb90*/  LDL R12, [R1+0x260] ;  /* 0x00026000010c7983 */ /* 0x002f280000100800 */
[----:B------:R-:W4:Y:S04]  /*2eba0*/  LDL R20, [R1+0x268] ;  /* 0x0002680001147983 */ /* 0x000f280000100800 */
[----:B------:R-:W4:Y:S04]  /*2ebb0*/  LDL R15, [R1+0x26c] ;  /* 0x00026c00010f7983 */ /* 0x000f280000100800 */
[----:B------:R-:W4:Y:S01]  /*2ebc0*/  LDL R14, [R1+0x270] ;  /* 0x00027000010e7983 */ /* 0x000f220000100800 */
[----:B------:R-:W-:-:S02]  /*2ebd0*/  PRMT R90, RZ, 0x7610, R90 ;  /* 0x00007610ff5a7816 */ /* 0x000fc4000000005a */
[----:B------:R-:W-:Y:S01]  /*2ebe0*/  PRMT R88, RZ, 0x7610, R88 ;  /* 0x00007610ff587816 */ /* 0x000fe20000000058 */
[----:B------:R-:W4:Y:S01]  /*2ebf0*/  LDL R17, [R1+0x27c] ;  /* 0x00027c0001117983 */ /* 0x000f220000100800 */
[----:B------:R-:W-:-:S03]  /*2ec00*/  PRMT R86, RZ, 0x7610, R86 ;  /* 0x00007610ff567816 */ /* 0x000fc60000000056 */
[----:B------:R-:W4:Y:S01]  /*2ec10*/  LDL R16, [R1+0x280] ;  /* 0x0002800001107983 */ /* 0x000f220000100800 */
[----:B------:R-:W-:-:S03]  /*2ec20*/  PRMT R84, RZ, 0x7610, R84 ;  /* 0x00007610ff547816 */ /* 0x000fc60000000054 */
[----:B------:R-:W4:Y:S04]  /*2ec30*/  LDL R19, [R1+0x28c] ;  /* 0x00028c0001137983 */ /* 0x000f280000100800 */
        /* <DEDUP_REMOVED lines=15> */
[----:B--2---:R3:W2:Y:S04]  /*2ed30*/  @!P5 LDG.E.U16 R96, desc[UR24][R10.64] ;  /* 0x000000180a60d981 */ /* 0x0046a8000c1e1500 */
[----:B------:R-:W2:Y:S04]  /*2ed40*/  LDL R49, [R1+0x348] ;  /* 0x0003480001317983 */ /* 0x000ea80000100800 */
[----:B------:R-:W2:Y:S01]  /*2ed50*/  LDL R48, [R1+0x34c] ;  /* 0x00034c0001307983 */ /* 0x000ea20000100800 */
[----:B---3--:R-:W-:-:S02]  /*2ed60*/  @!P5 IMAD.MOV.U32 R10, RZ, RZ, R41 ;  /* 0x000000ffff0ad224 */ /* 0x008fc400078e0029 */
[----:B------:R-:W-:Y:S01]  /*2ed70*/  @!P5 IMAD.MOV.U32 R11, RZ, RZ, R42 ;  /* 0x000000ffff0bd224 */ /* 0x000fe200078e002a */
[----:B------:R0:W-:Y:S04]  /*2ed80*/  STS.U16 [R133+UR10+0x11a00], R9 ;  /* 0x011a000985007988 */ /* 0x0001e8000800040a */
[----:B------:R1:W3:Y:S04]  /*2ed90*/  @!P5 LDG.E.U16 R94, desc[UR24][R10.64] ;  /* 0x000000180a5ed981 */ /* 0x0002e8000c1e1500 */
[----:B------:R-:W2:Y:S04]  /*2eda0*/  LDL R41, [R1+0x308] ;  /* 0x0003080001297983 */ /* 0x000ea80000100800 */
        /* <DEDUP_REMOVED lines=19> */
[----:B------:R-:W2:Y:S01]  /*2eee0*/  LDL R67, [R1+0x3e8] ;  /* 0x0003e80001437983 */ /* 0x000ea20000100800 */
[----:B-1----:R-:W-:Y:S01]  /*2eef0*/  @!P5 IMAD.MOV.U32 R11, RZ, RZ, R40 ;  /* 0x000000ffff0bd224 */ /* 0x002fe200078e0028 */
[----:B0-----:R-:W-:-:S02]  /*2ef00*/  PRMT R9, RZ, 0x7610, R9 ;  /* 0x00007610ff097816 */ /* 0x001fc40000000009 */
[----:B------:R-:W2:Y:S01]  /*2ef10*/  LDL R40, [R1+0x30c] ;  /* 0x00030c0001287983 */ /* 0x000ea20000100800 */
[----:B------:R-:W-:-:S03]  /*2ef20*/  @!P5 IMAD.MOV.U32 R10, RZ, RZ, R39 ;  /* 0x000000ffff0ad224 */ /* 0x000fc600078e0027 */
[----:B------:R-:W2:Y:S04]  /*2ef30*/  LDL R39, [R1+0x2f8] ;  /* 0x0002f80001277983 */ /* 0x000ea80000100800 */
[----:B------:R0:W2:Y:S04]  /*2ef40*/  @!P5 LDG.E.U16 R92, desc[UR24][R10.64] ;  /* 0x000000180a5cd981 */ /* 0x0000a8000c1e1500 */
[----:B------:R-:W2:Y:S04]  /*2ef50*/  LDL R69, [R1+0x3f8] ;  /* 0x0003f80001457983 */ /* 0x000ea80000100800 */
[----:B------:R-:W2:Y:S04]  /*2ef60*/  LDL R75, [R1+0x408] ;  /* 0x00040800014b7983 */ /* 0x000ea80000100800 */
[----:B------:R-:W2:Y:S04]  /*2ef70*/  LDL R74, [R1+0x418] ;  /* 0x00041800014a7983 */ /* 0x000ea80000100800 */
[----:B------:R-:W2:Y:S04]  /*2ef80*/  LDL R73, [R1+0x428] ;  /* 0x0004280001497983 */ /* 0x000ea80000100800 */
[----:B------:R-:W2:Y:S04]  /*2ef90*/  LDL R72, [R1+0x42c] ;  /* 0x00042c0001487983 */ /* 0x000ea80000100800 */
[----:B------:R-:W2:Y:S01]  /*2efa0*/  LDL R77, [R1+0x438] ;  /* 0x00043800014d7983 */ /* 0x000ea20000100800 */
[----:B0-----:R-:W-:-:S03]  /*2efb0*/  @!P5 IMAD.MOV.U32 R10, RZ, RZ, R22 ;  /* 0x000000ffff0ad224 */ /* 0x001fc600078e0016 */
[----:B------:R-:W2:Y:S01]  /*2efc0*/  LDL R22, [R1+0x278] ;  /* 0x0002780001167983 */ /* 0x000ea20000100800 */
[----:B----4-:R-:W-:-:S03]  /*2efd0*/  @!P5 IMAD.MOV.U32 R11, RZ, RZ, R23 ;  /* 0x000000ffff0bd224 */ /* 0x010fc600078e0017 */
[----:B------:R-:W4:Y:S04]  /*2efe0*/  LDL R23, [R1+0x274] ;  /* 0x0002740001177983 */ /* 0x000f280000100800 */
[----:B------:R0:W3:Y:S04]  /*2eff0*/  @!P5 LDG.E.U16 R90, desc[UR24][R10.64] ;  /* 0x000000180a5ad981 */ /* 0x0000e8000c1e1500 */
[----:B------:R-:W3:Y:S04]  /*2f000*/  LDL R76, [R1+0x43c] ;  /* 0x00043c00014c7983 */ /* 0x000ee80000100800 */
[----:B------:R-:W3:Y:S01]  /*2f010*/  LDL R79, [R1+0x458] ;  /* 0x00045800014f7983 */ /* 0x000ee20000100800 */
[----:B0-----:R-:W-:-:S02]  /*2f020*/  @!P5 IMAD.MOV.U32 R10, RZ, RZ, R28 ;  /* 0x000000ffff0ad224 */ /* 0x001fc400078e001c */
[----:B------:R-:W-:Y:S01]  /*2f030*/  @!P5 IMAD.MOV.U32 R11, RZ, RZ, R29 ;  /* 0x000000ffff0bd224 */ /* 0x000fe200078e001d */
[----:B------:R-:W3:Y:S04]  /*2f040*/  LDL R28, [R1+0x2a8] ;  /* 0x0002a800011c7983 */ /* 0x000ee80000100800 */
[----:B------:R0:W3:Y:S04]  /*2f050*/  @!P5 LDG.E.U16 R88, desc[UR24][R10.64] ;  /* 0x000000180a58d981 */ /* 0x0000e8000c1e1500 */
[----:B------:R-:W3:Y:S04]  /*2f060*/  LDL R29, [R1+0x2a4] ;  /* 0x0002a400011d7983 */ /* 0x000ee80000100800 */
[----:B------:R-:W3:Y:S01]  /*2f070*/  LDL R78, [R1+0x45c] ;  /* 0x00045c00014e7983 */ /* 0x000ee20000100800 */
[----:B0-----:R-:W-:-:S02]  /*2f080*/  @!P5 IMAD.MOV.U32 R10, RZ, RZ, R24 ;  /* 0x000000ffff0ad224 */ /* 0x001fc400078e0018 */
[----:B------:R-:W-:Y:S01]  /*2f090*/  @!P5 IMAD.MOV.U32 R11, RZ, RZ, R25 ;  /* 0x000000ffff0bd224 */ /* 0x000fe200078e0019 */
[----:B------:R-:W3:Y:S04]  /*2f0a0*/  LDL R24, [R1+0x288] ;  /* 0x0002880001187983 */ /* 0x000ee80000100800 */
        /* <DEDUP_REMOVED lines=9> */
[----:B------:R1:W3:Y:S04]  /*2f140*/  @!P5 LDG.E.U16 R9, desc[UR24][R12.64] ;  /* 0x000000180c09d981 */ /* 0x0002e8000c1e1500 */
[----:B------:R-:W3:Y:S01]  /*2f150*/  LDL R83, [R1+0x468] ;  /* 0x0004680001537983 */ /* 0x000ee20000100800 */
[----:B0-----:R-:W-:-:S03]  /*2f160*/  PRMT R11, RZ, 0x7610, R11 ;  /* 0x00007610ff0b7816 */ /* 0x001fc6000000000b */
[----:B------:R-:W3:Y:S01]  /*2f170*/  LDL R82, [R1+0x46c] ;  /* 0x00046c0001527983 */ /* 0x000ee20000100800 */
[----:B-1----:R-:W-:Y:S02]  /*2f180*/  @!P5 IMAD.MOV.U32 R12, RZ, RZ, R20 ;  /* 0x000000ffff0cd224 */ /* 0x002fe400078e0014 */
[----:B------:R-:W-:Y:S01]  /*2f190*/  @!P5 IMAD.MOV.U32 R13, RZ, RZ, R21 ;  /* 0x000000ffff0dd224 */ /* 0x000fe200078e0015 */
[----:B------:R2:W3:Y:S04]  /*2f1a0*/  @!P5 LDG.E.U16 R11, desc[UR24][R14.64] ;  /* 0x000000180e0bd981 */ /* 0x0004e8000c1e1500 */
[----:B------:R-:W3:Y:S04]  /*2f1b0*/  LDL R21, [R1+0x29c] ;  /* 0x00029c0001157983 */ /* 0x000ee80000100800 */
[----:B------:R-:W3:Y:S04]  /*2f1c0*/  LDL R20, [R1+0x2a0] ;  /* 0x0002a00001147983 */ /* 0x000ee80000100800 */
[----:B------:R-:W3:Y:S04]  /*2f1d0*/  LDL R134, [R1+0x490] ;  /* 0x0004900001867983 */ /* 0x000ee80000100800 */
[----:B------:R-:W3:Y:S04]  /*2f1e0*/  LDL R132, [R1+0x494] ;  /* 0x0004940001847983 */ /* 0x000ee80000100800 */
[----:B------:R-:W3:Y:S01]  /*2f1f0*/  LDL R139, [R1+0x4bc] ;  /* 0x0004bc00018b7983 */ /* 0x000ee20000100800 */
[----:B--2---:R-:W-:-:S03]  /*2f200*/  @!P5 IMAD.MOV.U32 R14, RZ, RZ, R22 ;  /* 0x000000ffff0ed224 */ /* 0x004fc600078e0016 */
[----:B------:R-:W2:Y:S01]  /*2f210*/  LDL R22, [R1+0x2b0] ;  /* 0x0002b00001167983 */ /* 0x000ea20000100800 */
[----:B----4-:R-:W-:-:S03]  /*2f220*/  @!P5 IMAD.MOV.U32 R15, RZ, RZ, R23 ;  /* 0x000000ffff0fd224 */ /* 0x010fc600078e0017 */
[----:B------:R-:W2:Y:S01]  /*2f230*/  LDL R23, [R1+0x2ac] ;  /* 0x0002ac0001177983 */ /* 0x000ea20000100800 */
[----:B------:R-:W-:-:S06]  /*2f240*/  PRMT R10, RZ, 0x7610, R10 ;  /* 0x00007610ff0a7816 */ /* 0x000fcc000000000a */
[----:B------:R0:W4:Y:S02]  /*2f250*/  @!P5 LDG.E.U16 R10, desc[UR24][R12.64] ;  /* 0x000000180c0ad981 */ /* 0x000124000c1e1500 */
[----:B0-----:R-:W-:Y:S02]  /*2f260*/  PRMT R12, RZ, 0x7610, R12 ;  /* 0x00007610ff0c7816 */ /* 0x001fe4000000000c */
[----:B------:R-:W-:-:S04]  /*2f270*/  PRMT R13, RZ, 0x7610, R13 ;  /* 0x00007610ff0d7816 */ /* 0x000fc8000000000d */
[----:B------:R0:W4:Y:S04]  /*2f280*/  @!P5 LDG.E.U16 R12, desc[UR24][R14.64] ;  /* 0x000000180e0cd981 */ /* 0x000128000c1e1500 */
[----:B------:R3:W4:Y:S01]  /*2f290*/  @!P5 LDG.E.U16 R13, desc[UR24][R16.64] ;  /* 0x00000018100dd981 */ /* 0x000722000c1e1500 */
[----:B0-----:R-:W-:Y:S02]  /*2f2a0*/  PRMT R14, RZ, 0x7610, R14 ;  /* 0x00007610ff0e7816 */ /* 0x001fe4000000000e */
[----:B------:R-:W-:Y:S01]  /*2f2b0*/  PRMT R15, RZ, 0x7610, R15 ;  /* 0x00007610ff0f7816 */ /* 0x000fe2000000000f */
[----:B---3--:R-:W-:Y:S02]  /*2f2c0*/  @!P5 IMAD.MOV.U32 R16, RZ, RZ, R24 ;  /* 0x000000ffff10d224 */ /* 0x008fe400078e0018 */
[----:B------:R-:W-:Y:S01]  /*2f2d0*/  @!P5 IMAD.MOV.U32 R17, RZ, RZ, R25 ;  /* 0x000000ffff11d224 */ /* 0x000fe200078e0019 */
[----:B------:R-:W3:Y:S04]  /*2f2e0*/  LDL R24, [R1+0x2c4] ;  /* 0x0002c40001187983 */ /* 0x000ee80000100800 */
[----:B------:R-:W3:Y:S04]  /*2f2f0*/  LDL R25, [R1+0x2c0] ;  /* 0x0002c00001197983 */ /* 0x000ee80000100800 */
[----:B------:R0:W4:Y:S04]  /*2f300*/  @!P5 LDG.E.U16 R14, desc[UR24][R16.64] ;  /* 0x00000018100ed981 */ /* 0x000128000c1e1500 */
[----:B------:R1:W4:Y:S01]  /*2f310*/  @!P5 LDG.E.U16 R15, desc[UR24][R18.64] ;  /* 0x00000018120fd981 */ /* 0x000322000c1e1500 */
[----:B0-----:R-:W-:Y:S01]  /*2f320*/  PRMT R16, RZ, 0x7610, R16 ;  /* 0x00007610ff107816 */ /* 0x001fe20000000010 */
[----:B-1----:R-:W-:-:S02]  /*2f330*/  @!P5 IMAD.MOV.U32 R18, RZ, RZ, R26 ;  /* 0x000000ffff12d224 */ /* 0x002fc400078e001a */
[----:B------:R-:W-:Y:S01]  /*2f340*/  @!P5 IMAD.MOV.U32 R19, RZ, RZ, R27 ;  /* 0x000000ffff13d224 */ /* 0x000fe200078e001b */
[----:B------:R-:W4:Y:S04]  /*2f350*/  LDL R26, [R1+0x2d4] ;  /* 0x0002d400011a7983 */ /* 0x000f280000100800 */
[----:B------:R-:W4:Y:S01]  /*2f360*/  LDL R27, [R1+0x2d0] ;  /* 0x0002d000011b7983 */ /* 0x000f220000100800 */
[----:B------:R-:W-:-:S03]  /*2f370*/  PRMT R17, RZ, 0x7610, R17 ;  /* 0x00007610ff117816 */ /* 0x000fc60000000011 */
[----:B------:R0:W4:Y:S02]  /*2f380*/  @!P5 LDG.E.U16 R16, desc[UR24][R18.64] ;  /* 0x000000181210d981 */ /* 0x000124000c1e1500 */
[----:B0-----:R-:W-:Y:S02]  /*2f390*/  PRMT R19, RZ, 0x7610, R19 ;  /* 0x00007610ff137816 */ /* 0x001fe40000000013 */
[----:B------:R0:W4:Y:S02]  /*2f3a0*/  @!P5 LDG.E.U16 R17, desc[UR24][R20.64] ;  /* 0x000000181411d981 */ /* 0x000124000c1e1500 */
[----:B0-----:R-:W-:Y:S02]  /*2f3b0*/  @!P5 IMAD.MOV.U32 R20, RZ, RZ, R28 ;  /* 0x000000ffff14d224 */ /* 0x001fe400078e001c */
[----:B------:R-:W-:Y:S01]  /*2f3c0*/  @!P5 IMAD.MOV.U32 R21, RZ, RZ, R29 ;  /* 0x000000ffff15d224 */ /* 0x000fe200078e001d */
[----:B------:R-:W4:Y:S04]  /*2f3d0*/  LDL R28, [R1+0x2e4] ;  /* 0x0002e400011c7983 */ /* 0x000f280000100800 */
[----:B------:R-:W4:Y:S04]  /*2f3e0*/  LDL R29, [R1+0x2e0] ;  /* 0x0002e000011d7983 */ /* 0x000f280000100800 */
[----:B--2---:R0:W2:Y:S02]  /*2f3f0*/  @!P5 LDG.E.U16 R19, desc[UR24][R22.64] ;  /* 0x000000181613d981 */ /* 0x0040a4000c1e1500 */
[----:B0-----:R-:W-:-:S02]  /*2f400*/  @!P5 IMAD.MOV.U32 R22, RZ, RZ, R30 ;  /* 0x000000ffff16d224 */ /* 0x001fc400078e001e */
[----:B------:R-:W-:Y:S01]  /*2f410*/  @!P5 IMAD.MOV.U32 R23, RZ, RZ, R31 ;  /* 0x000000ffff17d224 */ /* 0x000fe200078e001f */
[----:B------:R-:W2:Y:S04]  /*2f420*/  LDL R30, [R1+0x2f4] ;  /* 0x0002f400011e7983 */ /* 0x000ea80000100800 */
[----:B------:R-:W2:Y:S01]  /*2f430*/  LDL R31, [R1+0x2f0] ;  /* 0x0002f000011f7983 */ /* 0x000ea20000100800 */
[----:B------:R-:W-:-:S06]  /*2f440*/  PRMT R18, RZ, 0x7610, R18 ;  /* 0x00007610ff127816 */ /* 0x000fcc0000000012 */
[----:B------:R0:W2:Y:S02]  /*2f450*/  @!P5 LDG.E.U16 R18, desc[UR24][R20.64] ;  /* 0x000000181412d981 */ /* 0x0000a4000c1e1500 */
[----:B0-----:R-:W-:Y:S02]  /*2f460*/  PRMT R20, RZ, 0x7610, R20 ;  /* 0x00007610ff147816 */ /* 0x001fe40000000014 */
[----:B------:R-:W-:-:S04]  /*2f470*/  PRMT R21, RZ, 0x7610, R21 ;  /* 0x00007610ff157816 */ /* 0x000fc80000000015 */
[----:B------:R0:W2:Y:S04]  /*2f480*/  @!P5 LDG.E.U16 R20, desc[UR24][R22.64] ;  /* 0x000000181614d981 */ /* 0x0000a8000c1e1500 */
[----:B---3--:R1:W3:Y:S01]  /*2f490*/  @!P5 LDG.E.U16 R21, desc[UR24][R24.64] ;  /* 0x000000181815d981 */ /* 0x0082e2000c1e1500 */
[----:B0-----:R-:W-:Y:S02]  /*2f4a0*/  PRMT R22, RZ, 0x7610, R22 ;  /* 0x00007610ff167816 */ /* 0x001fe40000000016 */
[----:B------:R-:W-:Y:S01]  /*2f4b0*/  PRMT R23, RZ, 0x7610, R23 ;  /* 0x00007610ff177816 */ /* 0x000fe20000000017 */
[----:B-1----:R-:W-:Y:S02]  /*2f4c0*/  @!P5 IMAD.MOV.U32 R24, RZ, RZ, R32 ;  /* 0x000000ffff18d224 */ /* 0x002fe400078e0020 */
[----:B------:R-:W-:Y:S01]  /*2f4d0*/  @!P5 IMAD.MOV.U32 R25, RZ, RZ, R33 ;  /* 0x000000ffff19d224 */ /* 0x000fe200078e0021 */
[----:B------:R-:W3:Y:S04]  /*2f4e0*/  LDL R32, [R1+0x304] ;  /* 0x0003040001207983 */ /* 0x000ee80000100800 */
[----:B------:R-:W3:Y:S04]  /*2f4f0*/  LDL R33, [R1+0x300] ;  /* 0x0003000001217983 */ /* 0x000ee80000100800 */
[----:B------:R0:W3:Y:S04]  /*2f500*/  @!P5 LDG.E.U16 R22, desc[UR24][R24.64] ;  /* 0x000000181816d981 */ /* 0x0000e8000c1e1500 */
[----:B----4-:R1:W4:Y:S01]  /*2f510*/  @!P5 LDG.E.U16 R23, desc[UR24][R26.64] ;  /* 0x000000181a17d981 */ /* 0x010322000c1e1500 */
        /* <DEDUP_REMOVED lines=93> */
[----:B------:R0:W3:Y:S04]  /*2faf0*/  @!P5 LDG.E.U16 R46, desc[UR24][R48.64] ;  /* 0x00000018302ed981 */ /* 0x0000e8000c1e1500 */
[----:B------:R-:W3:Y:S04]  /*2fb00*/  LDL R57, [R1+0x3c0] ;  /* 0x0003c00001397983 */ /* 0x000ee80000100800 */
[----:B----4-:R1:W4:Y:S01]  /*2fb10*/  @!P5 LDG.E.U16 R47, desc[UR24][R50.64] ;  /* 0x00000018322fd981 */ /* 0x010322000c1e1500 */
[----:B0-----:R-:W-:-:S02]  /*2fb20*/  PRMT R48, RZ, 0x7610, R48 ;  /* 0x00007610ff307816 */ /* 0x001fc40000000030 */
[----:B------:R-:W-:Y:S01]  /*2fb30*/  PRMT R49, RZ, 0x7610, R49 ;  /* 0x00007610ff317816 */ /* 0x000fe20000000031 */
[----:B-1----:R-:W-:Y:S02]  /*2fb40*/  @!P5 IMAD.MOV.U32 R50, RZ, RZ, R58 ;  /* 0x000000ffff32d224 */ /* 0x002fe400078e003a */
[----:B------:R-:W-:Y:S01]  /*2fb50*/  @!P5 IMAD.MOV.U32 R51, RZ, RZ, R59 ;  /* 0x000000ffff33d224 */ /* 0x000fe200078e003b */
[----:B------:R-:W4:Y:S04]  /*2fb60*/  LDL R58, [R1+0x3d4] ;  /* 0x0003d400013a7983 */ /* 0x000f280000100800 */
[----:B------:R0:W4:Y:S04]  /*2fb70*/  @!P5 LDG.E.U16 R48, desc[UR24][R50.64] ;  /* 0x000000183230d981 */ /* 0x000128000c1e1500 */
[----:B------:R-:W4:Y:S01]  /*2fb80*/  LDL R59, [R1+0x3d0] ;  /* 0x0003d000013b7983 */ /* 0x000f220000100800 */
[----:B0-----:R-:W-:-:S03]  /*2fb90*/  PRMT R51, RZ, 0x7610, R51 ;  /* 0x00007610ff337816 */ /* 0x001fc60000000033 */
[----:B------:R0:W4:Y:S02]  /*2fba0*/  @!P5 LDG.E.U16 R49, desc[UR24][R52.64] ;  /* 0x000000183431d981 */ /* 0x000124000c1e1500 */
[----:B0-----:R-:W-:Y:S02]  /*2fbb0*/  @!P5 IMAD.MOV.U32 R52, RZ, RZ, R60 ;  /* 0x000000ffff34d224 */ /* 0x001fe400078e003c */
[----:B------:R-:W-:Y:S01]  /*2fbc0*/  @!P5 IMAD.MOV.U32 R53, RZ, RZ, R61 ;  /* 0x000000ffff35d224 */ /* 0x000fe200078e003d */
[----:B------:R-:W4:Y:S04]  /*2fbd0*/  LDL R60, [R1+0x3e4] ;  /* 0x0003e400013c7983 */ /* 0x000f280000100800 */
[----:B------:R-:W4:Y:S04]  /*2fbe0*/  LDL R61, [R1+0x3e0] ;  /* 0x0003e000013d7983 */ /* 0x000f280000100800 */
[----:B--2---:R0:W2:Y:S02]  /*2fbf0*/  @!P5 LDG.E.U16 R51, desc[UR24][R54.64] ;  /* 0x000000183633d981 */ /* 0x0040a4000c1e1500 */
[----:B0-----:R-:W-:-:S02]  /*2fc00*/  @!P5 IMAD.MOV.U32 R55, RZ, RZ, R66 ;  /* 0x000000ffff37d224 */ /* 0x001fc400078e0042 */
[----:B------:R-:W2:Y:S01]  /*2fc10*/  LDL R66, [R1+0x3ec] ;  /* 0x0003ec0001427983 */ /* 0x000ea20000100800 */
[----:B------:R-:W-:Y:S01]  /*2fc20*/  PRMT R50, RZ, 0x7610, R50 ;  /* 0x00007610ff327816 */ /* 0x000fe20000000032 */
[----:B------:R-:W-:Y:S02]  /*2fc30*/  @!P5 IMAD.MOV.U32 R54, RZ, RZ, R62 ;  /* 0x000000ffff36d224 */ /* 0x000fe400078e003e */
[----:B------:R-:W2:Y:S04]  /*2fc40*/  LDL R62, [R1+0x3f4] ;  /* 0x0003f400013e7983 */ /* 0x000ea80000100800 */
[----:B------:R0:W2:Y:S02]  /*2fc50*/  @!P5 LDG.E.U16 R50, desc[UR24][R52.64] ;  /* 0x000000183432d981 */ /* 0x0000a4000c1e1500 */
[----:B0-----:R-:W-:-:S02]  /*2fc60*/  PRMT R52, RZ, 0x7610, R52 ;  /* 0x00007610ff347816 */ /* 0x001fc40000000034 */
[----:B------:R-:W-:-:S04]  /*2fc70*/  PRMT R53, RZ, 0x7610, R53 ;  /* 0x00007610ff357816 */ /* 0x000fc80000000035 */
[----:B------:R0:W2:Y:S02]  /*2fc80*/  @!P5 LDG.E.U16 R52, desc[UR24][R54.64] ;  /* 0x000000183634d981 */ /* 0x0000a4000c1e1500 */
[----:B0-----:R-:W-:Y:S02]  /*2fc90*/  PRMT R54, RZ, 0x7610, R54 ;  /* 0x00007610ff367816 */ /* 0x001fe40000000036 */
[----:B---3--:R0:W3:Y:S01]  /*2fca0*/  @!P5 LDG.E.U16 R53, desc[UR24][R56.64] ;  /* 0x000000183835d981 */ /* 0x0080e2000c1e1500 */
[----:B------:R-:W-:Y:S01]  /*2fcb0*/  PRMT R55, RZ, 0x7610, R55 ;  /* 0x00007610ff377816 */ /* 0x000fe20000000037 */
[----:B0-----:R-:W-:Y:S02]  /*2fcc0*/  @!P5 IMAD.MOV.U32 R56, RZ, RZ, R63 ;  /* 0x000000ffff38d224 */ /* 0x001fe400078e003f */
        /* <DEDUP_REMOVED lines=9> */
[----:B------:R-:W4:Y:S04]  /*2fd60*/  LDL R65, [R1+0x400] ;  /* 0x0004000001417983 */ /* 0x000f280000100800 */
[----:B------:R0:W4:Y:S02]  /*2fd70*/  @!P5 LDG.E.U16 R57, desc[UR24][R60.64] ;  /* 0x000000183c39d981 */ /* 0x000124000c1e1500 */
[----:B0-----:R-:W-:-:S02]  /*2fd80*/  @!P5 IMAD.MOV.U32 R61, RZ, RZ, R67 ;  /* 0x000000ffff3dd224 */ /* 0x001fc400078e0043 */
[----:B------:R-:W4:Y:S01]  /*2fd90*/  LDL R67, [R1+0x410] ;  /* 0x0004100001437983 */ /* 0x000f220000100800 */
[----:B--2---:R-:W-:-:S03]  /*2fda0*/  @!P5 IMAD.MOV.U32 R60, RZ, RZ, R66 ;  /* 0x000000ffff3cd224 */ /* 0x004fc600078e0042 */
[----:B------:R-:W2:Y:S01]  /*2fdb0*/  LDL R66, [R1+0x414] ;  /* 0x0004140001427983 */ /* 0x000ea20000100800 */
[----:B------:R-:W-:-:S06]  /*2fdc0*/  PRMT R56, RZ, 0x7610, R56 ;  /* 0x00007610ff387816 */ /* 0x000fcc0000000038 */
[----:B------:R0:W2:Y:S02]  /*2fdd0*/  @!P5 LDG.E.U16 R56, desc[UR24][R58.64] ;  /* 0x000000183a38d981 */ /* 0x0000a4000c1e1500 */
[----:B0-----:R-:W-:Y:S02]  /*2fde0*/  PRMT R58, RZ, 0x7610, R58 ;  /* 0x00007610ff3a7816 */ /* 0x001fe4000000003a */
[----:B------:R-:W-:-:S04]  /*2fdf0*/  PRMT R59, RZ, 0x7610, R59 ;  /* 0x00007610ff3b7816 */ /* 0x000fc8000000003b */
[----:B------:R0:W2:Y:S02]  /*2fe00*/  @!P5 LDG.E.U16 R58, desc[UR24][R60.64] ;  /* 0x000000183c3ad981 */ /* 0x0000a4000c1e1500 */
[----:B0-----:R-:W-:Y:S02]  /*2fe10*/  PRMT R60, RZ, 0x7610, R60 ;  /* 0x00007610ff3c7816 */ /* 0x001fe4000000003c */
[----:B------:R-:W-:Y:S01]  /*2fe20*/  PRMT R61, RZ, 0x7610, R61 ;  /* 0x00007610ff3d7816 */ /* 0x000fe2000000003d */
[----:B---3--:R0:W3:Y:S02]  /*2fe30*/  @!P5 LDG.E.U16 R59, desc[UR24][R62.64] ;  /* 0x000000183e3bd981 */ /* 0x0080e4000c1e1500 */
        /* <DEDUP_REMOVED lines=8> */
[----:B------:R-:W4:Y:S04]  /*2fec0*/  LDL R70, [R1+0x434] ;  /* 0x0004340001467983 */ /* 0x000f280000100800 */
[----:B--2---:R0:W2:Y:S02]  /*2fed0*/  @!P5 LDG.E.U16 R63, desc[UR24][R66.64] ;  /* 0x00000018423fd981 */ /* 0x0040a4000c1e1500 */
[----:B0-----:R-:W-:Y:S02]  /*2fee0*/  @!P5 IMAD.MOV.U32 R66, RZ, RZ, R71 ;  /* 0x000000ffff42d224 */ /* 0x001fe400078e0047 */
[----:B------:R-:W4:Y:S01]  /*2fef0*/  LDL R71, [R1+0x430] ;  /* 0x0004300001477983 */ /* 0x000f220000100800 */
[----:B------:R-:W-:Y:S02]  /*2ff00*/  @!P5 IMAD.MOV.U32 R65, RZ, RZ, R75 ;  /* 0x000000ffff41d224 */ /* 0x000fe400078e004b */
[----:B------:R-:W-:Y:S01]  /*2ff10*/  @!P5 IMAD.MOV.U32 R67, RZ, RZ, R74 ;  /* 0x000000ffff43d224 */ /* 0x000fe200078e004a */
[----:B------:R-:W2:Y:S04]  /*2ff20*/  LDL R75, [R1+0x450] ;  /* 0x00045000014b7983 */ /* 0x000ea80000100800 */
[----:B------:R-:W2:Y:S01]  /*2ff30*/  LDL R74, [R1+0x454] ;  /* 0x00045400014a7983 */ /* 0x000ea20000100800 */
[----:B------:R-:W-:-:S06]  /*2ff40*/  PRMT R62, RZ, 0x7610, R62 ;  /* 0x00007610ff3e7816 */ /* 0x000fcc000000003e */
[----:B------:R0:W2:Y:S02]  /*2ff50*/  @!P5 LDG.E.U16 R62, desc[UR24][R64.64] ;  /* 0x00000018403ed981 */ /* 0x0000a4000c1e1500 */
[----:B0-----:R-:W-:Y:S02]  /*2ff60*/  PRMT R65, RZ, 0x7610, R65 ;  /* 0x00007610ff417816 */ /* 0x001fe40000000041 */
[----:B------:R-:W-:-:S06]  /*2ff70*/  PRMT R64, RZ, 0x7610, R64 ;  /* 0x00007610ff407816 */ /* 0x000fcc0000000040 */
[----:B------:R0:W2:Y:S02]  /*2ff80*/  @!P5 LDG.E.U16 R64, desc[UR24][R66.64] ;  /* 0x000000184240d981 */ /* 0x0000a4000c1e1500 */
[----:B0-----:R-:W-:Y:S02]  /*2ff90*/  PRMT R67, RZ, 0x7610, R67 ;  /* 0x00007610ff437816 */ /* 0x001fe40000000043 */
[----:B---3--:R0:W3:Y:S02]  /*2ffa0*/  @!P5 LDG.E.U16 R65, desc[UR24][R68.64] ;  /* 0x000000184441d981 */ /* 0x0080e4000c1e1500 */
[----:B0-----:R-:W-:Y:S02]  /*2ffb0*/  @!P5 IMAD.MOV.U32 R68, RZ, RZ, R72 ;  /* 0x000000ffff44d224 */ /* 0x001fe400078e0048 */
[----:B------:R-:W-:Y:S01]  /*2ffc0*/  @!P5 IMAD.MOV.U32 R69, RZ, RZ, R73 ;  /* 0x000000ffff45d224 */ /* 0x000fe200078e0049 */
[----:B------:R-:W3:Y:S04]  /*2ffd0*/  LDL R72, [R1+0x444] ;  /* 0x0004440001487983 */ /* 0x000ee80000100800 */
[----:B------:R-:W3:Y:S04]  /*2ffe0*/  LDL R73, [R1+0x440] ;  /* 0x0004400001497983 */ /* 0x000ee80000100800 */
[----:B----4-:R0:W4:Y:S02]  /*2fff0*/  @!P5 LDG.E.U16 R67, desc[UR24][R70.64] ;  /* 0x000000184643d981 */ /* 0x010124000c1e1500 */
[----:B0-----:R-:W-:-:S02]  /*30000*/  @!P5 IMAD.MOV.U32 R70, RZ, RZ, R76 ;  /* 0x000000ffff46d224 */ /* 0x001fc400078e004c */
[----:B------:R-:W-:Y:S01]  /*30010*/  @!P5 IMAD.MOV.U32 R71, RZ, RZ, R77 ;  /* 0x000000ffff47d224 */ /* 0x000fe200078e004d */
[----:B------:R-:W4:Y:S04]  /*30020*/  LDL R76, [R1+0x464] ;  /* 0x00046400014c7983 */ /* 0x000f280000100800 */
[----:B------:R-:W4:Y:S01]  /*30030*/  LDL R77, [R1+0x460] ;  /* 0x00046000014d7983 */ /* 0x000f220000100800 */
[----:B------:R-:W-:-:S06]  /*30040*/  PRMT R66, RZ, 0x7610, R66 ;  /* 0x00007610ff427816 */ /* 0x000fcc0000000042 */
[----:B------:R0:W4:Y:S02]  /*30050*/  @!P5 LDG.E.U16 R66, desc[UR24][R68.64] ;  /* 0x000000184442d981 */ /* 0x000124000c1e1500 */
[----:B0-----:R-:W-:-:S06]  /*30060*/  PRMT R68, RZ, 0x7610, R68 ;  /* 0x00007610ff447816 */ /* 0x001fcc0000000044 */
[----:B------:R0:W4:Y:S02]  /*30070*/  @!P5 LDG.E.U16 R68, desc[UR24][R70.64] ;  /* 0x000000184644d981 */ /* 0x000124000c1e1500 */
[----:B0-----:R-:W-:-:S06]  /*30080*/  PRMT R71, RZ, 0x7610, R71 ;  /* 0x00007610ff477816 */ /* 0x001fcc0000000047 */
[----:B--2---:R0:W2:Y:S02]  /*30090*/  @!P5 LDG.E.U16 R71, desc[UR24][R74.64] ;  /* 0x000000184a47d981 */ /* 0x0040a4000c1e1500 */
[----:B0-----:R-:W-:Y:S02]  /*300a0*/  @!P5 IMAD.MOV.U32 R74, RZ, RZ, R78 ;  /* 0x000000ffff4ad224 */ /* 0x001fe400078e004e */
[----:B------:R-:W-:Y:S01]  /*300b0*/  @!P5 IMAD.MOV.U32 R75, RZ, RZ, R79 ;  /* 0x000000ffff4bd224 */ /* 0x000fe200078e004f */
[----:B------:R-:W2:Y:S04]  /*300c0*/  LDL R78, [R1+0x474] ;  /* 0x00047400014e7983 */ /* 0x000ea80000100800 */
[----:B------:R-:W2:Y:S01]  /*300d0*/  LDL R79, [R1+0x470] ;  /* 0x00047000014f7983 */ /* 0x000ea20000100800 */
[----:B------:R-:W-:-:S02]  /*300e0*/  PRMT R69, RZ, 0x7610, R69 ;  /* 0x00007610ff457816 */ /* 0x000fc40000000045 */
[----:B------:R-:W-:-:S04]  /*300f0*/  PRMT R70, RZ, 0x7610, R70 ;  /* 0x00007610ff467816 */ /* 0x000fc80000000046 */
[----:B---3--:R0:W3:Y:S02]  /*30100*/  @!P5 LDG.E.U16 R69, desc[UR24][R72.64] ;  /* 0x000000184845d981 */ /* 0x0080e4000c1e1500 */
[----:B0-----:R-:W-:Y:S02]  /*30110*/  @!P5 IMAD.MOV.U32 R72, RZ, RZ, R80 ;  /* 0x000000ffff48d224 */ /* 0x001fe400078e0050 */
[----:B------:R-:W-:Y:S01]  /*30120*/  @!P5 IMAD.MOV.U32 R73, RZ, RZ, R81 ;  /* 0x000000ffff49d224 */ /* 0x000fe200078e0051 */
[----:B------:R-:W3:Y:S04]  /*30130*/  LDL R80, [R1+0x48c] ;  /* 0x00048c0001507983 */ /* 0x000ee80000100800 */
[----:B------:R-:W3:Y:S04]  /*30140*/  LDL R81, [R1+0x488] ;  /* 0x0004880001517983 */ /* 0x000ee80000100800 */
[----:B------:R0:W3:Y:S02]  /*30150*/  @!P5 LDG.E.U16 R70, desc[UR24][R72.64] ;  /* 0x000000184846d981 */ /* 0x0000e4000c1e1500 */
[----:B0-----:R-:W-:-:S06]  /*30160*/  PRMT R73, RZ, 0x7610, R73 ;  /* 0x00007610ff497816 */ /* 0x001fcc0000000049 */
[----:B----4-:R0:W4:Y:S02]  /*30170*/  @!P5 LDG.E.U16 R73, desc[UR24][R76.64] ;  /* 0x000000184c49d981 */ /* 0x010124000c1e1500 */
[----:B0-----:R-:W-:Y:S02]  /*30180*/  @!P5 IMAD.MOV.U32 R76, RZ, RZ, R82 ;  /* 0x000000ffff4cd224 */ /* 0x001fe400078e0052 */
[----:B------:R-:W-:Y:S01]  /*30190*/  @!P5 IMAD.MOV.U32 R77, RZ, RZ, R83 ;  /* 0x000000ffff4dd224 */ /* 0x000fe200078e0053 */
[----:B------:R-:W4:Y:S04]  /*301a0*/  LDL R82, [R1+0x49c] ;  /* 0x00049c0001527983 */ /* 0x000f280000100800 */
[----:B------:R-:W4:Y:S01]  /*301b0*/  LDL R83, [R1+0x498] ;  /* 0x0004980001537983 */ /* 0x000f220000100800 */
[----:B------:R-:W-:-:S06]  /*301c0*/  PRMT R72, RZ, 0x7610, R72 ;  /* 0x00007610ff487816 */ /* 0x000fcc0000000048 */
[----:B------:R0:W4:Y:S02]  /*301d0*/  @!P5 LDG.E.U16 R72, desc[UR24][R74.64] ;  /* 0x000000184a48d981 */ /* 0x000124000c1e1500 */
[----:B0-----:R-:W-:Y:S02]  /*301e0*/  PRMT R74, RZ, 0x7610, R74 ;  /* 0x00007610ff4a7816 */ /* 0x001fe4000000004a */
[----:B------:R-:W-:-:S04]  /*301f0*/  PRMT R75, RZ, 0x7610, R75 ;  /* 0x00007610ff4b7816 */ /* 0x000fc8000000004b */
[----:B------:R0:W4:Y:S02]  /*30200*/  @!P5 LDG.E.U16 R74, desc[UR24][R76.64] ;  /* 0x000000184c4ad981 */ /* 0x000124000c1e1500 */
[----:B0-----:R-:W-:Y:S02]  /*30210*/  PRMT R76, RZ, 0x7610, R76 ;  /* 0x00007610ff4c7816 */ /* 0x001fe4000000004c */
[----:B--2---:R0:W2:Y:S01]  /*30220*/  @!P5 LDG.E.U16 R75, desc[UR24][R78.64] ;  /* 0x000000184e4bd981 */ /* 0x0040a2000c1e1500 */
[----:B------:R-:W-:Y:S01]  /*30230*/  PRMT R77, RZ, 0x7610, R77 ;  /* 0x00007610ff4d7816 */ /* 0x000fe2000000004d */
[----:B0-----:R-:W-:Y:S02]  /*30240*/  @!P5 IMAD.MOV.U32 R78, RZ, RZ, R137 ;  /* 0x000000ffff4ed224 */ /* 0x001fe400078e0089 */
[----:B------:R-:W-:Y:S01]  /*30250*/  @!P5 IMAD.MOV.U32 R79, RZ, RZ, R138 ;  /* 0x000000ffff4fd224 */ /* 0x000fe200078e008a */
[----:B------:R-:W2:Y:S04]  /*30260*/  LDL R137, [R1+0x4ac] ;  /* 0x0004ac0001897983 */ /* 0x000ea80000100800 */
[----:B------:R0:W2:Y:S04]  /*30270*/  @!P5 LDG.E.U16 R76, desc[UR24][R78.64] ;  /* 0x000000184e4cd981 */ /* 0x0000a8000c1e1500 */
[----:B------:R-:W2:Y:S01]  /*30280*/  LDL R138, [R1+0x4a8] ;  /* 0x0004a800018a7983 */ /* 0x000ea20000100800 */
[----:B0-----:R-:W-:-:S02]  /*30290*/  @!P5 IMAD.MOV.U32 R78, RZ, RZ, R135 ;  /* 0x000000ffff4ed224 */ /* 0x001fc400078e0087 */
[----:B------:R-:W-:Y:S01]  /*302a0*/  @!P5 IMAD.MOV.U32 R79, RZ, RZ, R136 ;  /* 0x000000ffff4fd224 */ /* 0x000fe200078e0088 */
[----:B------:R-:W2:Y:S04]  /*302b0*/  LDL R135, [R1+0x4b4] ;  /* 0x0004b40001877983 */ /* 0x000ea80000100800 */
[----:B------:R0:W2:Y:S04]  /*302c0*/  @!P5 LDG.E.U16 R77, desc[UR24][R78.64] ;  /* 0x000000184e4dd981 */ /* 0x0000a8000c1e1500 */
[----:B------:R-:W2:Y:S01]  /*302d0*/  LDL R136, [R1+0x4b0] ;  /* 0x0004b00001887983 */ /* 0x000ea20000100800 */
[----:B0-----:R-:W-:-:S02]  /*302e0*/  PRMT R78, RZ, 0x7610, R78 ;  /* 0x00007610ff4e7816 */ /* 0x001fc4000000004e */
[----:B------:R-:W-:-:S04]  /*302f0*/  PRMT R79, RZ, 0x7610, R79 ;  /* 0x00007610ff4f7816 */ /* 0x000fc8000000004f */
[----:B---3--:R0:W3:Y:S02]  /*30300*/  @!P5 LDG.E.U16 R78, desc[UR24][R80.64] ;  /* 0x00000018504ed981 */ /* 0x0080e4000c1e1500 */
[----:B0-----:R-:W-:Y:S02]  /*30310*/  @!P5 IMAD.MOV.U32 R80, RZ, RZ, R132 ;  /* 0x000000ffff50d224 */ /* 0x001fe400078e0084 */
[----:B------:R-:W-:Y:S01]  /*30320*/  @!P5 IMAD.MOV.U32 R81, RZ, RZ, R134 ;  /* 0x000000ffff51d224 */ /* 0x000fe200078e0086 */
[----:B------:R-:W-:Y:S01]  /*30330*/  PRMT R85, RZ, 0x7610, R85 ;  /* 0x00007610ff557816 */ /* 0x000fe20000000055 */
[----:B------:R-:W2:Y:S04]  /*30340*/  LDL R134, [R1+0x4c0] ;  /* 0x0004c00001867983 */ /* 0x000ea80000100800 */
[----:B------:R0:W2:Y:S01]  /*30350*/  @!P5 LDG.E.U16 R79, desc[UR24][R80.64] ;  /* 0x00000018504fd981 */ /* 0x0000a2000c1e1500 */
[----:B------:R-:W-:-:S03]  /*30360*/  PRMT R87, RZ, 0x7610, R87 ;  /* 0x00007610ff577816 */ /* 0x000fc60000000057 */
[----:B------:R-:W2:Y:S01]  /*30370*/  LDL R132, [R1+0x4c4] ;  /* 0x0004c40001847983 */ /* 0x000ea20000100800 */
[----:B0-----:R-:W-:-:S06]  /*30380*/  PRMT R80, RZ, 0x7610, R80 ;  /* 0x00007610ff507816 */ /* 0x001fcc0000000050 */
[----:B----4-:R0:W4:Y:S04]  /*30390*/  @!P5 LDG.E.U16 R80, desc[UR24][R82.64] ;  /* 0x000000185250d981 */ /* 0x010128000c1e1500 */
[----:B------:R-:W0:Y:S04]  /*303a0*/  LDL R82, [R1+0x4a0] ;  /* 0x0004a00001527983 */ /* 0x000e280000100800 */
[----:B------:R-:W0:Y:S01]  /*303b0*/  LDL R83, [R1+0x4a4] ;  /* 0x0004a40001537983 */ /* 0x000e220000100800 */
[----:B------:R-:W-:Y:S02]  /*303c0*/  PRMT R81, RZ, 0x7610, R81 ;  /* 0x00007610ff517816 */ /* 0x000fe40000000051 */
[----:B0-----:R-:W-:-:S04]  /*303d0*/  @!P5 LOP3.LUT R83, R83, R82, RZ, 0x3c, !PT ;  /* 0x000000525353d212 */ /* 0x001fc800078e3cff */
[----:B------:R-:W-:-:S04]  /*303e0*/  @!P5 LOP3.LUT R82, R83, R82, RZ, 0x3c, !PT ;  /* 0x000000525352d212 */ /* 0x000fc800078e3cff */
[----:B------:R-:W-:-:S05]  /*303f0*/  @!P5 LOP3.LUT R83, R83, R82, RZ, 0x3c, !PT ;  /* 0x000000525353d212 */ /* 0x000fca00078e3cff */
[----:B------:R2:W3:Y:S02]  /*30400*/  @!P5 LDG.E.U16 R81, desc[UR24][R82.64] ;  /* 0x000000185251d981 */ /* 0x0004e4000c1e1500 */
[----:B--2---:R-:W-:Y:S02]  /*30410*/  @!P5 IMAD.MOV.U32 R82, RZ, RZ, R137 ;  /* 0x000000ffff52d224 */ /* 0x004fe400078e0089 */
        /* <DEDUP_REMOVED lines=8> */
[----:B------:R-:W2:Y:S04]  /*304a0*/  LDL R136, [R1+0x4d0] ;  /* 0x0004d00001887983 */ /* 0x000ea80000100800 */
[----:B------:R-:W2:Y:S01]  /*304b0*/  LDL R83, [R1+0x4b8] ;  /* 0x0004b80001537983 */ /* 0x000ea20000100800 */
[----:B------:R-:W-:Y:S01]  /*304c0*/  PRMT R89, RZ, 0x7610, R89 ;  /* 0x00007610ff597816 */ /* 0x000fe20000000059 */
[----:B0-----:R-:W-:Y:S01]  /*304d0*/  @!P5 IMAD.MOV.U32 R82, RZ, RZ, R139 ;  /* 0x000000ffff52d224 */ /* 0x001fe200078e008b */
[----:B------:R-:W-:Y:S01]  /*304e0*/  PRMT R91, RZ, 0x7610, R91 ;  /* 0x00007610ff5b7816 */ /* 0x000fe2000000005b */
[----:B------:R-:W3:Y:S01]  /*304f0*/  LDL R139, [R1+0x4e4] ;  /* 0x0004e400018b7983 */ /* 0x000ee20000100800 */
[----:B------:R-:W-:-:S02]  /*30500*/  PRMT R93, RZ, 0x7610, R93 ;  /* 0x00007610ff5d7816 */ /* 0x000fc4000000005d */
[----:B------:R-:W-:Y:S01]  /*30510*/  PRMT R95, RZ, 0x7610, R95 ;  /* 0x00007610ff5f7816 */ /* 0x000fe2000000005f */
[----:B--2---:R0:W2:Y:S02]  /*30520*/  @!P5 LDG.E.U16 R89, desc[UR24][R82.64] ;  /* 0x000000185259d981 */ /* 0x0040a4000c1e1500 */
[----:B0-----:R-:W-:Y:S02]  /*30530*/  @!P5 IMAD.MOV.U32 R82, RZ, RZ, R132 ;  /* 0x000000ffff52d224 */ /* 0x001fe400078e0084 */
[----:B------:R-:W-:Y:S01]  /*30540*/  @!P5 IMAD.MOV.U32 R83, RZ, RZ, R134 ;  /* 0x000000ffff53d224 */ /* 0x000fe200078e0086 */
[----:B------:R-:W-:Y:S01]  /*30550*/  PRMT R97, RZ, 0x7610, R97 ;  /* 0x00007610ff617816 */ /* 0x000fe20000000061 */
        /* <DEDUP_REMOVED lines=13> */
[----:B------:R-:W0:Y:S04]  /*30630*/  LDL R82, [R1+0x4d8] ;  /* 0x0004d80001527983 */ /* 0x000e280000100800 */
[----:B------:R-:W0:Y:S02]  /*30640*/  LDL R83, [R1+0x4dc] ;  /* 0x0004dc0001537983 */ /* 0x000e240000100800 */
[----:B0-----:R-:W-:-:S04]  /*30650*/  @!P5 LOP3.LUT R83, R83, R82, RZ, 0x3c, !PT ;  /* 0x000000525353d212 */ /* 0x001fc800078e3cff */
[----:B------:R-:W-:-:S04]  /*30660*/  @!P5 LOP3.LUT R82, R83, R82, RZ, 0x3c, !PT ;  /* 0x000000525352d212 */ /* 0x000fc800078e3cff */
[----:B------:R-:W-:-:S05]  /*30670*/  @!P5 LOP3.LUT R83, R83, R82, RZ, 0x3c, !PT ;  /* 0x000000525353d212 */ /* 0x000fca00078e3cff */
[----:B------:R3:W2:Y:S04]  /*30680*/  @!P5 LDG.E.U16 R97, desc[UR24][R82.64] ;  /* 0x000000185261d981 */ /* 0x0006a8000c1e1500 */
[----:B------:R-:W2:Y:S01]  /*30690*/  LDL R83, [R1+0x4e0] ;  /* 0x0004e00001537983 */ /* 0x000ea20000100800 */
[----:B------:R-:W-:Y:S01]  /*306a0*/  PRMT R98, RZ, 0x7610, R98 ;  /* 0x00007610ff627816 */ /* 0x000fe20000000062 */
[----:B---3--:R-:W-:Y:S01]  /*306b0*/  @!P5 IMAD.MOV.U32 R82, RZ, RZ, R139 ;  /* 0x000000ffff52d224 */ /* 0x008fe200078e008b */
[----:B------:R-:W-:Y:S01]  /*306c0*/  PRMT R99, RZ, 0x7610, R99 ;  /* 0x00007610ff637816 */ /* 0x000fe20000000063 */
[----:B------:R-:W3:Y:S01]  /*306d0*/  LDL R139, [R1+0x51c] ;  /* 0x00051c00018b7983 */ /* 0x000ee20000100800 */
[----:B------:R-:W-:Y:S02]  /*306e0*/  PRMT R100, RZ, 0x7610, R100 ;  /* 0x00007610ff647816 */ /* 0x000fe40000000064 */
[----:B------:R-:W-:Y:S01]  /*306f0*/  PRMT R101, RZ, 0x7610, R101 ;  /* 0x00007610ff657816 */ /* 0x000fe20000000065 */
[----:B--2---:R0:W2:Y:S02]  /*30700*/  @!P5 LDG.E.U16 R98, desc[UR24][R82.64] ;  /* 0x000000185262d981 */ /* 0x0040a4000c1e1500 */
        /* <DEDUP_REMOVED lines=12> */
[----:B------:R-:W-:Y:S01]  /*307d0*/  PRMT R102, RZ, 0x7610, R102 ;  /* 0x00007610ff667816 */ /* 0x000fe20000000066 */
[----:B------:R-:W2:Y:S04]  /*307e0*/  LDL R136, [R1+0x520] ;  /* 0x0005200001887983 */ /* 0x000ea80000100800 */
[----:B------:R0:W2:Y:S01]  /*307f0*/  @!P5 LDG.E.U16 R101, desc[UR24][R82.64] ;  /* 0x000000185265d981 */ /* 0x0000a2000c1e1500 */
[----:B------:R-:W-:Y:S02]  /*30800*/  PRMT R103, RZ, 0x7610, R103 ;  /* 0x00007610ff677816 */ /* 0x000fe40000000067 */
[----:B------:R-:W-:Y:S01]  /*30810*/  PRMT R104, RZ, 0x7610, R104 ;  /* 0x00007610ff687816 */ /* 0x000fe20000000068 */
[----:B------:R-:W2:Y:S04]  /*30820*/  LDL R135, [R1+0x524] ;  /* 0x0005240001877983 */ /* 0x000ea80000100800 */
[----:B------:R-:W0:Y:S04]  /*30830*/  LDL R82, [R1+0x500] ;  /* 0x0005000001527983 */ /* 0x000e280000100800 */
[----:B------:R-:W0:Y:S02]  /*30840*/  LDL R83, [R1+0x504] ;  /* 0x0005040001537983 */ /* 0x000e240000100800 */
[----:B0-----:R-:W-:-:S04]  /*30850*/  @!P5 LOP3.LUT R83, R83, R82, RZ, 0x3c, !PT ;  /* 0x000000525353d212 */ /* 0x001fc800078e3cff */
[----:B------:R-:W-:-:S04]  /*30860*/  @!P5 LOP3.LUT R82, R83, R82, RZ, 0x3c, !PT ;  /* 0x000000525352d212 */ /* 0x000fc800078e3cff */
[----:B------:R-:W-:-:S05]  /*30870*/  @!P5 LOP3.LUT R83, R83, R82, RZ, 0x3c, !PT ;  /* 0x000000525353d212 */ /* 0x000fca00078e3cff */
[----:B------:R2:W4:Y:S02]  /*30880*/  @!P5 LDG.E.U16 R102, desc[UR24][R82.64] ;  /* 0x000000185266d981 */ /* 0x000524000c1e1500 */
        /* <DEDUP_REMOVED lines=12> */
[----:B---3--:R-:W-:Y:S01]  /*30950*/  @!P5 IMAD.MOV.U32 R82, RZ, RZ, R139 ;  /* 0x000000ffff52d224 */ /* 0x008fe200078e008b */
        /* <DEDUP_REMOVED lines=109> */
[----:B------:R-:W-:Y:S01]  /*31030*/  PRMT R126, RZ, 0x7610, R126 ;  /* 0x00007610ff7e7816 */ /* 0x000fe2000000007e */
[----:B------:R-:W2:Y:S04]  /*31040*/  LDL R138, [R1+0x204] ;  /* 0x00020400018a7983 */ /* 0x000ea80000100800 */
[----:B------:R0:W2:Y:S01]  /*31050*/  @!P5 LDG.E.U16 R123, desc[UR24][R82.64] ;  /* 0x00000018527bd981 */ /* 0x0000a2000c1e1500 */
[----:B------:R-:W-:-:S03]  /*31060*/  PRMT R127, RZ, 0x7610, R127 ;  /* 0x00007610ff7f7816 */ /* 0x000fc6000000007f */
[----:B------:R-:W2:Y:S01]  /*31070*/  LDL R137, [R1+0x208] ;  /* 0x0002080001897983 */ /* 0x000ea20000100800 */
        /* <DEDUP_REMOVED lines=25> */
[----:B------:R-:W-:Y:S02]  /*31210*/  PRMT R129, RZ, 0x7610, R129 ;  /* 0x00007610ff817816 */ /* 0x000fe40000000081 */
[----:B------:R-:W-:Y:S02]  /*31220*/  PRMT R130, RZ, 0x7610, R130 ;  /* 0x00007610ff827816 */ /* 0x000fe40000000082 */
[----:B------:R-:W-:Y:S01]  /*31230*/  PRMT R131, RZ, 0x7610, R131 ;  /* 0x00007610ff837816 */ /* 0x000fe20000000083 */
        /* <DEDUP_REMOVED lines=19> */
[----:B--2---:R1:W2:Y:S02]  /*31370*/  @!P5 LDG.E.U16 R128, desc[UR24][R82.64] ;  /* 0x000000185280d981 */ /* 0x0042a4000c1e1500 */
[----:B-1----:R-:W-:-:S02]  /*31380*/  @!P5 IMAD.MOV.U32 R82, RZ, RZ, R137 ;  /* 0x000000ffff52d224 */ /* 0x002fc400078e0089 */
[----:B------:R-:W-:-:S05]  /*31390*/  @!P5 IMAD.MOV.U32 R83, RZ, RZ, R138 ;  /* 0x000000ffff53d224 */ /* 0x000fca00078e008a */
[----:B------:R1:W3:Y:S02]  /*313a0*/  @!P5 LDG.E.U16 R129, desc[UR24][R82.64] ;  /* 0x000000185281d981 */ /* 0x0002e4000c1e1500 */
[----:B-1----:R-:W-:Y:S02]  /*313b0*/  @!P5 IMAD.MOV.U32 R82, RZ, RZ, R135 ;  /* 0x000000ffff52d224 */ /* 0x002fe400078e0087 */
[----:B------:R-:W-:-:S05]  /*313c0*/  @!P5 IMAD.MOV.U32 R83, RZ, RZ, R136 ;  /* 0x000000ffff53d224 */ /* 0x000fca00078e0088 */
[----:B------:R1:W2:Y:S02]  /*313d0*/  @!P5 LDG.E.U16 R130, desc[UR24][R82.64] ;  /* 0x000000185282d981 */ /* 0x0002a4000c1e1500 */
[----:B-1----:R-:W-:Y:S02]  /*313e0*/  @!P5 IMAD.MOV.U32 R82, RZ, RZ, R132 ;  /* 0x000000ffff52d224 */ /* 0x002fe400078e0084 */
[----:B------:R-:W-:-:S05]  /*313f0*/  @!P5 IMAD.MOV.U32 R83, RZ, RZ, R134 ;  /* 0x000000ffff53d224 */ /* 0x000fca00078e0086 */
[----:B------:R-:W2:Y:S01]  /*31400*/  @!P5 LDG.E.U16 R131, desc[UR24][R82.64] ;  /* 0x000000185283d981 */ /* 0x000ea2000c1e1500 */
[----:B------:R-:W-:-:S03]  /*31410*/  LOP3.LUT R132, R4, 0x50, RZ, 0x3c, !PT ;  /* 0x0000005004847812 */ /* 0x000fc600078e3cff */
[----:B------:R-:W-:Y:S04]  /*31420*/  STS.U16 [R133+UR10+0x16a00], R108 ;  /* 0x016a006c85007988 */ /* 0x000fe8000800040a */
[----:B------:R-:W-:Y:S04]  /*31430*/  STS.U16 [R133+UR10+0x16e00], R111 ;  /* 0x016e006f85007988 */ /* 0x000fe8000800040a */
[----:B------:R-:W-:Y:S04]  /*31440*/  STS.U16 [R133+UR10+0x17200], R112 ;  /* 0x0172007085007988 */ /* 0x000fe8000800040a */
[----:B------:R-:W-:Y:S04]  /*31450*/  STS.U16 [R133+UR10+0x17600], R113 ;  /* 0x0176007185007988 */ /* 0x000fe8000800040a */
[----:B----4-:R-:W-:Y:S04]  /*31460*/  STS.U16 [R133+UR10+0x17a00], R114 ;  /* 0x017a007285007988 */ /* 0x010fe8000800040a */
[----:B------:R-:W-:Y:S04]  /*31470*/  STS.U16 [R133+UR10+0x17e00], R115 ;  /* 0x017e007385007988 */ /* 0x000fe8000800040a */
[----:B------:R-:W-:Y:S04]  /*31480*/  STS.U16 [R132+UR10+0x10280], R96 ;  /* 0x0102806084007988 */ /* 0x000fe8000800040a */
[----:B------:R-:W-:Y:S04]  /*31490*/  STS.U16 [R132+UR10+0x10680], R90 ;  /* 0x0106805a84007988 */ /* 0x000fe8000800040a */
[----:B------:R-:W-:Y:S04]  /*314a0*/  STS.U16 [R132+UR10+0x10a80], R84 ;  /* 0x010a805484007988 */ /* 0x000fe8000800040a */
        /* <DEDUP_REMOVED lines=20> */
[----:B------:R4:W-:Y:S01]  /*315f0*/  STS.U16 [R132+UR10+0x15e80], R97 ;  /* 0x015e806184007988 */ /* 0x0009e2000800040a */
[----:B0-----:R-:W-:-:S03]  /*31600*/  LOP3.LUT R23, R4, 0x60, RZ, 0x3c, !PT ;  /* 0x0000006004177812 */ /* 0x001fc600078e3cff */
        /* <DEDUP_REMOVED lines=32> */
[----:B-1----:R-:W-:-:S03]  /*31810*/  LOP3.LUT R11, R4, 0x70, RZ, 0x3c, !PT ;  /* 0x00000070040b7812 */ /* 0x002fc600078e3cff */
        /* <DEDUP_REMOVED lines=35> */
[----:B------:R-:W0:Y:S03]  /*31a50*/  S2R R2, SR_TID.X ;  /* 0x0000000000027919 */ /* 0x000e260000002100 */
[----:B------:R4:W-:Y:S04]  /*31a60*/  STS.U16 [R11+UR10+0x16f80], R127 ;  /* 0x016f807f0b007988 */ /* 0x0009e8000800040a */
[----:B--2---:R4:W-:Y:S04]  /*31a70*/  STS.U16 [R11+UR10+0x17380], R128 ;  /* 0x017380800b007988 */ /* 0x0049e8000800040a */
[----:B---3--:R4:W-:Y:S04]  /*31a80*/  STS.U16 [R11+UR10+0x17780], R129 ;  /* 0x017780810b007988 */ /* 0x0089e8000800040a */
[----:B------:R4:W-:Y:S04]  /*31a90*/  STS.U16 [R11+UR10+0x17b80], R130 ;  /* 0x017b80820b007988 */ /* 0x0009e8000800040a */
[----:B------:R4:W-:Y:S01]  /*31aa0*/  STS.U16 [R11+UR10+0x17f80], R131 ;  /* 0x017f80830b007988 */ /* 0x0009e2000800040a */
[----:B------:R1:W-:Y:S06]  /*31ab0*/  MEMBAR.ALL.CTA ;  /* 0x0000000000007992 */ /* 0x0003ec0000008000 */
[----:B-1----:R-:W1:Y:S01]  /*31ac0*/  FENCE.VIEW.ASYNC.S ;  /* 0x00000000000073c6 */ /* 0x002e620000000000 */
[----:B------:R-:W-:-:S04]  /*31ad0*/  ULEA UR8, UR22, UR10, 0x3 ;  /* 0x0000000a16087291 */ /* 0x000fc8000f8e18ff */
[----:B------:R-:W-:Y:S01]  /*31ae0*/  UIADD3 UR8, UPT, UPT, UR8, 0x28000, URZ ;  /* 0x0002800008087890 */ /* 0x000fe2000fffe0ff */
[----:B0-----:R-:W-:Y:S01]  /*31af0*/  LOP3.LUT R2, R2, 0x7f, RZ, 0xc0, !PT ;  /* 0x0000007f02027812 */ /* 0x001fe200078ec0ff */
[----:B-1----:R-:W-:Y:S06]  /*31b00*/  BAR.SYNC.DEFER_BLOCKING 0x0 ;  /* 0x0000000000007b1d */ /* 0x002fec0000010000 */
[----:B----4-:R-:W-:Y:S05]  /*31b10*/  @P0 BRA `(.L_x_9) ;  /* 0x0000000000780947 */ /* 0x010fea0003800000 */
[----:B------:R-:W-:Y:S01]  /*31b20*/  UMOV UR13, 0x40004040 ;  /* 0x40004040000d7882 */ /* 0x000fe20000000000 */
[----:B------:R-:W-:Y:S01]  /*31b30*/  UMOV UR15, 0x40004040 ;  /* 0x40004040000f7882 */ /* 0x000fe20000000000 */
[----:B------:R-:W-:Y:S01]  /*31b40*/  UMOV UR18, 0x0 ;  /* 0x0000000000127882 */ /* 0x000fe20000000000 */
[----:B------:R-:W-:Y:S01]  /*31b50*/  UMOV UR19, 0x4408490 ;  /* 0x0440849000137882 */ /* 0x000fe20000000000 */
[----:B------:R-:W-:Y:S01]  /*31b60*/  UMOV UR50, 0x0 ;  /* 0x0000000000327882 */ /* 0x000fe20000000000 */
[----:B------:R-:W-:Y:S01]  /*31b70*/  UMOV UR51, 0x4408490 ;  /* 0x0440849000337882 */ /* 0x000fe20000000000 */
        /* <DEDUP_REMOVED lines=24> */
.L_x_9:
[----:B------:R-:W2:Y:S01]  /*31d00*/  LDL R9, [R1+0x9b8] ;  /* 0x0009b80001097983 */ /* 0x000ea20000100800 */
[----:B------:R-:W-:-:S04]  /*31d10*/  UIADD3 UR22, UPT, UPT, UR22, 0x1, URZ ;  /* 0x0000000116167890 */ /* 0x000fc8000fffe0ff */
[----:B------:R-:W-:-:S04]  /*31d20*/  UISETP.GT.AND UP1, UPT, UR22, 0x1, UPT ;  /* 0x000000011600788c */ /* 0x000fc8000bf24270 */
[----:B0-----:R-:W-:Y:S02]  /*31d30*/  USEL UR5, URZ, 0x1, !UP1 ;  /* 0x00000001ff057887 */ /* 0x001fe4000c800000 */
[----:B------:R-:W-:Y:S02]  /*31d40*/  USEL UR22, UR22, URZ, !UP1 ;  /* 0x000000ff16167287 */ /* 0x000fe4000c800000 */
[----:B------:R-:W-:-:S03]  /*31d50*/  ULOP3.LUT UR9, UR6, UR5, URZ, 0x3c, !UPT ;  /* 0x0000000506097292 */ /* 0x000fc6000f8e3cff */
[----:B------:R-:W-:-:S04]  /*31d60*/  UMOV UR5, UR6 ;  /* 0x0000000600057c82 */ /* 0x000fc80008000000 */
[----:B------:R-:W-:Y:S01]  /*31d70*/  UMOV UR6, UR9 ;  /* 0x0000000900067c82 */ /* 0x000fe20008000000 */
[----:B--2---:R-:W-:-:S13]  /*31d80*/  ISETP.NE.U32.AND P2, PT, R9, UR4, PT ;  /* 0x0000000409007c0c */ /* 0x004fda000bf45070 */
[----:B------:R-:W-:Y:S05]  /*31d90*/  @P2 BRA `(.L_x_10) ;  /* 0xfffffee800202947 */ /* 0x000fea000383ffff */
.L_x_7:
[----:B------:R-:W0:Y:S01]  /*31da0*/  S2R R10, SR_TID.X ;  /* 0x00000000000a7919 */ /* 0x000e220000002100 */
[----:B------:R-:W1:Y:S02]  /*31db0*/  LDC R9, c[0x0][0x3a0] ;  /* 0x0000e800ff097b82 */ /* 0x000e640000000800 */
[----:B-1----:R-:W-:-:S05]  /*31dc0*/  VIADD R9, R9, 0x7f ;  /* 0x0000007f09097836 */ /* 0x002fca0000000000 */
[----:B------:R-:W-:Y:S01]  /*31dd0*/  ISETP.GE.AND P0, PT, R9, 0x80, PT ;  /* 0x000000800900780c */ /* 0x000fe20003f06270 */
[C---:B0-----:R-:W-:Y:S01]  /*31de0*/  IMAD.SHL.U32 R3, R10.reuse, 0x10, RZ ;  /* 0x000000100a037824 */ /* 0x041fe200078e00ff */
[----:B-----5:R-:W-:Y:S01]  /*31df0*/  SHF.R.U32.HI R143, RZ, 0x6, R10 ;  /* 0x00000006ff8f7819 */ /* 0x020fe2000001160a */
[C---:B------:R-:W-:Y:S02]  /*31e00*/  IMAD.SHL.U32 R4, R10.reuse, 0x80, RZ ;  /* 0x000000800a047824 */ /* 0x040fe400078e00ff */
[----:B------:R-:W-:Y:S01]  /*31e10*/  IMAD.SHL.U32 R141, R10, 0x8, RZ ;  /* 0x000000080a8d7824 */ /* 0x000fe200078e00ff */
[----:B------:R-:W-:Y:S02]  /*31e20*/  LOP3.LUT R3, R3, 0xf0, RZ, 0xc0, !PT ;  /* 0x000000f003037812 */ /* 0x000fe400078ec0ff */
[----:B------:R-:W-:Y:S02]  /*31e30*/  LOP3.LUT R4, R4, 0x800, RZ, 0xc0, !PT ;  /* 0x0000080004047812 */ /* 0x000fe400078ec0ff */
[----:B------:R-:W-:-:S02]  /*31e40*/  SGXT.U32 R143, R143, 0x1 ;  /* 0x000000018f8f781a */ /* 0x000fc40000000000 */
[----:B------:R-:W-:Y:S02]  /*31e50*/  IADD3 R140, PT, PT, R3, UR10, R4 ;  /* 0x0000000a038c7c10 */ /* 0x000fe4000fffe004 */
[C-C-:B------:R-:W-:Y:S02]  /*31e60*/  LOP3.LUT R5, R0.reuse, 0x7e, R143.reuse, 0xfe, !PT ;  /* 0x0000007e00057812 */ /* 0x140fe400078efe8f */
[C-C-:B------:R-:W-:Y:S02]  /*31e70*/  LOP3.LUT R4, R0.reuse, 0x7c, R143.reuse, 0xfe, !PT ;  /* 0x0000007c00047812 */ /* 0x140fe400078efe8f */
[C-C-:B------:R-:W-:Y:S01]  /*31e80*/  LOP3.LUT R6, R0.reuse, 0x7a, R143.reuse, 0xfe, !PT ;  /* 0x0000007a00067812 */ /* 0x140fe200078efe8f */
[----:B------:R0:W-:Y:S01]  /*31e90*/  STL [R1+0x7c], R5 ;  /* 0x00007c0501007387 */ /* 0x0001e20000100800 */
[----:B------:R-:W-:Y:S02]  /*31ea0*/  LOP3.LUT R141, R141, 0x300, RZ, 0xc0, !PT ;  /* 0x000003008d8d7812 */ /* 0x000fe400078ec0ff */
[C---:B------:R-:W-:Y:S01]  /*31eb0*/  LOP3.LUT R3, R0.reuse, R143, RZ, 0xfc, !PT ;  /* 0x0000008f00037212 */ /* 0x040fe200078efcff */
[----:B------:R1:W-:Y:S01]  /*31ec0*/  STL [R1+0x78], R4 ;  /* 0x0000780401007387 */ /* 0x0003e20000100800 */
[----:B------:R-:W-:-:S02]  /*31ed0*/  LOP3.LUT R165, R0, 0x3e, R143, 0xfe, !PT ;  /* 0x0000003e00a57812 */ /* 0x000fc400078efe8f */
[C-C-:B------:R-:W-:Y:S01]  /*31ee0*/  LOP3.LUT R164, R0.reuse, 0x3c, R143.reuse, 0xfe, !PT ;  /* 0x0000003c00a47812 */ /* 0x140fe200078efe8f */
[----:B------:R2:W-:Y:S01]  /*31ef0*/  STL [R1+0x74], R6 ;  /* 0x0000740601007387 */ /* 0x0005e20000100800 */
[C-C-:B------:R-:W-:Y:S02]  /*31f00*/  LOP3.LUT R163, R0.reuse, 0x3a, R143.reuse, 0xfe, !PT ;  /* 0x0000003a00a37812 */ /* 0x140fe400078efe8f */
[C-C-:B0-----:R-:W-:Y:S02]  /*31f10*/  LOP3.LUT R5, R0.reuse, 0x78, R143.reuse, 0xfe, !PT ;  /* 0x0000007800057812 */ /* 0x141fe400078efe8f */
[C-C-:B------:R-:W-:Y:S02]  /*31f20*/  LOP3.LUT R162, R0.reuse, 0x38, R143.reuse, 0xfe, !PT ;  /* 0x0000003800a27812 */ /* 0x140fe400078efe8f */
[C-C-:B-1----:R-:W-:Y:S01]  /*31f30*/  LOP3.LUT R4, R0.reuse, 0x76, R143.reuse, 0xfe, !PT ;  /* 0x0000007600047812 */ /* 0x142fe200078efe8f */
[----:B------:R0:W-:Y:S01]  /*31f40*/  STL [R1+0x70], R5 ;  /* 0x0000700501007387 */ /* 0x0001e20000100800 */
[----:B------:R-:W-:-:S02]  /*31f50*/  LOP3.LUT R161, R0, 0x36, R143, 0xfe, !PT ;  /* 0x0000003600a17812 */ /* 0x000fc400078efe8f */
[C-C-:B--2---:R-:W-:Y:S01]  /*31f60*/  LOP3.LUT R6, R0.reuse, 0x74, R143.reuse, 0xfe, !PT ;  /* 0x0000007400067812 */ /* 0x144fe200078efe8f */
[----:B------:R1:W-:Y:S01]  /*31f70*/  STL [R1+0x6c], R4 ;  /* 0x00006c0401007387 */ /* 0x0003e20000100800 */
[C-C-:B------:R-:W-:Y:S02]  /*31f80*/  LOP3.LUT R160, R0.reuse, 0x34, R143.reuse, 0xfe, !PT ;  /* 0x0000003400a07812 */ /* 0x140fe400078efe8f */
[C-C-:B------:R-:W-:Y:S01]  /*31f90*/  LOP3.LUT R159, R0.reuse, 0x32, R143.reuse, 0xfe, !PT ;  /* 0x00000032009f7812 */ /* 0x140fe200078efe8f */
[----:B------:R2:W-:Y:S01]  /*31fa0*/  STL [R1+0x68], R6 ;  /* 0x0000680601007387 */ /* 0x0005e20000100800 */
[C-C-:B------:R-:W-:Y:S02]  /*31fb0*/  LOP3.LUT R158, R0.reuse, 0x30, R143.reuse, 0xfe, !PT ;  /* 0x00000030009e7812 */ /* 0x140fe400078efe8f */
[C-C-:B0-----:R-:W-:Y:S02]  /*31fc0*/  LOP3.LUT R5, R0.reuse, 0x72, R143.reuse, 0xfe, !PT ;  /* 0x0000007200057812 */ /* 0x141fe400078efe8f */
[----:B------:R-:W-:-:S02]  /*31fd0*/  LOP3.LUT R157, R0, 0x2e, R143, 0xfe, !PT ;  /* 0x0000002e009d7812 */ /* 0x000fc400078efe8f */
[C-C-:B-1----:R-:W-:Y:S01]  /*31fe0*/  LOP3.LUT R4, R0.reuse, 0x70, R143.reuse, 0xfe, !PT ;  /* 0x0000007000047812 */ /* 0x142fe200078efe8f */
[----:B------:R0:W-:Y:S01]  /*31ff0*/  STL [R1+0x64], R5 ;  /* 0x0000640501007387 */ /* 0x0001e20000100800 */
[----:B--2---:R-:W-:-:S03]  /*32000*/  LOP3.LUT R6, R0, 0x6e, R143, 0xfe, !PT ;  /* 0x0000006e00067812 */ /* 0x004fc600078efe8f */
[----:B------:R1:W-:Y:S04]  /*32010*/  STL [R1+0x60], R4 ;  /* 0x0000600401007387 */ /* 0x0003e80000100800 */
[----:B------:R2:W-:Y:S01]  /*32020*/  STL [R1+0x5c], R6 ;  /* 0x00005c0601007387 */ /* 0x0005e20000100800 */
[C-C-:B0-----:R-:W-:Y:S02]  /*32030*/  LOP3.LUT R5, R0.reuse, 0x6c, R143.reuse, 0xfe, !PT ;  /* 0x0000006c00057812 */ /* 0x141fe400078efe8f */
[----:B-1----:R-:W-:-:S03]  /*32040*/  LOP3.LUT R4, R0, 0x6a, R143, 0xfe, !PT ;  /* 0x0000006a00047812 */ /* 0x002fc600078efe8f */
        /* <DEDUP_REMOVED lines=42> */
[----:B------:R2:W-:Y:S04]  /*322f0*/  STL [R1+0x4], R5 ;  /* 0x0000040501007387 */ /* 0x0005e80000100800 */
[----:B------:R2:W-:Y:S01]  /*32300*/  STL [R1], R4 ;  /* 0x0000000401007387 */ /* 0x0005e20000100800 */
[----:B------:R-:W-:Y:S05]  /*32310*/  @!P0 BRA `(.L_x_11) ;  /* 0x0000000000108947 */ /* 0x000fea0003800000 */
[----:B------:R-:W-:-:S06]  /*32320*/  USHF.L.U32 UR5, UR5, 0x1f, URZ ;  /* 0x0000001f05057899 */ /* 0x000fcc00080006ff */
[----:B--2---:R-:W-:-:S04]  /*32330*/  IMAD.U32 R4, RZ, RZ, UR5 ;  /* 0x00000005ff047e24 */ /* 0x004fc8000f8e00ff */
[----:B------:R-:W0:Y:S02]  /*32340*/  SYNCS.PHASECHK.TRANS64.TRYWAIT P0, [UR8], R4 ;  /* 0x00000004ff0075a7 */ /* 0x000e240008001108 */
[----:B0-----:R-:W-:Y:S05]  /*32350*/  @!P0 BRA `(.L_x_12) ;  /* 0x0000004400548947 */ /* 0x001fea0003800000 */
.L_x_11:
[----:B------:R-:W-:Y:S01]  /*32360*/  BAR.SYNC.DEFER_BLOCKING 0x0 ;  /* 0x0000000000007b1d */ /* 0x000fe20000010000 */
[----:B------:R-:W-:Y:S01]  /*32370*/  IMAD.IADD R141, R141, 0x1, R140 ;  /* 0x000000018d8d7824 */ /* 0x000fe200078e028c */
[C-C-:B------:R-:W-:Y:S02]  /*32380*/  LOP3.LUT R156, R0.reuse, 0x2c, R143.reuse, 0xfe, !PT ;  /* 0x0000002c009c7812 */ /* 0x140fe400078efe8f */
[C-C-:B------:R-:W-:Y:S02]  /*32390*/  LOP3.LUT R155, R0.reuse, 0x2a, R143.reuse, 0xfe, !PT ;  /* 0x0000002a009b7812 */ /* 0x140fe400078efe8f */
[C-C-:B------:R-:W-:Y:S01]  /*323a0*/  LOP3.LUT R154, R0.reuse, 0x28, R143.reuse, 0xfe, !PT ;  /* 0x00000028009a7812 */ /* 0x140fe200078efe8f */
[----:B------:R-:W0:Y:S01]  /*323b0*/  LDCU UR4, c[0x0][0x3b4] ;  /* 0x00007680ff0477ac */ /* 0x000e220008000800 */
[----:B------:R1:W-:Y:S01]  /*323c0*/  STL [R1+0x80], R141 ;  /* 0x0000808d01007387 */ /* 0x0003e20000100800 */
[C-C-:B------:R-:W-:Y:S02]  /*323d0*/  LOP3.LUT R153, R0.reuse, 0x26, R143.reuse, 0xfe, !PT ;  /* 0x0000002600997812 */ /* 0x140fe400078efe8f */
[C-C-:B------:R-:W-:Y:S01]  /*323e0*/  LOP3.LUT R152, R0.reuse, 0x24, R143.reuse, 0xfe, !PT ;  /* 0x0000002400987812 */ /* 0x140fe200078efe8f */
[----:B------:R-:W3:Y:S01]  /*323f0*/  LDCU UR5, c[0x0][0x39c] ;  /* 0x00007380ff0577ac */ /* 0x000ee20008000800 */
[----:B------:R-:W-:-:S02]  /*32400*/  LOP3.LUT R151, R0, 0x22, R143, 0xfe, !PT ;  /* 0x0000002200977812 */ /* 0x000fc400078efe8f */
[C-C-:B------:R-:W-:Y:S01]  /*32410*/  LOP3.LUT R150, R0.reuse, 0x20, R143.reuse, 0xfe, !PT ;  /* 0x0000002000967812 */ /* 0x140fe200078efe8f */
[----:B------:R-:W4:Y:S01]  /*32420*/  LDCU UR6, c[0x0][0x39c] ;  /* 0x00007380ff0677ac */ /* 0x000f220008000800 */
[C-C-:B------:R-:W-:Y:S02]  /*32430*/  LOP3.LUT R149, R0.reuse, 0x1e, R143.reuse, 0xfe, !PT ;  /* 0x0000001e00957812 */ /* 0x140fe400078efe8f */
[C-C-:B------:R-:W-:Y:S02]  /*32440*/  LOP3.LUT R148, R0.reuse, 0x1c, R143.reuse, 0xfe, !PT ;  /* 0x0000001c00947812 */ /* 0x140fe400078efe8f */
[C-C-:B------:R-:W-:Y:S02]  /*32450*/  LOP3.LUT R147, R0.reuse, 0x1a, R143.reuse, 0xfe, !PT ;  /* 0x0000001a00937812 */ /* 0x140fe400078efe8f */
[C-C-:B------:R-:W-:Y:S01]  /*32460*/  LOP3.LUT R146, R0.reuse, 0x18, R143.reuse, 0xfe, !PT ;  /* 0x0000001800927812 */ /* 0x140fe200078efe8f */
[----:B------:R-:W5:Y:S02]  /*32470*/  @!P1 SYNCS.CCTL.IV [UR10+0x28000] ;  /* 0x02800000ff0099b1 */ /* 0x000f64000800000a */
[----:B-----5:R-:W-:Y:S01]  /*32480*/  BAR.SYNC.DEFER_BLOCKING 0x0 ;  /* 0x0000000000007b1d */ /* 0x020fe20000010000 */
[----:B------:R-:W-:-:S02]  /*32490*/  LOP3.LUT R134, R0, 0x16, R143, 0xfe, !PT ;  /* 0x0000001600867812 */ /* 0x000fc400078efe8f */
[C-C-:B------:R-:W-:Y:S02]  /*324a0*/  LOP3.LUT R132, R0.reuse, 0x14, R143.reuse, 0xfe, !PT ;  /* 0x0000001400847812 */ /* 0x140fe400078efe8f */
[C-C-:B------:R-:W-:Y:S02]  /*324b0*/  LOP3.LUT R133, R0.reuse, 0x12, R143.reuse, 0xfe, !PT ;  /* 0x0000001200857812 */ /* 0x140fe400078efe8f */
[C-C-:B------:R-:W-:Y:S01]  /*324c0*/  LOP3.LUT R136, R0.reuse, 0x10, R143.reuse, 0xfe, !PT ;  /* 0x0000001000887812 */ /* 0x140fe200078efe8f */
[----:B--2---:R-:W-:Y:S01]  /*324d0*/  LDTM.16dp32bit_t0_t15.x128 R4, tmem[UR11] ;  /* 0x0000000b000479ee */ /* 0x004fe20008b80000 */
[----:B------:R-:W2:Y:S01]  /*324e0*/  LDTM.16dp32bit_t16_t31.x128 R4, tmem[UR11+0x80] ;  /* 0x0000800b000479ee */ /* 0x000ea20008ba0000 */
[C-C-:B------:R-:W-:Y:S02]  /*324f0*/  LOP3.LUT R137, R0.reuse, 0xe, R143.reuse, 0xfe, !PT ;  /* 0x0000000e00897812 */ /* 0x140fe400078efe8f */
[C-C-:B------:R-:W-:Y:S02]  /*32500*/  LOP3.LUT R144, R0.reuse, 0xc, R143.reuse, 0xfe, !PT ;  /* 0x0000000c00907812 */ /* 0x140fe400078efe8f */
[----:B------:R-:W-:-:S02]  /*32510*/  LOP3.LUT R139, R0, 0xa, R143, 0xfe, !PT ;  /* 0x0000000a008b7812 */ /* 0x000fc400078efe8f */
[C-C-:B------:R-:W-:Y:S02]  /*32520*/  LOP3.LUT R138, R0.reuse, 0x8, R143.reuse, 0xfe, !PT ;  /* 0x00000008008a7812 */ /* 0x140fe400078efe8f */
[C-C-:B------:R-:W-:Y:S02]  /*32530*/  LOP3.LUT R145, R0.reuse, 0x6, R143.reuse, 0xfe, !PT ;  /* 0x0000000600917812 */ /* 0x140fe400078efe8f */
[C-C-:B------:R-:W-:Y:S02]  /*32540*/  LOP3.LUT R135, R0.reuse, 0x4, R143.reuse, 0xfe, !PT ;  /* 0x0000000400877812 */ /* 0x140fe400078efe8f */
[----:B------:R-:W-:Y:S01]  /*32550*/  LOP3.LUT R0, R0, 0x2, R143, 0xfe, !PT ;  /* 0x0000000200007812 */ /* 0x000fe200078efe8f */
[----:B------:R-:W5:Y:S01]  /*32560*/  @!P1 SYNCS.CCTL.IV [UR10+0x28008] ;  /* 0x02800800ff0099b1 */ /* 0x000f62000800000a */
[----:B------:R-:W-:Y:S01]  /*32570*/  NOP ;  /* 0x0000000000007918 */ /* 0x000fe20000000000 */
[----:B--2---:R-:W-:Y:S02]  /*32580*/  F2FP.BF16.F32.PACK_AB R140, R7, R5 ;  /* 0x00000005078c723e */ /* 0x004fe400000010ff */
[----:B------:R-:W-:-:S02]  /*32590*/  F2FP.BF16.F32.PACK_AB R5, R10, R8 ;  /* 0x000000080a05723e */ /* 0x000fc400000010ff */
[----:B------:R-:W-:Y:S02]  /*325a0*/  F2FP.BF16.F32.PACK_AB R7, R18, R16 ;  /* 0x000000101207723e */ /* 0x000fe400000010ff */
[----:B------:R-:W-:Y:S02]  /*325b0*/  F2FP.BF16.F32.PACK_AB R8, R23, R21 ;  /* 0x000000151708723e */ /* 0x000fe400000010ff */
[----:B------:R-:W-:Y:S02]  /*325c0*/  F2FP.BF16.F32.PACK_AB R21, R26, R24 ;  /* 0x000000181a15723e */ /* 0x000fe400000010ff */
[----:B------:R-:W-:Y:S02]  /*325d0*/  F2FP.BF16.F32.PACK_AB R16, R55, R53 ;  /* 0x000000353710723e */ /* 0x000fe400000010ff */
[----:B------:R-:W-:Y:S02]  /*325e0*/  F2FP.BF16.F32.PACK_AB R53, R58, R56 ;  /* 0x000000383a35723e */ /* 0x000fe400000010ff */
[----:B------:R-:W-:Y:S01]  /*325f0*/  F2FP.BF16.F32.PACK_AB R24, R71, R69 ;  /* 0x000000454718723e */ /* 0x000fe200000010ff */
[----:B------:R-:W0:Y:S01]  /*32600*/  LDL.LU R58, [R1+0xb14] ;  /* 0x000b1400013a7983 */ /* 0x000e220000300800 */
[----:B------:R-:W-:-:S02]  /*32610*/  F2FP.BF16.F32.PACK_AB R69, R74, R72 ;  /* 0x000000484a45723e */ /* 0x000fc400000010ff */
[----:B------:R-:W-:Y:S01]  /*32620*/  F2FP.BF16.F32.PACK_AB R4, R6, R4 ;  /* 0x000000040604723e */ /* 0x000fe200000010ff */
[----:B------:R-:W5:Y:S01]  /*32630*/  LDL.LU R74, [R1+0x80] ;  /* 0x00008000014a7983 */ /* 0x000f620000300800 */
[----:B------:R-:W-:Y:S02]  /*32640*/  F2FP.BF16.F32.PACK_AB R6, R14, R12 ;  /* 0x0000000c0e06723e */ /* 0x000fe400000010ff */
[----:B-1----:R-:W-:Y:S02]  /*32650*/  F2FP.BF16.F32.PACK_AB R141, R11, R9 ;  /* 0x000000090b8d723e */ /* 0x002fe400000010ff */
[----:B------:R-:W-:Y:S02]  /*32660*/  F2FP.BF16.F32.PACK_AB R142, R15, R13 ;  /* 0x0000000d0f8e723e */ /* 0x000fe400000010ff */
[----:B------:R-:W-:Y:S02]  /*32670*/  F2FP.BF16.F32.PACK_AB R143, R19, R17 ;  /* 0x00000011138f723e */ /* 0x000fe400000010ff */
[----:B------:R-:W-:Y:S01]  /*32680*/  LEA R72, R2, UR10, 0x4 ;  /* 0x0000000a02487c11 */ /* 0x000fe2000f8e20ff */
[----:B------:R-:W1:Y:S01]  /*32690*/  LDCU.128 UR8, c[0x0][0x390] ;  /* 0x00007200ff0877ac */ /* 0x000e620008000c00 */
[----:B------:R-:W-:Y:S01]  /*326a0*/  F2FP.BF16.F32.PACK_AB R36, R38, R36 ;  /* 0x000000242624723e */ /* 0x000fe200000010ff */
[----:B------:R-:W2:Y:S01]  /*326b0*/  LDC R2, c[0x0][0x3b8] ;  /* 0x0000ee00ff027b82 */ /* 0x000ea20000000800 */
[----:B------:R-:W-:-:S02]  /*326c0*/  F2FP.BF16.F32.PACK_AB R38, R46, R44 ;  /* 0x0000002c2e26723e */ /* 0x000fc400000010ff */
[----:B------:R-:W-:Y:S02]  /*326d0*/  F2FP.BF16.F32.PACK_AB R14, R47, R45 ;  /* 0x0000002d2f0e723e */ /* 0x000fe400000010ff */
[----:B------:R-:W-:Y:S02]  /*326e0*/  F2FP.BF16.F32.PACK_AB R20, R22, R20 ;  /* 0x000000141614723e */ /* 0x000fe400000010ff */
[----:B------:R-:W-:Y:S02]  /*326f0*/  F2FP.BF16.F32.PACK_AB R22, R30, R28 ;  /* 0x0000001c1e16723e */ /* 0x000fe400000010ff */
[----:B------:R-:W-:Y:S02]  /*32700*/  F2FP.BF16.F32.PACK_AB R23, R34, R32 ;  /* 0x000000202217723e */ /* 0x000fe400000010ff */
[----:B------:R-:W-:Y:S02]  /*32710*/  F2FP.BF16.F32.PACK_AB R9, R27, R25 ;  /* 0x000000191b09723e */ /* 0x000fe400000010ff */
        /* <DEDUP_REMOVED lines=18> */
[----:B------:R-:W-:Y:S01]  /*32840*/  F2FP.BF16.F32.PACK_AB R27, R83, R81 ;  /* 0x00000051531b723e */ /* 0x000fe200000010ff */
[----:B-----5:R-:W-:Y:S04]  /*32850*/  STS.128 [R74], R4 ;  /* 0x000000044a007388 */ /* 0x020fe80000000c00 */
[----:B------:R-:W-:Y:S01]  /*32860*/  STS.128 [R74+0x400], R140 ;  /* 0x0004008c4a007388 */ /* 0x000fe20000000c00 */
[----:B------:R-:W-:Y:S01]  /*32870*/  BAR.SYNC.DEFER_BLOCKING 0x0 ;  /* 0x0000000000007b1d */ /* 0x000fe20000010000 */
[----:B------:R-:W-:-:S02]  /*32880*/  F2FP.BF16.F32.PACK_AB R84, R86, R84 ;  /* 0x000000545654723e */ /* 0x000fc400000010ff */
[----:B------:R-:W-:Y:S02]  /*32890*/  F2FP.BF16.F32.PACK_AB R28, R87, R85 ;  /* 0x00000055571c723e */ /* 0x000fe400000010ff */
[----:B------:R-:W-:Y:S02]  /*328a0*/  F2FP.BF16.F32.PACK_AB R29, R91, R89 ;  /* 0x000000595b1d723e */ /* 0x000fe400000010ff */
[----:B------:R-:W-:Y:S02]  /*328b0*/  F2FP.BF16.F32.PACK_AB R30, R95, R93 ;  /* 0x0000005d5f1e723e */ /* 0x000fe400000010ff */
[----:B------:R-:W-:Y:S01]  /*328c0*/  F2FP.BF16.F32.PACK_AB R31, R99, R97 ;  /* 0x00000061631f723e */ /* 0x000fe200000010ff */
[C---:B0-----:R-:W-:Y:S01]  /*328d0*/  IMAD R60, R58.reuse, UR4, RZ ;  /* 0x000000043a3c7c24 */ /* 0x041fe2000f8e02ff */
[----:B-1----:R-:W-:Y:S02]  /*328e0*/  ISETP.GE.AND P0, PT, R58, UR10, PT ;  /* 0x0000000a3a007c0c */ /* 0x002fe4000bf06270 */
[----:B------:R-:W-:-:S02]  /*328f0*/  F2FP.BF16.F32.PACK_AB R100, R102, R100 ;  /* 0x000000646664723e */ /* 0x000fc400000010ff */
[----:B------:R-:W-:Y:S02]  /*32900*/  F2FP.BF16.F32.PACK_AB R32, R103, R101 ;  /* 0x000000656720723e */ /* 0x000fe400000010ff */
[----:B------:R-:W-:Y:S02]  /*32910*/  F2FP.BF16.F32.PACK_AB R33, R107, R105 ;  /* 0x000000696b21723e */ /* 0x000fe400000010ff */
[----:B------:R-:W-:Y:S02]  /*32920*/  F2FP.BF16.F32.PACK_AB R34, R111, R109 ;  /* 0x0000006d6f22723e */ /* 0x000fe400000010ff */
[----:B------:R-:W-:Y:S02]  /*32930*/  F2FP.BF16.F32.PACK_AB R35, R115, R113 ;  /* 0x000000717323723e */ /* 0x000fe400000010ff */
[----:B------:R-:W-:Y:S01]  /*32940*/  F2FP.BF16.F32.PACK_AB R116, R118, R116 ;  /* 0x000000747674723e */ /* 0x000fe200000010ff */
[----:B------:R-:W0:Y:S04]  /*32950*/  LDS.128 R44, [R72] ;  /* 0x00000000482c7984 */ /* 0x000e280000000c00 */
[----:B------:R-:W-:Y:S01]  /*32960*/  LDS.128 R4, [R72+0x800] ;  /* 0x0008000048047984 */ /* 0x000fe20000000c00 */
[----:B------:R-:W-:-:S02]  /*32970*/  F2FP.BF16.F32.PACK_AB R85, R90, R88 ;  /* 0x000000585a55723e */ /* 0x000fc400000010ff */
[----:B------:R-:W-:Y:S01]  /*32980*/  F2FP.BF16.F32.PACK_AB R40, R119, R117 ;  /* 0x000000757728723e */ /* 0x000fe200000010ff */
[----:B------:R-:W-:Y:S01]  /*32990*/  BAR.SYNC.DEFER_BLOCKING 0x0 ;  /* 0x0000000000007b1d */ /* 0x000fe20000010000 */
[----:B------:R-:W-:Y:S02]  /*329a0*/  F2FP.BF16.F32.PACK_AB R86, R94, R92 ;  /* 0x0000005c5e56723e */ /* 0x000fe400000010ff */
[----:B------:R-:W-:Y:S02]  /*329b0*/  F2FP.BF16.F32.PACK_AB R87, R98, R96 ;  /* 0x000000606257723e */ /* 0x000fe400000010ff */
[----:B------:R-:W-:Y:S02]  /*329c0*/  LEA R73, P1, R60, UR8, 0x1 ;  /* 0x000000083c497c11 */ /* 0x000fe4000f8208ff */
[----:B------:R-:W-:Y:S02]  /*329d0*/  F2FP.BF16.F32.PACK_AB R41, R123, R121 ;  /* 0x000000797b29723e */ /* 0x000fe400000010ff */
[----:B------:R-:W-:-:S02]  /*329e0*/  F2FP.BF16.F32.PACK_AB R42, R127, R125 ;  /* 0x0000007d7f2a723e */ /* 0x000fc400000010ff */
[----:B------:R-:W-:Y:S01]  /*329f0*/  F2FP.BF16.F32.PACK_AB R43, R131, R129 ;  /* 0x00000081832b723e */ /* 0x000fe200000010ff */
[----:B--2---:R-:W-:Y:S01]  /*32a00*/  IMAD R65, R3, R2, RZ ;  /* 0x0000000203417224 */ /* 0x004fe200078e02ff */
[----:B------:R-:W-:Y:S01]  /*32a10*/  F2FP.BF16.F32.PACK_AB R101, R106, R104 ;  /* 0x000000686a65723e */ /* 0x000fe200000010ff */
[----:B------:R-:W1:Y:S01]  /*32a20*/  LDCU UR4, c[0x0][0x39c] ;  /* 0x00007380ff0477ac */ /* 0x000e620008000800 */
[----:B------:R-:W2:Y:S01]  /*32a30*/  LDL.LU R75, [R1] ;  /* 0x00000000014b7983 */ /* 0x000ea20000300800 */
[----:B------:R-:W5:Y:S03]  /*32a40*/  LDCU UR10, c[0x0][0x39c] ;  /* 0x00007380ff0a77ac */ /* 0x000f660008000800 */
[----:B------:R-:W-:Y:S01]  /*32a50*/  STS.128 [R74], R20 ;  /* 0x000000144a007388 */ /* 0x000fe20000000c00 */
[----:B------:R-:W-:Y:S01]  /*32a60*/  F2FP.BF16.F32.PACK_AB R102, R110, R108 ;  /* 0x0000006c6e66723e */ /* 0x000fe200000010ff */
[----:B------:R-:W0:Y:S02]  /*32a70*/  LDCU UR8, c[0x0][0x39c] ;  /* 0x00007380ff0877ac */ /* 0x000e240008000800 */
[----:B------:R-:W-:Y:S01]  /*32a80*/  STS.128 [R74+0x400], R8 ;  /* 0x000400084a007388 */ /* 0x000fe20000000c00 */
[----:B------:R-:W-:Y:S06]  /*32a90*/  BAR.SYNC.DEFER_BLOCKING 0x0 ;  /* 0x0000000000007b1d */ /* 0x000fec0000010000 */
[----:B------:R-:W0:Y:S04]  /*32aa0*/  LDS.128 R20, [R72] ;  /* 0x0000000048147984 */ /* 0x000e280000000c00 */
[----:B------:R-:W-:Y:S01]  /*32ab0*/  LDS.128 R8, [R72+0x800] ;  /* 0x0008000048087984 */ /* 0x000fe20000000c00 */
[----:B------:R-:W-:Y:S06]  /*32ac0*/  BAR.SYNC.DEFER_BLOCKING 0x0 ;  /* 0x0000000000007b1d */ /* 0x000fec0000010000 */
[----:B------:R-:W-:Y:S04]  /*32ad0*/  STS.128 [R74], R36 ;  /* 0x000000244a007388 */ /* 0x000fe80000000c00 */
        /* <DEDUP_REMOVED lines=11> */
[----:B------:R0:W-:Y:S04]  /*32b90*/  STS.128 [R74], R68 ;  /* 0x000000444a007388 */ /* 0x0001e80000000c00 */
[----:B------:R-:W-:Y:S01]  /*32ba0*/  STS.128 [R74+0x400], R24 ;  /* 0x000400184a007388 */ /* 0x000fe20000000c00 */
[----:B------:R-:W-:Y:S06]  /*32bb0*/  BAR.SYNC.DEFER_BLOCKING 0x0 ;  /* 0x0000000000007b1d */ /* 0x000fec0000010000 */
[----:B------:R-:W1:Y:S04]  /*32bc0*/  LDS.128 R52, [R72] ;  /* 0x0000000048347984 */ /* 0x000e680000000c00 */
[----:B------:R-:W-:Y:S01]  /*32bd0*/  LDS.128 R24, [R72+0x800] ;  /* 0x0008000048187984 */ /* 0x000fe20000000c00 */
[----:B------:R-:W-:Y:S06]  /*32be0*/  BAR.SYNC.DEFER_BLOCKING 0x0 ;  /* 0x0000000000007b1d */ /* 0x000fec0000010000 */
[----:B------:R-:W-:Y:S04]  /*32bf0*/  STS.128 [R74], R84 ;  /* 0x000000544a007388 */ /* 0x000fe80000000c00 */
[----:B------:R-:W-:Y:S01]  /*32c00*/  STS.128 [R74+0x400], R28 ;  /* 0x0004001c4a007388 */ /* 0x000fe20000000c00 */
[----:B------:R-:W-:Y:S01]  /*32c10*/  BAR.SYNC.DEFER_BLOCKING 0x0 ;  /* 0x0000000000007b1d */ /* 0x000fe20000010000 */
[----:B------:R-:W-:-:S05]  /*32c20*/  F2FP.BF16.F32.PACK_AB R103, R114, R112 ;  /* 0x000000707267723e */ /* 0x000fca00000010ff */
[----:B------:R-:W1:Y:S04]  /*32c30*/  LDS.128 R28, [R72] ;  /* 0x00000000481c7984 */ /* 0x000e680000000c00 */
[----:B------:R-:W-:Y:S01]  /*32c40*/  LDS.128 R56, [R72+0x800] ;  /* 0x0008000048387984 */ /* 0x000fe20000000c00 */
[----:B------:R-:W-:Y:S06]  /*32c50*/  BAR.SYNC.DEFER_BLOCKING 0x0 ;  /* 0x0000000000007b1d */ /* 0x000fec0000010000 */
[----:B------:R-:W-:Y:S04]  /*32c60*/  STS.128 [R74], R100 ;  /* 0x000000644a007388 */ /* 0x000fe80000000c00 */
[----:B------:R-:W-:Y:S01]  /*32c70*/  STS.128 [R74+0x400], R32 ;  /* 0x000400204a007388 */ /* 0x000fe20000000c00 */
[----:B------:R-:W-:Y:S01]  /*32c80*/  BAR.SYNC.DEFER_BLOCKING 0x0 ;  /* 0x0000000000007b1d */ /* 0x000fe20000010000 */
[----:B0-----:R-:W-:-:S02]  /*32c90*/  LEA.HI.X.SX32 R68, R60, UR9, 0x1, P1 ;  /* 0x000000093c447c11 */ /* 0x001fc400088f0eff */
[----:B------:R-:W-:-:S03]  /*32ca0*/  F2FP.BF16.F32.PACK_AB R117, R122, R120 ;  /* 0x000000787a75723e */ /* 0x000fc600000010ff */
[----:B------:R-:W0:Y:S04]  /*32cb0*/  LDS.128 R32, [R72] ;  /* 0x0000000048207984 */ /* 0x000e280000000c00 */
[----:B------:R-:W-:Y:S01]  /*32cc0*/  LDS.128 R60, [R72+0x800] ;  /* 0x00080000483c7984 */ /* 0x000fe20000000c00 */
[----:B------:R-:W-:Y:S01]  /*32cd0*/  F2FP.BF16.F32.PACK_AB R118, R126, R124 ;  /* 0x0000007c7e76723e */ /* 0x000fe200000010ff */
[----:B------:R-:W0:Y:S01]  /*32ce0*/  LDCU UR9, c[0x0][0x39c] ;  /* 0x00007380ff0977ac */ /* 0x000e220008000800 */
[----:B------:R-:W-:Y:S01]  /*32cf0*/  F2FP.BF16.F32.PACK_AB R119, R130, R128 ;  /* 0x000000808277723e */ /* 0x000fe200000010ff */
[----:B------:R-:W-:Y:S01]  /*32d00*/  BAR.SYNC.DEFER_BLOCKING 0x0 ;  /* 0x0000000000007b1d */ /* 0x000fe20000010000 */
[C---:B------:R-:W-:Y:S01]  /*32d10*/  ISETP.LT.AND P5, PT, R0.reuse, UR11, !P0 ;  /* 0x0000000b00007c0c */ /* 0x040fe2000c7a1270 */
[-C--:B------:R-:W-:Y:S01]  /*32d20*/  IMAD R0, R0, R2.reuse, RZ ;  /* 0x0000000200007224 */ /* 0x080fe200078e02ff */
[C---:B------:R-:W-:Y:S01]  /*32d30*/  ISETP.LT.AND P1, PT, R135.reuse, UR11, !P0 ;  /* 0x0000000b87007c0c */ /* 0x040fe2000c721270 */
[----:B------:R-:W-:Y:S01]  /*32d40*/  IMAD R135, R135, R2, RZ ;  /* 0x0000000287877224 */ /* 0x000fe200078e02ff */
[----:B------:R-:W-:-:S02]  /*32d50*/  ISETP.LT.AND P2, PT, R3, UR11, !P0 ;  /* 0x0000000b03007c0c */ /* 0x000fc4000c741270 */
[CC--:B------:R-:W-:Y:S01]  /*32d60*/  LEA R64, P3, R65.reuse, R73.reuse, 0x1 ;  /* 0x0000004941407211 */ /* 0x0c0fe200078608ff */
[----:B------:R-:W-:Y:S04]  /*32d70*/  STS.128 [R74], R116 ;  /* 0x000000744a007388 */ /* 0x000fe80000000c00 */
[----:B------:R1:W-:Y:S01]  /*32d80*/  STS.128 [R74+0x400], R40 ;  /* 0x000400284a007388 */ /* 0x0003e20000000c00 */
[----:B------:R-:W-:Y:S01]  /*32d90*/  BAR.SYNC.DEFER_BLOCKING 0x0 ;  /* 0x0000000000007b1d */ /* 0x000fe20000010000 */
[C---:B------:R-:W-:Y:S02]  /*32da0*/  LEA R66, P4, R0.reuse, R73, 0x1 ;  /* 0x0000004900427211 */ /* 0x040fe400078808ff */
[-C--:B------:R-:W-:Y:S02]  /*32db0*/  LEA.HI.X.SX32 R65, R65, R68.reuse, 0x1, P3 ;  /* 0x0000004441417211 */ /* 0x080fe400018f0eff */
[----:B------:R-:W-:-:S02]  /*32dc0*/  LEA.HI.X.SX32 R67, R0, R68, 0x1, P4 ;  /* 0x0000004400437211 */ /* 0x000fc400020f0eff */
[----:B------:R-:W-:Y:S02]  /*32dd0*/  PRMT R0, R44, 0x7632, R0 ;  /* 0x000076322c007816 */ /* 0x000fe40000000000 */
[C---:B-1----:R-:W-:Y:S01]  /*32de0*/  LEA R40, P3, R135.reuse, R73, 0x1 ;  /* 0x0000004987287211 */ /* 0x042fe200078608ff */
[----:B------:R-:W2:Y:S03]  /*32df0*/  LDL.LU R74, [R1+0x4] ;  /* 0x00000400014a7983 */ /* 0x000ea60000300800 */
[----:B------:R-:W-:Y:S01]  /*32e00*/  LEA.HI.X.SX32 R41, R135, R68, 0x1, P3 ;  /* 0x0000004487297211 */ /* 0x000fe200018f0eff */
[----:B------:R-:W2:Y:S01]  /*32e10*/  LDL.LU R71, [R1+0x8] ;  /* 0x0000080001477983 */ /* 0x000ea20000300800 */
[C---:B------:R-:W-:Y:S01]  /*32e20*/  ISETP.LT.AND P3, PT, R145.reuse, UR11, !P0 ;  /* 0x0000000b91007c0c */ /* 0x040fe2000c761270 */
[-C--:B------:R-:W-:Y:S02]  /*32e30*/  IMAD R145, R145, R2.reuse, RZ ;  /* 0x0000000291917224 */ /* 0x080fe400078e02ff */
[----:B------:R-:W2:Y:S04]  /*32e40*/  LDL.LU R70, [R1+0xc] ;  /* 0x00000c0001467983 */ /* 0x000ea80000300800 */
[----:B------:R1:W-:Y:S01]  /*32e50*/  @P2 STG.E.U16 desc[UR24][R64.64], R44 ;  /* 0x0000002c40002986 */ /* 0x0003e2000c101518 */
[C---:B------:R-:W-:Y:S01]  /*32e60*/  ISETP.LT.AND P2, PT, R138.reuse, UR11, !P0 ;  /* 0x0000000b8a007c0c */ /* 0x040fe2000c741270 */
[----:B------:R-:W-:-:S02]  /*32e70*/  IMAD R138, R138, R2, RZ ;  /* 0x000000028a8a7224 */ /* 0x000fc400078e02ff */
[----:B------:R-:W-:Y:S04]  /*32e80*/  @P5 STG.E.U16 desc[UR24][R66.64], R0 ;  /* 0x0000000042005986 */ /* 0x000fe8000c101518 */
[----:B------:R0:W-:Y:S01]  /*32e90*/  @P1 STG.E.U16 desc[UR24][R40.64], R45 ;  /* 0x0000002d28001986 */ /* 0x0001e2000c101518 */
[C---:B------:R-:W-:Y:S01]  /*32ea0*/  ISETP.LT.AND P1, PT, R139.reuse, UR11, !P0 ;  /* 0x0000000b8b007c0c */ /* 0x040fe2000c721270 */
[----:B------:R-:W-:Y:S01]  /*32eb0*/  IMAD R139, R139, R2, RZ ;  /* 0x000000028b8b7224 */ /* 0x000fe200078e02ff */
[-C--:B------:R-:W-:Y:S01]  /*32ec0*/  LEA R42, P5, R138, R73.reuse, 0x1 ;  /* 0x000000498a2a7211 */ /* 0x080fe200078a08ff */
[----:B------:R-:W2:Y:S01]  /*32ed0*/  LDL.LU R69, [R1+0x10] ;  /* 0x0000100001457983 */ /* 0x000ea20000300800 */
[----:B-1----:R-:W-:Y:S02]  /*32ee0*/  PRMT R65, R45, 0x7632, R65 ;  /* 0x000076322d417816 */ /* 0x002fe40000000041 */
[----:B0-----:R-:W-:-:S04]  /*32ef0*/  LEA R40, P4, R145, R73, 0x1 ;  /* 0x0000004991287211 */ /* 0x001fc800078808ff */
[-C--:B------:R-:W-:Y:S02]  /*32f00*/  LEA.HI.X.SX32 R41, R145, R68.reuse, 0x1, P4 ;  /* 0x0000004491297211 */ /* 0x080fe400020f0eff */
[----:B------:R-:W-:Y:S02]  /*32f10*/  LEA.HI.X.SX32 R43, R138, R68, 0x1, P5 ;  /* 0x000000448a2b7211 */ /* 0x000fe400028f0eff */
[C---:B------:R-:W-:Y:S01]  /*32f20*/  ISETP.LT.AND P4, PT, R144.reuse, UR11, !P0 ;  /* 0x0000000b90007c0c */ /* 0x040fe2000c781270 */
[----:B------:R0:W-:Y:S01]  /*32f30*/  @P3 STG.E.U16 desc[UR24][R40.64], R65 ;  /* 0x0000004128003986 */ /* 0x0001e2000c101518 */
[-C--:B------:R-:W-:Y:S01]  /*32f40*/  IMAD R144, R144, R2.reuse, RZ ;  /* 0x0000000290907224 */ /* 0x080fe200078e02ff */
[----:B------:R-:W-:Y:S02]  /*32f50*/  PRMT R0, R46, 0x7632, R0 ;  /* 0x000076322e007816 */ /* 0x000fe40000000000 */
[----:B------:R1:W-:Y:S01]  /*32f60*/  @P2 STG.E.U16 desc[UR24][R42.64], R46 ;  /* 0x0000002e2a002986 */ /* 0x0003e2000c101518 */
[C---:B------:R-:W-:Y:S01]  /*32f70*/  ISETP.LT.AND P2, PT, R137.reuse, UR11, !P0 ;  /* 0x0000000b89007c0c */ /* 0x040fe2000c741270 */
[----:B------:R-:W-:Y:S01]  /*32f80*/  IMAD R137, R137, R2, RZ ;  /* 0x0000000289897224 */ /* 0x000fe200078e02ff */
[----:B0-----:R-:W-:-:S04]  /*32f90*/  LEA R40, P3, R139, R73, 0x1 ;  /* 0x000000498b287211 */ /* 0x001fc800078608ff */
[----:B------:R-:W-:Y:S02]  /*32fa0*/  LEA.HI.X.SX32 R41, R139, R68, 0x1, P3 ;  /* 0x000000448b297211 */ /* 0x000fe400018f0eff */
[----:B-1----:R-:W-:-:S03]  /*32fb0*/  LEA R42, P5, R144, R73, 0x1 ;  /* 0x00000049902a7211 */ /* 0x002fc600078a08ff */
[----:B------:R0:W-:Y:S01]  /*32fc0*/  @P1 STG.E.U16 desc[UR24][R40.64], R0 ;  /* 0x0000000028001986 */ /* 0x0001e2000c101518 */
[----:B------:R-:W-:Y:S02]  /*32fd0*/  LEA.HI.X.SX32 R43, R144, R68, 0x1, P5 ;  /* 0x00000044902b7211 */ /* 0x000fe400028f0eff */
[C---:B------:R-:W-:Y:S01]  /*32fe0*/  ISETP.LT.AND P3, PT, R136.reuse, UR11, !P0 ;  /* 0x0000000b88007c0c */ /* 0x040fe2000c761270 */
[-C--:B------:R-:W-:Y:S01]  /*32ff0*/  IMAD R136, R136, R2.reuse, RZ ;  /* 0x0000000288887224 */ /* 0x080fe200078e02ff */
[----:B------:R-:W-:Y:S01]  /*33000*/  PRMT R45, R47, 0x7632, R45 ;  /* 0x000076322f2d7816 */ /* 0x000fe2000000002d */
[----:B------:R1:W-:Y:S01]  /*33010*/  @P4 STG.E.U16 desc[UR24][R42.64], R47 ;  /* 0x0000002f2a004986 */ /* 0x0003e2000c101518 */
[----:B------:R-:W-:Y:S02]  /*33020*/  ISETP.LT.AND P1, PT, R133, UR11, !P0 ;  /* 0x0000000b85007c0c */ /* 0x000fe4000c721270 */
[----:B0-----:R-:W-:Y:S01]  /*33030*/  LEA R40, P5, R137, R73, 0x1 ;  /* 0x0000004989287211 */ /* 0x001fe200078a08ff */
[----:B------:R-:W-:Y:S01]  /*33040*/  IMAD R133, R133, R2, RZ ;  /* 0x0000000285857224 */ /* 0x000fe200078e02ff */
[----:B------:R-:W-:-:S02]  /*33050*/  ISETP.LT.AND P4, PT, R132, UR11, !P0 ;  /* 0x0000000b84007c0c */ /* 0x000fc4000c781270 */
[----:B------:R-:W-:Y:S01]  /*33060*/  LEA.HI.X.SX32 R41, R137, R68, 0x1, P5 ;  /* 0x0000004489297211 */ /* 0x000fe200028f0eff */
[----:B------:R-:W-:Y:S01]  /*33070*/  IMAD R132, R132, R2, RZ ;  /* 0x0000000284847224 */ /* 0x000fe200078e02ff */
[----:B-1----:R-:W-:-:S03]  /*33080*/  LEA R42, P6, R136, R73, 0x1 ;  /* 0x00000049882a7211 */ /* 0x002fc600078c08ff */
[----:B------:R0:W-:Y:S01]  /*33090*/  @P2 STG.E.U16 desc[UR24][R40.64], R45 ;  /* 0x0000002d28002986 */ /* 0x0001e2000c101518 */
[-C--:B------:R-:W-:Y:S02]  /*330a0*/  LEA R44, P5, R132, R73.reuse, 0x1 ;  /* 0x00000049842c7211 */ /* 0x080fe400078a08ff */
[-C--:B------:R-:W-:Y:S02]  /*330b0*/  LEA.HI.X.SX32 R43, R136, R68.reuse, 0x1, P6 ;  /* 0x00000044882b7211 */ /* 0x080fe400030f0eff */
[----:B------:R-:W-:Y:S02]  /*330c0*/  PRMT R0, R20, 0x7632, R0 ;  /* 0x0000763214007816 */ /* 0x000fe40000000000 */
[C---:B0-----:R-:W-:Y:S02]  /*330d0*/  LEA R40, P2, R133.reuse, R73, 0x1 ;  /* 0x0000004985287211 */ /* 0x041fe400078408ff */
[-C--:B------:R-:W-:Y:S02]  /*330e0*/  LEA.HI.X.SX32 R45, R132, R68.reuse, 0x1, P5 ;  /* 0x00000044842d7211 */ /* 0x080fe400028f0eff */
[----:B------:R-:W-:-:S02]  /*330f0*/  LEA.HI.X.SX32 R41, R133, R68, 0x1, P2 ;  /* 0x0000004485297211 */ /* 0x000fc400010f0eff */
[C---:B------:R-:W-:Y:S01]  /*33100*/  ISETP.LT.AND P2, PT, R134.reuse, UR11, !P0 ;  /* 0x0000000b86007c0c */ /* 0x040fe2000c741270 */
[----:B------:R-:W-:Y:S01]  /*33110*/  IMAD R134, R134, R2, RZ ;  /* 0x0000000286867224 */ /* 0x000fe200078e02ff */
[----:B------:R-:W-:Y:S01]  /*33120*/  @P3 STG.E.U16 desc[UR24][R42.64], R20 ;  /* 0x000000142a003986 */ /* 0x000fe2000c101518 */
[----:B------:R-:W-:-:S03]  /*33130*/  ISETP.LT.AND P3, PT, R146, UR11, !P0 ;  /* 0x0000000b92007c0c */ /* 0x000fc6000c761270 */
[----:B------:R0:W-:Y:S01]  /*33140*/  @P1 STG.E.U16 desc[UR24][R40.64], R0 ;  /* 0x0000000028001986 */ /* 0x0001e2000c101518 */
[----:B------:R-:W-:-:S03]  /*33150*/  IMAD R146, R146, R2, RZ ;  /* 0x0000000292927224 */ /* 0x000fc600078e02ff */
[----:B------:R-:W-:Y:S01]  /*33160*/  @P4 STG.E.U16 desc[UR24][R44.64], R21 ;  /* 0x000000152c004986 */ /* 0x000fe2000c101518 */
[----:B------:R-:W-:-:S04]  /*33170*/  LEA R46, P4, R134, R73, 0x1 ;  /* 0x00000049862e7211 */ /* 0x000fc800078808ff */
[----:B------:R-:W-:Y:S02]  /*33180*/  LEA.HI.X.SX32 R47, R134, R68, 0x1, P4 ;  /* 0x00000044862f7211 */ /* 0x000fe400020f0eff */
[C---:B------:R-:W-:Y:S02]  /*33190*/  ISETP.LT.AND P4, PT, R148.reuse, UR11, !P0 ;  /* 0x0000000b94007c0c */ /* 0x040fe4000c781270 */
[----:B0-----:R-:W-:Y:S01]  /*331a0*/  PRMT R41, R21, 0x7632, R41 ;  /* 0x0000763215297816 */ /* 0x001fe20000000029 */
[-C--:B------:R-:W-:Y:S01]  /*331b0*/  IMAD R148, R148, R2.reuse, RZ ;  /* 0x0000000294947224 */ /* 0x080fe200078e02ff */
[----:B------:R-:W-:Y:S02]  /*331c0*/  LEA R40, P5, R146, R73, 0x1 ;  /* 0x0000004992287211 */ /* 0x000fe400078a08ff */
[C---:B------:R-:W-:Y:S01]  /*331d0*/  ISETP.LT.AND P1, PT, R147.reuse, UR11, !P0 ;  /* 0x0000000b93007c0c */ /* 0x040fe2000c721270 */
[----:B------:R0:W-:Y:S01]  /*331e0*/  @P2 STG.E.U16 desc[UR24][R46.64], R41 ;  /* 0x000000292e002986 */ /* 0x0001e2000c101518 */
[----:B------:R-:W-:Y:S01]  /*331f0*/  IMAD R147, R147, R2, RZ ;  /* 0x0000000293937224 */ /* 0x000fe200078e02ff */
[----:B------:R-:W-:-:S04]  /*33200*/  PRMT R0, R22, 0x7632, R0 ;  /* 0x0000763216007816 */ /* 0x000fc80000000000 */
[-C--:B------:R-:W-:Y:S02]  /*33210*/  LEA R20, P2, R147, R73.reuse, 0x1 ;  /* 0x0000004993147211 */ /* 0x080fe400078408ff */
[----:B0-----:R-:W-:Y:S02]  /*33220*/  LEA.HI.X.SX32 R41, R146, R68, 0x1, P5 ;  /* 0x0000004492297211 */ /* 0x001fe400028f0eff */
[----:B------:R-:W-:-:S04]  /*33230*/  LEA R42, P5, R148, R73, 0x1 ;  /* 0x00000049942a7211 */ /* 0x000fc800078a08ff */
[----:B------:R-:W-:Y:S02]  /*33240*/  LEA.HI.X.SX32 R43, R148, R68, 0x1, P5 ;  /* 0x00000044942b7211 */ /* 0x000fe400028f0eff */
[C---:B------:R-:W-:Y:S01]  /*33250*/  ISETP.LT.AND P5, PT, R149.reuse, UR11, !P0 ;  /* 0x0000000b95007c0c */ /* 0x040fe2000c7a1270 */
[----:B------:R-:W-:Y:S01]  /*33260*/  IMAD R149, R149, R2, RZ ;  /* 0x0000000295957224 */ /* 0x000fe200078e02ff */
[----:B------:R-:W-:Y:S01]  /*33270*/  LEA.HI.X.SX32 R21, R147, R68, 0x1, P2 ;  /* 0x0000004493157211 */ /* 0x000fe200010f0eff */
[----:B------:R-:W-:Y:S01]  /*33280*/  @P3 STG.E.U16 desc[UR24][R40.64], R22 ;  /* 0x0000001628003986 */ /* 0x000fe2000c101518 */
[C---:B------:R-:W-:Y:S01]  /*33290*/  ISETP.LT.AND P2, PT, R150.reuse, UR11, !P0 ;  /* 0x0000000b96007c0c */ /* 0x040fe2000c741270 */
[----:B------:R-:W-:Y:S01]  /*332a0*/  IMAD R150, R150, R2, RZ ;  /* 0x0000000296967224 */ /* 0x000fe200078e02ff */
[----:B------:R-:W-:Y:S01]  /*332b0*/  LEA R44, P3, R149, R73, 0x1 ;  /* 0x00000049952c7211 */ /* 0x000fe200078608ff */
[----:B------:R0:W-:Y:S01]  /*332c0*/  @P1 STG.E.U16 desc[UR24][R20.64], R0 ;  /* 0x0000000014001986 */ /* 0x0001e2000c101518 */
[----:B------:R-:W-:-:S02]  /*332d0*/  ISETP.LT.AND P1, PT, R151, UR11, !P0 ;  /* 0x0000000b97007c0c */ /* 0x000fc4000c721270 */
[----:B------:R-:W-:Y:S01]  /*332e0*/  LEA.HI.X.SX32 R45, R149, R68, 0x1, P3 ;  /* 0x00000044952d7211 */ /* 0x000fe200018f0eff */
[----:B------:R1:W-:Y:S01]  /*332f0*/  @P4 STG.E.U16 desc[UR24][R42.64], R23 ;  /* 0x000000172a004986 */ /* 0x0003e2000c101518 */
[----:B------:R-:W-:Y:S01]  /*33300*/  ISETP.LT.AND P3, PT, R152, UR4, !P0 ;  /* 0x0000000498007c0c */ /* 0x000fe2000c761270 */
[-C--:B------:R-:W-:Y:S01]  /*33310*/  IMAD R151, R151, R2.reuse, RZ ;  /* 0x0000000297977224 */ /* 0x080fe200078e02ff */
[----:B------:R-:W3:Y:S01]  /*33320*/  LDCU UR4, c[0x0][0x39c] ;  /* 0x00007380ff0477ac */ /* 0x000ee20008000800 */
[----:B0-----:R-:W-:Y:S02]  /*33330*/  PRMT R21, R23, 0x7632, R21 ;  /* 0x0000763217157816 */ /* 0x001fe40000000015 */
[-C--:B------:R-:W-:Y:S01]  /*33340*/  LEA R20, P4, R150, R73.reuse, 0x1 ;  /* 0x0000004996147211 */ /* 0x080fe200078808ff */
[----:B------:R-:W-:Y:S01]  /*33350*/  IMAD R152, R152, R2, RZ ;  /* 0x0000000298987224 */ /* 0x000fe200078e02ff */
[----:B------:R-:W-:Y:S01]  /*33360*/  PRMT R0, R36, 0x7632, R0 ;  /* 0x0000763224007816 */ /* 0x000fe20000000000 */
[----:B------:R0:W-:Y:S01]  /*33370*/  @P5 STG.E.U16 desc[UR24][R44.64], R21 ;  /* 0x000000152c005986 */ /* 0x0001e2000c101518 */
[----:B------:R-:W-:-:S02]  /*33380*/  LEA R22, P5, R151, R73, 0x1 ;  /* 0x0000004997167211 */ /* 0x000fc400078a08ff */
[----:B------:R-:W-:Y:S01]  /*33390*/  LEA R40, P6, R152, R73, 0x1 ;  /* 0x0000004998287211 */ /* 0x000fe200078c08ff */
[----:B-1----:R-:W2:Y:S01]  /*333a0*/  LDL.LU R43, [R1+0x14] ;  /* 0x00001400012b7983 */ /* 0x002ea20000300800 */
[-C--:B------:R-:W-:Y:S02]  /*333b0*/  LEA.HI.X.SX32 R23, R151, R68.reuse, 0x1, P5 ;  /* 0x0000004497177211 */ /* 0x080fe400028f0eff */
[----:B0-----:R-:W-:Y:S01]  /*333c0*/  LEA.HI.X.SX32 R21, R150, R68, 0x1, P4 ;  /* 0x0000004496157211 */ /* 0x001fe200020f0eff */
[----:B------:R-:W2:Y:S04]  /*333d0*/  LDL.LU R42, [R1+0x18] ;  /* 0x00001800012a7983 */ /* 0x000ea80000300800 */
[----:B------:R0:W-:Y:S01]  /*333e0*/  @P2 STG.E.U16 desc[UR24][R20.64], R36 ;  /* 0x0000002414002986 */ /* 0x0001e2000c101518 */
[C---:B---3--:R-:W-:Y:S01]  /*333f0*/  ISETP.LT.AND P2, PT, R153.reuse, UR5, !P0 ;  /* 0x0000000599007c0c */ /* 0x048fe2000c741270 */
[----:B------:R-:W-:Y:S01]  /*33400*/  IMAD R153, R153, R2, RZ ;  /* 0x0000000299997224 */ /* 0x000fe200078e02ff */
[----:B------:R-:W-:Y:S01]  /*33410*/  LEA.HI.X.SX32 R41, R152, R68, 0x1, P6 ;  /* 0x0000004498297211 */ /* 0x000fe200030f0eff */
[----:B------:R-:W-:Y:S01]  /*33420*/  @P1 STG.E.U16 desc[UR24][R22.64], R0 ;  /* 0x0000000016001986 */ /* 0x000fe2000c101518 */
[----:B------:R-:W-:Y:S01]  /*33430*/  ISETP.LT.AND P4, PT, R155, UR4, !P0 ;  /* 0x000000049b007c0c */ /* 0x000fe2000c781270 */
[----:B------:R-:W1:Y:S02]  /*33440*/  LDCU UR5, c[0x0][0x39c] ;  /* 0x00007380ff0577ac */ /* 0x000e640008000800 */
[----:B------:R3:W-:Y:S01]  /*33450*/  @P3 STG.E.U16 desc[UR24][R40.64], R37 ;  /* 0x0000002528003986 */ /* 0x0007e2000c101518 */
[----:B----4-:R-:W-:-:S02]  /*33460*/  ISETP.LT.AND P3, PT, R154, UR6, !P0 ;  /* 0x000000069a007c0c */ /* 0x010fc4000c761270 */
[-C--:B0-----:R-:W-:Y:S01]  /*33470*/  LEA R20, P1, R153, R73.reuse, 0x1 ;  /* 0x0000004999147211 */ /* 0x081fe200078208ff */
[-C--:B------:R-:W-:Y:S01]  /*33480*/  IMAD R154, R154, R2.reuse, RZ ;  /* 0x000000029a9a7224 */ /* 0x080fe200078e02ff */
[----:B------:R-:W0:Y:S01]  /*33490*/  LDCU UR4, c[0x0][0x39c] ;  /* 0x00007380ff0477ac */ /* 0x000e220008000800 */
[----:B------:R-:W-:Y:S01]  /*334a0*/  IMAD R155, R155, R2, RZ ;  /* 0x000000029b9b7224 */ /* 0x000fe200078e02ff */
[----:B------:R-:W-:Y:S02]  /*334b0*/  LEA.HI.X.SX32 R21, R153, R68, 0x1, P1 ;  /* 0x0000004499157211 */ /* 0x000fe400008f0eff */
[C---:B------:R-:W-:Y:S01]  /*334c0*/  ISETP.LT.AND P1, PT, R156.reuse, UR8, !P0 ;  /* 0x000000089c007c0c */ /* 0x040fe2000c721270 */
[----:B------:R-:W-:Y:S01]  /*334d0*/  IMAD R156, R156, R2, RZ ;  /* 0x000000029c9c7224 */ /* 0x000fe200078e02ff */
[----:B---3--:R-:W-:Y:S01]  /*334e0*/  PRMT R41, R37, 0x7632, R41 ;  /* 0x0000763225297816 */ /* 0x008fe20000000029 */
[----:B------:R-:W3:Y:S01]  /*334f0*/  LDCU UR6, c[0x0][0x39c] ;  /* 0x00007380ff0677ac */ /* 0x000ee20008000800 */
[----:B------:R-:W-:-:S02]  /*33500*/  LEA R22, P5, R154, R73, 0x1 ;  /* 0x000000499a167211 */ /* 0x000fc400078a08ff */
[CC--:B------:R-:W-:Y:S01]  /*33510*/  LEA R36, P6, R155.reuse, R73.reuse, 0x1 ;  /* 0x000000499b247211 */ /* 0x0c0fe200078c08ff */
[----:B------:R4:W-:Y:S01]  /*33520*/  @P2 STG.E.U16 desc[UR24][R20.64], R41 ;  /* 0x0000002914002986 */ /* 0x0009e2000c101518 */
[----:B------:R-:W-:Y:S01]  /*33530*/  LEA R40, P2, R156, R73, 0x1 ;  /* 0x000000499c287211 */ /* 0x000fe200078408ff */
[----:B------:R-:W0:Y:S01]  /*33540*/  LDCU UR8, c[0x0][0x39c] ;  /* 0x00007380ff0877ac */ /* 0x000e220008000800 */
[-C--:B------:R-:W-:Y:S02]  /*33550*/  LEA.HI.X.SX32 R23, R154, R68.reuse, 0x1, P5 ;  /* 0x000000449a177211 */ /* 0x080fe400028f0eff */
[-C--:B------:R-:W-:Y:S02]  /*33560*/  LEA.HI.X.SX32 R37, R155, R68.reuse, 0x1, P6 ;  /* 0x000000449b257211 */ /* 0x080fe400030f0eff */
[----:B------:R-:W-:Y:S01]  /*33570*/  PRMT R0, R38, 0x7632, R0 ;  /* 0x0000763226007816 */ /* 0x000fe20000000000 */
[----:B------:R-:W-:Y:S01]  /*33580*/  @P3 STG.E.U16 desc[UR24][R22.64], R38 ;  /* 0x0000002616003986 */ /* 0x000fe2000c101518 */
[----:B----4-:R-:W-:-:S03]  /*33590*/  LEA.HI.X.SX32 R41, R156, R68, 0x1, P2 ;  /* 0x000000449c297211 */ /* 0x010fc600010f0eff */
[----:B------:R-:W-:Y:S04]  /*335a0*/  @P4 STG.E.U16 desc[UR24][R36.64], R0 ;  /* 0x0000000024004986 */ /* 0x000fe8000c101518 */
[----:B------:R4:W-:Y:S04]  /*335b0*/  @P1 STG.E.U16 desc[UR24][R40.64], R39 ;  /* 0x0000002728001986 */ /* 0x0009e8000c101518 */
[----:B----4-:R-:W4:Y:S01]  /*335c0*/  LDL.LU R41, [R1+0x1c] ;  /* 0x00001c0001297983 */ /* 0x010f220000300800 */
[C---:B------:R-:W-:Y:S01]  /*335d0*/  ISETP.LT.AND P2, PT, R157.reuse, UR9, !P0 ;  /* 0x000000099d007c0c */ /* 0x040fe2000c741270 */
[-C--:B------:R-:W-:Y:S01]  /*335e0*/  IMAD R157, R157, R2.reuse, RZ ;  /* 0x000000029d9d7224 */ /* 0x080fe200078e02ff */
[----:B------:R-:W-:Y:S01]  /*335f0*/  PRMT R23, R39, 0x7632, R23 ;  /* 0x0000763227177816 */ /* 0x000fe20000000017 */
[----:B------:R-:W3:Y:S01]  /*33600*/  LDCU UR9, c[0x0][0x39c] ;  /* 0x00007380ff0977ac */ /* 0x000ee20008000800 */
[C---:B-----5:R-:W-:Y:S01]  /*33610*/  ISETP.LT.AND P4, PT, R158.reuse, UR10, !P0 ;  /* 0x0000000a9e007c0c */ /* 0x060fe2000c781270 */
[----:B------:R-:W5:Y:S01]  /*33620*/  LDL.LU R45, [R1+0x20] ;  /* 0x00002000012d7983 */ /* 0x000f620000300800 */
[-C--:B------:R-:W-:Y:S01]  /*33630*/  LEA R20, P1, R157, R73.reuse, 0x1 ;  /* 0x000000499d147211 */ /* 0x080fe200078208ff */
[-C--:B------:R-:W-:Y:S01]  /*33640*/  IMAD R158, R158, R2.reuse, RZ ;  /* 0x000000029e9e7224 */ /* 0x080fe200078e02ff */
[C---:B-1----:R-:W-:Y:S01]  /*33650*/  ISETP.LT.AND P3, PT, R159.reuse, UR5, !P0 ;  /* 0x000000059f007c0c */ /* 0x042fe2000c761270 */
[----:B------:R-:W-:Y:S01]  /*33660*/  IMAD R159, R159, R2, RZ ;  /* 0x000000029f9f7224 */ /* 0x000fe200078e02ff */
[----:B------:R-:W-:Y:S01]  /*33670*/  LEA.HI.X.SX32 R21, R157, R68, 0x1, P1 ;  /* 0x000000449d157211 */ /* 0x000fe200008f0eff */
[----:B------:R-:W1:Y:S01]  /*33680*/  LDCU UR5, c[0x0][0x39c] ;  /* 0x00007380ff0577ac */ /* 0x000e620008000800 */
[----:B0-----:R-:W-:Y:S01]  /*33690*/  ISETP.LT.AND P1, PT, R160, UR4, !P0 ;  /* 0x00000004a0007c0c */ /* 0x001fe2000c721270 */
[----:B------:R-:W5:Y:S01]  /*336a0*/  LDL.LU R44, [R1+0x24] ;  /* 0x00002400012c7983 */ /* 0x000f620000300800 */
[----:B------:R-:W0:Y:S01]  /*336b0*/  LDCU UR4, c[0x0][0x39c] ;  /* 0x00007380ff0477ac */ /* 0x000e220008000800 */
[----:B------:R-:W-:-:S02]  /*336c0*/  LEA R22, P5, R158, R73, 0x1 ;  /* 0x000000499e167211 */ /* 0x000fc400078a08ff */
[----:B------:R1:W-:Y:S01]  /*336d0*/  @P2 STG.E.U16 desc[UR24][R20.64], R23 ;  /* 0x0000001714002986 */ /* 0x0003e2000c101518 */
[C---:B------:R-:W-:Y:S01]  /*336e0*/  LEA R36, P2, R159.reuse, R73, 0x1 ;  /* 0x000000499f247211 */ /* 0x040fe200078408ff */
[----:B------:R-:W-:Y:S01]  /*336f0*/  IMAD R160, R160, R2, RZ ;  /* 0x00000002a0a07224 */ /* 0x000fe200078e02ff */
[----:B------:R-:W-:Y:S01]  /*33700*/  PRMT R0, R48, 0x7632, R0 ;  /* 0x0000763230007816 */ /* 0x000fe20000000000 */
[----:B------:R-:W0:Y:S01]  /*33710*/  LDCU UR10, c[0x0][0x39c] ;  /* 0x00007380ff0a77ac */ /* 0x000e220008000800 */
[----:B------:R-:W-:Y:S02]  /*33720*/  LEA.HI.X.SX32 R37, R159, R68, 0x1, P2 ;  /* 0x000000449f257211 */ /* 0x000fe400010f0eff */
[C---:B---3--:R-:W-:Y:S01]  /*33730*/  ISETP.LT.AND P2, PT, R161.reuse, UR6, !P0 ;  /* 0x00000006a1007c0c */ /* 0x048fe2000c741270 */
[----:B------:R-:W-:Y:S01]  /*33740*/  IMAD R161, R161, R2, RZ ;  /* 0x00000002a1a17224 */ /* 0x000fe200078e02ff */
[----:B------:R-:W3:Y:S01]  /*33750*/  LDCU UR6, c[0x0][0x39c] ;  /* 0x00007380ff0677ac */ /* 0x000ee20008000800 */
[----:B-1----:R-:W-:-:S02]  /*33760*/  LEA.HI.X.SX32 R23, R158, R68, 0x1, P5 ;  /* 0x000000449e177211 */ /* 0x002fc400028f0eff */
[----:B------:R-:W-:-:S03]  /*33770*/  LEA R38, P5, R160, R73, 0x1 ;  /* 0x00000049a0267211 */ /* 0x000fc600078a08ff */
[----:B------:R1:W-:Y:S01]  /*33780*/  @P4 STG.E.U16 desc[UR24][R22.64], R48 ;  /* 0x0000003016004986 */ /* 0x0003e2000c101518 */
[----:B------:R-:W-:-:S03]  /*33790*/  LEA R20, P4, R161, R73, 0x1 ;  /* 0x00000049a1147211 */ /* 0x000fc600078808ff */
[----:B------:R3:W-:Y:S01]  /*337a0*/  @P3 STG.E.U16 desc[UR24][R36.64], R0 ;  /* 0x0000000024003986 */ /* 0x0007e2000c101518 */
[C---:B------:R-:W-:Y:S01]  /*337b0*/  ISETP.LT.AND P3, PT, R162.reuse, UR8, !P0 ;  /* 0x00000008a2007c0c */ /* 0x040fe2000c761270 */
[----:B------:R-:W-:Y:S01]  /*337c0*/  IMAD R162, R162, R2, RZ ;  /* 0x00000002a2a27224 */ /* 0x000fe200078e02ff */
[-C--:B------:R-:W-:Y:S01]  /*337d0*/  LEA.HI.X.SX32 R39, R160, R68.reuse, 0x1, P5 ;  /* 0x00000044a0277211 */ /* 0x080fe200028f0eff */
[----:B------:R-:W2:Y:S01]  /*337e0*/  LDCU UR8, c[0x0][0x39c] ;  /* 0x00007380ff0877ac */ /* 0x000ea20008000800 */
[----:B------:R-:W-:Y:S02]  /*337f0*/  LEA.HI.X.SX32 R21, R161, R68, 0x1, P4 ;  /* 0x00000044a1157211 */ /* 0x000fe400020f0eff */
[C---:B0-----:R-:W-:Y:S02]  /*33800*/  ISETP.LT.AND P4, PT, R164.reuse, UR4, !P0 ;  /* 0x00000004a4007c0c */ /* 0x041fe4000c781270 */
[----:B-1----:R-:W-:Y:S01]  /*33810*/  PRMT R23, R49, 0x7632, R23 ;  /* 0x0000763231177816 */ /* 0x002fe20000000017 */
[-C--:B------:R-:W-:Y:S01]  /*33820*/  IMAD R164, R164, R2.reuse, RZ ;  /* 0x00000002a4a47224 */ /* 0x080fe200078e02ff */
[CC--:B------:R-:W-:Y:S01]  /*33830*/  LEA R22, P5, R162.reuse, R73.reuse, 0x1 ;  /* 0x00000049a2167211 */ /* 0x0c0fe200078a08ff */
[----:B------:R-:W-:Y:S01]  /*33840*/  @P1 STG.E.U16 desc[UR24][R38.64], R49 ;  /* 0x0000003126001986 */ /* 0x000fe2000c101518 */
[C---:B------:R-:W-:Y:S01]  /*33850*/  ISETP.LT.AND P1, PT, R163.reuse, UR9, !P0 ;  /* 0x00000009a3007c0c */ /* 0x040fe2000c721270 */
[-C--:B------:R-:W-:Y:S01]  /*33860*/  IMAD R163, R163, R2.reuse, RZ ;  /* 0x00000002a3a37224 */ /* 0x080fe200078e02ff */
[----:B------:R-:W0:Y:S01]  /*33870*/  LDCU UR4, c[0x0][0x39c] ;  /* 0x00007380ff0477ac */ /* 0x000e220008000800 */
[----:B------:R1:W-:Y:S03]  /*33880*/  @P2 STG.E.U16 desc[UR24][R20.64], R23 ;  /* 0x0000001714002986 */ /* 0x0003e6000c101518 */
[----:B---3--:R-:W-:Y:S01]  /*33890*/  LEA R36, P2, R163, R73, 0x1 ;  /* 0x00000049a3247211 */ /* 0x008fe200078408ff */
[----:B--2---:R-:W-:Y:S01]  /*338a0*/  IMAD R0, R75, R2, RZ ;  /* 0x000000024b007224 */ /* 0x004fe200078e02ff */
[----:B------:R-:W4:Y:S01]  /*338b0*/  LDCU UR9, c[0x0][0x39c] ;  /* 0x00007380ff0977ac */ /* 0x000f220008000800 */
[----:B-1----:R-:W-:-:S02]  /*338c0*/  LEA.HI.X.SX32 R23, R162, R68, 0x1, P5 ;  /* 0x00000044a2177211 */ /* 0x002fc400028f0eff */
[----:B------:R-:W-:-:S04]  /*338d0*/  LEA R38, P5, R164, R73, 0x1 ;  /* 0x00000049a4267211 */ /* 0x000fc800078a08ff */
[----:B------:R-:W-:Y:S02]  /*338e0*/  LEA.HI.X.SX32 R39, R164, R68, 0x1, P5 ;  /* 0x00000044a4277211 */ /* 0x000fe400028f0eff */
[C---:B------:R-:W-:Y:S01]  /*338f0*/  ISETP.LT.AND P5, PT, R165.reuse, UR5, !P0 ;  /* 0x00000005a5007c0c */ /* 0x040fe2000c7a1270 */
[----:B------:R-:W-:Y:S01]  /*33900*/  IMAD R165, R165, R2, RZ ;  /* 0x00000002a5a57224 */ /* 0x000fe200078e02ff */
[----:B------:R-:W-:Y:S01]  /*33910*/  LEA.HI.X.SX32 R37, R163, R68, 0x1, P2 ;  /* 0x00000044a3257211 */ /* 0x000fe200010f0eff */
[----:B------:R-:W1:Y:S01]  /*33920*/  LDCU UR5, c[0x0][0x39c] ;  /* 0x00007380ff0577ac */ /* 0x000e620008000800 */
[----:B------:R-:W-:Y:S01]  /*33930*/  PRMT R21, R50, 0x7632, R21 ;  /* 0x0000763232157816 */ /* 0x000fe20000000015 */
[----:B------:R2:W-:Y:S01]  /*33940*/  @P3 STG.E.U16 desc[UR24][R22.64], R50 ;  /* 0x0000003216003986 */ /* 0x0005e2000c101518 */
[----:B------:R-:W-:-:S03]  /*33950*/  LEA R20, P2, R165, R73, 0x1 ;  /* 0x00000049a5147211 */ /* 0x000fc600078408ff */
[----:B------:R3:W-:Y:S01]  /*33960*/  @P1 STG.E.U16 desc[UR24][R36.64], R21 ;  /* 0x0000001524001986 */ /* 0x0007e2000c101518 */
[----:B------:R-:W-:Y:S01]  /*33970*/  ISETP.LT.AND P1, PT, R75, UR6, !P0 ;  /* 0x000000064b007c0c */ /* 0x000fe2000c721270 */
[----:B------:R-:W1:Y:S02]  /*33980*/  LDCU UR6, c[0x0][0x39c] ;  /* 0x00007380ff0677ac */ /* 0x000e640008000800 */
[----:B------:R-:W-:Y:S01]  /*33990*/  @P4 STG.E.U16 desc[UR24][R38.64], R51 ;  /* 0x0000003326004986 */ /* 0x000fe2000c101518 */
[----:B--2---:R-:W-:Y:S02]  /*339a0*/  PRMT R23, R51, 0x7632, R23 ;  /* 0x0000763233177816 */ /* 0x004fe40000000017 */
[----:B------:R-:W-:Y:S02]  /*339b0*/  LEA R22, P3, R0, R73, 0x1 ;  /* 0x0000004900167211 */ /* 0x000fe400078608ff */
[----:B---3--:R-:W-:Y:S02]  /*339c0*/  LEA.HI.X.SX32 R21, R165, R68, 0x1, P2 ;  /* 0x00000044a5157211 */ /* 0x008fe400010f0eff */
[C---:B0-----:R-:W-:Y:S01]  /*339d0*/  ISETP.LT.AND P2, PT, R74.reuse, UR4, !P0 ;  /* 0x000000044a007c0c */ /* 0x041fe2000c741270 */
[----:B------:R-:W0:Y:S02]  /*339e0*/  LDCU UR4, c[0x0][0x39c] ;  /* 0x00007380ff0477ac */ /* 0x000e240008000800 */
[----:B------:R2:W-:Y:S01]  /*339f0*/  @P5 STG.E.U16 desc[UR24][R20.64], R23 ;  /* 0x0000001714005986 */ /* 0x0005e2000c101518 */
[----:B------:R-:W-:-:S05]  /*33a00*/  IMAD R37, R74, R2, RZ ;  /* 0x000000024a257224 */ /* 0x000fca00078e02ff */
[-C--:B------:R-:W-:Y:S02]  /*33a10*/  LEA R36, P4, R37, R73.reuse, 0x1 ;  /* 0x0000004925247211 */ /* 0x080fe400078808ff */
[----:B--2---:R-:W-:Y:S01]  /*33a20*/  LEA.HI.X.SX32 R23, R0, R68, 0x1, P3 ;  /* 0x0000004400177211 */ /* 0x004fe200018f0eff */
[C---:B------:R-:W-:Y:S01]  /*33a30*/  IMAD R0, R71.reuse, R2, RZ ;  /* 0x0000000247007224 */ /* 0x040fe200078e02ff */
[----:B-1----:R-:W-:Y:S01]  /*33a40*/  ISETP.LT.AND P3, PT, R71, UR5, !P0 ;  /* 0x0000000547007c0c */ /* 0x002fe2000c761270 */
[----:B------:R-:W1:Y:S02]  /*33a50*/  LDCU UR5, c[0x0][0x39c] ;  /* 0x00007380ff0577ac */ /* 0x000e640008000800 */
[----:B------:R2:W-:Y:S01]  /*33a60*/  @P1 STG.E.U16 desc[UR24][R22.64], R52 ;  /* 0x0000003416001986 */ /* 0x0005e2000c101518 */
[----:B------:R-:W-:Y:S02]  /*33a70*/  LEA R38, P1, R0, R73, 0x1 ;  /* 0x0000004900267211 */ /* 0x000fe400078208ff */
[----:B------:R-:W-:-:S02]  /*33a80*/  LEA.HI.X.SX32 R37, R37, R68, 0x1, P4 ;  /* 0x0000004425257211 */ /* 0x000fc400020f0eff */
[----:B------:R-:W-:Y:S02]  /*33a90*/  PRMT R21, R52, 0x7632, R21 ;  /* 0x0000763234157816 */ /* 0x000fe40000000015 */
[----:B------:R-:W-:Y:S01]  /*33aa0*/  LEA.HI.X.SX32 R39, R0, R68, 0x1, P1 ;  /* 0x0000004400277211 */ /* 0x000fe200008f0eff */
[CC--:B------:R-:W-:Y:S01]  /*33ab0*/  IMAD R0, R70.reuse, R2.reuse, RZ ;  /* 0x0000000246007224 */ /* 0x0c0fe200078e02ff */
[----:B------:R-:W-:Y:S01]  /*33ac0*/  ISETP.LT.AND P4, PT, R70, UR8, !P0 ;  /* 0x0000000846007c0c */ /* 0x000fe2000c781270 */
[----:B------:R3:W-:Y:S01]  /*33ad0*/  @P2 STG.E.U16 desc[UR24][R36.64], R21 ;  /* 0x0000001524002986 */ /* 0x0007e2000c101518 */
[C---:B------:R-:W-:Y:S01]  /*33ae0*/  IMAD R40, R69.reuse, R2, RZ ;  /* 0x0000000245287224 */ /* 0x040fe200078e02ff */
[----:B0-----:R-:W-:Y:S01]  /*33af0*/  ISETP.LT.AND P1, PT, R69, UR4, !P0 ;  /* 0x0000000445007c0c */ /* 0x001fe2000c721270 */
[----:B------:R-:W0:Y:S01]  /*33b00*/  LDCU UR4, c[0x0][0x39c] ;  /* 0x00007380ff0477ac */ /* 0x000e220008000800 */
[-C--:B------:R-:W-:Y:S01]  /*33b10*/  LEA R20, P2, R0, R73.reuse, 0x1 ;  /* 0x0000004900147211 */ /* 0x080fe200078408ff */
[----:B------:R-:W-:Y:S01]  /*33b20*/  @P3 STG.E.U16 desc[UR24][R38.64], R53 ;  /* 0x0000003526003986 */ /* 0x000fe2000c101518 */
[----:B--2---:R-:W-:Y:S01]  /*33b30*/  LEA R22, P3, R40, R73, 0x1 ;  /* 0x0000004928167211 */ /* 0x004fe200078608ff */
[----:B------:R-:W2:Y:S01]  /*33b40*/  LDCU UR8, c[0x0][0x39c] ;  /* 0x00007380ff0877ac */ /* 0x000ea20008000800 */
[----:B---3--:R-:W-:-:S02]  /*33b50*/  LEA.HI.X.SX32 R21, R0, R68, 0x1, P2 ;  /* 0x0000004400157211 */ /* 0x008fc400010f0eff */
[----:B------:R-:W-:Y:S02]  /*33b60*/  PRMT R37, R53, 0x7632, R37 ;  /* 0x0000763235257816 */ /* 0x000fe40000000025 */
[----:B------:R-:W-:-:S03]  /*33b70*/  LEA.HI.X.SX32 R23, R40, R68, 0x1, P3 ;  /* 0x0000004428177211 */ /* 0x000fc600018f0eff */
[----:B------:R3:W-:Y:S04]  /*33b80*/  @P4 STG.E.U16 desc[UR24][R20.64], R37 ;  /* 0x0000002514004986 */ /* 0x0007e8000c101518 */
[----:B------:R0:W-:Y:S01]  /*33b90*/  @P1 STG.E.U16 desc[UR24][R22.64], R54 ;  /* 0x0000003616001986 */ /* 0x0001e2000c101518 */
[C---:B------:R-:W-:Y:S01]  /*33ba0*/  IMAD R0, R43.reuse, R2, RZ ;  /* 0x000000022b007224 */ /* 0x040fe200078e02ff */
[----:B------:R-:W-:Y:S01]  /*33bb0*/  ISETP.LT.AND P5, PT, R43, UR6, !P0 ;  /* 0x000000062b007c0c */ /* 0x000fe2000c7a1270 */
[----:B------:R-:W0:Y:S01]  /*33bc0*/  LDCU UR6, c[0x0][0x39c] ;  /* 0x00007380ff0677ac */ /* 0x000e220008000800 */
[----:B------:R-:W2:Y:S02]  /*33bd0*/  LDL.LU R43, [R1+0x28] ;  /* 0x00002800012b7983 */ /* 0x000ea40000300800 */
[----:B------:R-:W-:-:S04]  /*33be0*/  LEA R36, P2, R0, R73, 0x1 ;  /* 0x0000004900247211 */ /* 0x000fc800078408ff */
[----:B---3--:R-:W-:Y:S01]  /*33bf0*/  LEA.HI.X.SX32 R37, R0, R68, 0x1, P2 ;  /* 0x0000004400257211 */ /* 0x008fe200010f0eff */
[CC--:B------:R-:W-:Y:S01]  /*33c00*/  IMAD R0, R42.reuse, R2.reuse, RZ ;  /* 0x000000022a007224 */ /* 0x0c0fe200078e02ff */
[----:B-1----:R-:W-:Y:S01]  /*33c10*/  ISETP.LT.AND P1, PT, R42, UR5, !P0 ;  /* 0x000000052a007c0c */ /* 0x002fe2000c721270 */
[----:B------:R-:W1:Y:S01]  /*33c20*/  LDCU UR5, c[0x0][0x39c] ;  /* 0x00007380ff0577ac */ /* 0x000e620008000800 */
[----:B------:R-:W3:Y:S01]  /*33c30*/  LDL.LU R42, [R1+0x2c] ;  /* 0x00002c00012a7983 */ /* 0x000ee20000300800 */
[C---:B----4-:R-:W-:Y:S01]  /*33c40*/  ISETP.LT.AND P2, PT, R41.reuse, UR9, !P0 ;  /* 0x0000000929007c0c */ /* 0x050fe2000c741270 */
[-C--:B------:R-:W-:Y:S01]  /*33c50*/  IMAD R38, R41, R2.reuse, RZ ;  /* 0x0000000229267224 */ /* 0x080fe200078e02ff */
[----:B------:R-:W-:Y:S01]  /*33c60*/  PRMT R21, R54, 0x7632, R21 ;  /* 0x0000763236157816 */ /* 0x000fe20000000015 */
[----:B------:R-:W1:Y:S01]  /*33c70*/  LDL.LU R41, [R1+0x30] ;  /* 0x0000300001297983 */ /* 0x000e620000300800 */
[----:B-----5:R-:W-:-:S03]  /*33c80*/  IMAD R39, R45, R2, RZ ;  /* 0x000000022d277224 */ /* 0x020fc600078e02ff */
[----:B------:R4:W-:Y:S01]  /*33c90*/  @P5 STG.E.U16 desc[UR24][R36.64], R21 ;  /* 0x0000001524005986 */ /* 0x0009e2000c101518 */
[-C--:B------:R-:W-:Y:S01]  /*33ca0*/  LEA R20, P5, R0, R73.reuse, 0x1 ;  /* 0x0000004900147211 */ /* 0x080fe200078a08ff */
[----:B------:R-:W5:Y:S01]  /*33cb0*/  LDCU UR9, c[0x0][0x39c] ;  /* 0x00007380ff0977ac */ /* 0x000f620008000800 */
[CC--:B0-----:R-:W-:Y:S02]  /*33cc0*/  LEA R22, P4, R38.reuse, R73.reuse, 0x1 ;  /* 0x0000004926167211 */ /* 0x0c1fe400078808ff */
[----:B------:R-:W-:Y:S01]  /*33cd0*/  ISETP.LT.AND P3, PT, R45, UR4, !P0 ;  /* 0x000000042d007c0c */ /* 0x000fe2000c761270 */
[----:B------:R-:W0:Y:S01]  /*33ce0*/  LDCU UR4, c[0x0][0x39c] ;  /* 0x00007380ff0477ac */ /* 0x000e220008000800 */
[-C--:B------:R-:W-:Y:S02]  /*33cf0*/  LEA.HI.X.SX32 R23, R38, R68.reuse, 0x1, P4 ;  /* 0x0000004426177211 */ /* 0x080fe400020f0eff */
[----:B----4-:R-:W-:Y:S01]  /*33d00*/  LEA.HI.X.SX32 R21, R0, R68, 0x1, P5 ;  /* 0x0000004400157211 */ /* 0x010fe200028f0eff */
[C---:B------:R-:W-:Y:S01]  /*33d10*/  IMAD R0, R44.reuse, R2, RZ ;  /* 0x000000022c007224 */ /* 0x040fe200078e02ff */
[----:B------:R-:W-:Y:S01]  /*33d20*/  ISETP.LT.AND P5, PT, R44, UR6, !P0 ;  /* 0x000000062c007c0c */ /* 0x000fe2000c7a1270 */
[----:B------:R-:W4:Y:S01]  /*33d30*/  LDCU UR6, c[0x0][0x39c] ;  /* 0x00007380ff0677ac */ /* 0x000f220008000800 */
[----:B------:R-:W4:Y:S01]  /*33d40*/  LDL.LU R44, [R1+0x34] ;  /* 0x00003400012c7983 */ /* 0x000f220000300800 */
[----:B------:R-:W-:-:S03]  /*33d50*/  LEA R36, P6, R39, R73, 0x1 ;  /* 0x0000004927247211 */ /* 0x000fc600078c08ff */
[----:B------:R0:W-:Y:S01]  /*33d60*/  @P1 STG.E.U16 desc[UR24][R20.64], R55 ;  /* 0x0000003714001986 */ /* 0x0001e2000c101518 */
[C---:B------:R-:W-:Y:S02]  /*33d70*/  LEA R38, P1, R0.reuse, R73, 0x1 ;  /* 0x0000004900267211 */ /* 0x040fe400078208ff */
[----:B------:R-:W-:Y:S01]  /*33d80*/  PRMT R40, R55, 0x7632, R40 ;  /* 0x0000763237287816 */ /* 0x000fe20000000028 */
[----:B------:R-:W5:Y:S01]  /*33d90*/  LDL.LU R46, [R1+0x38] ;  /* 0x00003800012e7983 */ /* 0x000f620000300800 */
[-C--:B------:R-:W-:Y:S02]  /*33da0*/  LEA.HI.X.SX32 R37, R39, R68.reuse, 0x1, P6 ;  /* 0x0000004427257211 */ /* 0x080fe400030f0eff */
[----:B------:R-:W-:Y:S01]  /*33db0*/  LEA.HI.X.SX32 R39, R0, R68, 0x1, P1 ;  /* 0x0000004400277211 */ /* 0x000fe200008f0eff */
[----:B------:R2:W-:Y:S04]  /*33dc0*/  @P2 STG.E.U16 desc[UR24][R22.64], R40 ;  /* 0x0000002816002986 */ /* 0x0005e8000c101518 */
[----:B------:R1:W-:Y:S01]  /*33dd0*/  @P3 STG.E.U16 desc[UR24][R36.64], R28 ;  /* 0x0000001c24003986 */ /* 0x0003e2000c101518 */
[----:B0-----:R-:W-:-:S02]  /*33de0*/  PRMT R21, R28, 0x7632, R21 ;  /* 0x000076321c157816 */ /* 0x001fc40000000015 */
[C---:B--2---:R-:W-:Y:S01]  /*33df0*/  ISETP.LT.AND P4, PT, R43.reuse, UR8, !P0 ;  /* 0x000000082b007c0c */ /* 0x044fe2000c781270 */
[-C--:B------:R-:W-:Y:S01]  /*33e00*/  IMAD R0, R43, R2.reuse, RZ ;  /* 0x000000022b007224 */ /* 0x080fe200078e02ff */
[----:B------:R-:W0:Y:S01]  /*33e10*/  LDCU UR8, c[0x0][0x39c] ;  /* 0x00007380ff0877ac */ /* 0x000e220008000800 */
[----:B------:R-:W0:Y:S01]  /*33e20*/  LDL.LU R43, [R1+0x3c] ;  /* 0x00003c00012b7983 */ /* 0x000e220000300800 */
[C---:B---3--:R-:W-:Y:S01]  /*33e30*/  ISETP.LT.AND P3, PT, R42.reuse, UR10, !P0 ;  /* 0x0000000a2a007c0c */ /* 0x048fe2000c761270 */
[-C--:B------:R-:W-:Y:S01]  /*33e40*/  IMAD R23, R42, R2.reuse, RZ ;  /* 0x000000022a177224 */ /* 0x080fe200078e02ff */
[C---:B-1----:R-:W-:Y:S01]  /*33e50*/  ISETP.LT.AND P1, PT, R41.reuse, UR5, !P0 ;  /* 0x0000000529007c0c */ /* 0x042fe2000c721270 */
[----:B------:R-:W2:Y:S01]  /*33e60*/  LDL.LU R42, [R1+0x40] ;  /* 0x00004000012a7983 */ /* 0x000ea20000300800 */
[----:B------:R-:W-:Y:S01]  /*33e70*/  IMAD R28, R41, R2, RZ ;  /* 0x00000002291c7224 */ /* 0x000fe200078e02ff */
[-C--:B------:R-:W-:Y:S01]  /*33e80*/  LEA R20, P2, R0, R73.reuse, 0x1 ;  /* 0x0000004900147211 */ /* 0x080fe200078408ff */
[----:B------:R-:W2:Y:S01]  /*33e90*/  LDCU UR5, c[0x0][0x39c] ;  /* 0x00007380ff0577ac */ /* 0x000ea20008000800 */
[----:B------:R-:W3:Y:S02]  /*33ea0*/  LDL.LU R41, [R1+0x44] ;  /* 0x0000440001297983 */ /* 0x000ee40000300800 */
[-C--:B------:R-:W-:Y:S01]  /*33eb0*/  LEA R36, P6, R28, R73.reuse, 0x1 ;  /* 0x000000491c247211 */ /* 0x080fe200078c08ff */
[----:B------:R-:W1:Y:S01]  /*33ec0*/  LDCU UR10, c[0x0][0x39c] ;  /* 0x00007380ff0a77ac */ /* 0x000e620008000800 */
[----:B------:R4:W-:Y:S01]  /*33ed0*/  @P5 STG.E.U16 desc[UR24][R38.64], R21 ;  /* 0x0000001526005986 */ /* 0x0009e2000c101518 */
[----:B------:R-:W-:-:S02]  /*33ee0*/  LEA R22, P5, R23, R73, 0x1 ;  /* 0x0000004917167211 */ /* 0x000fc400078a08ff */
[-C--:B------:R-:W-:Y:S01]  /*33ef0*/  LEA.HI.X.SX32 R37, R28, R68.reuse, 0x1, P6 ;  /* 0x000000441c257211 */ /* 0x080fe200030f0eff */
[----:B------:R-:W3:Y:S01]  /*33f00*/  LDL.LU R45, [R1+0x48] ;  /* 0x00004800012d7983 */ /* 0x000ee20000300800 */
[-C--:B------:R-:W-:Y:S02]  /*33f10*/  LEA.HI.X.SX32 R23, R23, R68.reuse, 0x1, P5 ;  /* 0x0000004417177211 */ /* 0x080fe400028f0eff */
[----:B------:R-:W-:Y:S02]  /*33f20*/  LOP3.LUT R40, R3, 0x82, RZ, 0xfc, !PT ;  /* 0x0000008203287812 */ /* 0x000fe400078efcff */
[----:B----4-:R-:W-:Y:S02]  /*33f30*/  LEA.HI.X.SX32 R21, R0, R68, 0x1, P2 ;  /* 0x0000004400157211 */ /* 0x010fe400010f0eff */
[----:B------:R-:W-:Y:S01]  /*33f40*/  PRMT R39, R29, 0x7632, R39 ;  /* 0x000076321d277816 */ /* 0x000fe20000000027 */
[C---:B------:R-:W-:Y:S02]  /*33f50*/  IMAD R0, R44.reuse, R2, RZ ;  /* 0x000000022c007224 */ /* 0x040fe400078e02ff */
[----:B------:R-:W-:Y:S01]  /*33f60*/  @P4 STG.E.U16 desc[UR24][R20.64], R29 ;  /* 0x0000001d14004986 */ /* 0x000fe2000c101518 */
[----:B------:R-:W-:Y:S01]  /*33f70*/  ISETP.LT.AND P5, PT, R44, UR4, !P0 ;  /* 0x000000042c007c0c */ /* 0x000fe2000c7a1270 */
[----:B------:R-:W4:Y:S02]  /*33f80*/  LDCU UR4, c[0x0][0x39c] ;  /* 0x00007380ff0477ac */ /* 0x000f240008000800 */
[----:B------:R1:W-:Y:S01]  /*33f90*/  @P3 STG.E.U16 desc[UR24][R22.64], R39 ;  /* 0x0000002716003986 */ /* 0x0003e2000c101518 */
[----:B-----5:R-:W-:Y:S01]  /*33fa0*/  ISETP.LT.AND P2, PT, R40, UR9, !P0 ;  /* 0x0000000928007c0c */ /* 0x020fe2000c741270 */
[----:B------:R-:W5:Y:S02]  /*33fb0*/  LDCU UR9, c[0x0][0x39c] ;  /* 0x00007380ff0977ac */ /* 0x000f640008000800 */
[----:B------:R-:W-:Y:S01]  /*33fc0*/  @P1 STG.E.U16 desc[UR24][R36.64], R30 ;  /* 0x0000001e24001986 */ /* 0x000fe2000c101518 */
[----:B------:R-:W-:-:S03]  /*33fd0*/  LEA R38, P1, R0, R73, 0x1 ;  /* 0x0000004900267211 */ /* 0x000fc600078208ff */
[----:B------:R-:W4:Y:S01]  /*33fe0*/  LDL.LU R44, [R1+0x4c] ;  /* 0x00004c00012c7983 */ /* 0x000f220000300800 */
[----:B-1----:R-:W-:Y:S02]  /*33ff0*/  LEA.HI.X.SX32 R39, R0, R68, 0x1, P1 ;  /* 0x0000004400277211 */ /* 0x002fe400008f0eff */
[----:B------:R-:W-:-:S05]  /*34000*/  PRMT R23, R30, 0x7632, R23 ;  /* 0x000076321e177816 */ /* 0x000fca0000000017 */
[----:B------:R1:W-:Y:S01]  /*34010*/  @P5 STG.E.U16 desc[UR24][R38.64], R23 ;  /* 0x0000001726005986 */ /* 0x0003e2000c101518 */
[C---:B0-----:R-:W-:Y:S01]  /*34020*/  ISETP.LT.AND P3, PT, R43.reuse, UR8, !P0 ;  /* 0x000000082b007c0c */ /* 0x041fe2000c761270 */
[-C--:B------:R-:W-:Y:S01]  /*34030*/  IMAD R0, R43, R2.reuse, RZ ;  /* 0x000000022b007224 */ /* 0x080fe200078e02ff */
[C---:B--2---:R-:W-:Y:S01]  /*34040*/  ISETP.LT.AND P1, PT, R42.reuse, UR5, !P0 ;  /* 0x000000052a007c0c */ /* 0x044fe2000c721270 */
[----:B------:R-:W2:Y:S01]  /*34050*/  LDL.LU R43, [R1+0x50] ;  /* 0x00005000012b7983 */ /* 0x000ea20000300800 */
[-C--:B------:R-:W-:Y:S02]  /*34060*/  IMAD R29, R42, R2.reuse, RZ ;  /* 0x000000022a1d7224 */ /* 0x080fe400078e02ff */
[-C--:B------:R-:W-:Y:S01]  /*34070*/  LEA R22, P5, R0, R73.reuse, 0x1 ;  /* 0x0000004900167211 */ /* 0x080fe200078a08ff */
[C---:B------:R-:W-:Y:S01]  /*34080*/  IMAD R21, R46.reuse, R2, RZ ;  /* 0x000000022e157224 */ /* 0x040fe200078e02ff */
[----:B------:R-:W2:Y:S01]  /*34090*/  LDL.LU R42, [R1+0x54] ;  /* 0x00005400012a7983 */ /* 0x000ea20000300800 */
[----:B------:R-:W-:Y:S01]  /*340a0*/  ISETP.LT.AND P4, PT, R46, UR6, !P0 ;  /* 0x000000062e007c0c */ /* 0x000fe2000c781270 */
[----:B------:R-:W0:Y:S01]  /*340b0*/  LDCU UR5, c[0x0][0x39c] ;  /* 0x00007380ff0577ac */ /* 0x000e220008000800 */
[----:B-1----:R-:W-:Y:S01]  /*340c0*/  LEA.HI.X.SX32 R23, R0, R68, 0x1, P5 ;  /* 0x0000004400177211 */ /* 0x002fe200028f0eff */
[C---:B---3--:R-:W-:Y:S01]  /*340d0*/  IMAD R0, R41.reuse, R2, RZ ;  /* 0x0000000229007224 */ /* 0x048fe200078e02ff */
[----:B-----5:R-:W-:Y:S01]  /*340e0*/  ISETP.LT.AND P5, PT, R41, UR9, !P0 ;  /* 0x0000000929007c0c */ /* 0x020fe2000c7a1270 */
[----:B------:R-:W1:Y:S01]  /*340f0*/  LDCU UR6, c[0x0][0x39c] ;  /* 0x00007380ff0677ac */ /* 0x000e620008000800 */
[----:B------:R-:W3:Y:S01]  /*34100*/  LDL.LU R41, [R1+0x58] ;  /* 0x0000580001297983 */ /* 0x000ee20000300800 */
[----:B------:R-:W-:-:S02]  /*34110*/  LEA R20, P6, R21, R73, 0x1 ;  /* 0x0000004915147211 */ /* 0x000fc400078c08ff */
[----:B------:R-:W-:Y:S01]  /*34120*/  PRMT R30, R31, 0x7632, R30 ;  /* 0x000076321f1e7816 */ /* 0x000fe2000000001e */
[----:B------:R-:W5:Y:S01]  /*34130*/  LDL.LU R40, [R1+0x5c] ;  /* 0x00005c0001287983 */ /* 0x000f620000300800 */
[----:B------:R-:W-:Y:S01]  /*34140*/  LEA.HI.X.SX32 R21, R21, R68, 0x1, P6 ;  /* 0x0000004415157211 */ /* 0x000fe200030f0eff */
[----:B------:R-:W0:Y:S01]  /*34150*/  LDCU UR8, c[0x0][0x39c] ;  /* 0x00007380ff0877ac */ /* 0x000e220008000800 */
[----:B------:R-:W-:-:S03]  /*34160*/  LEA R28, P6, R29, R73, 0x1 ;  /* 0x000000491d1c7211 */ /* 0x000fc600078c08ff */
[----:B------:R1:W-:Y:S01]  /*34170*/  @P4 STG.E.U16 desc[UR24][R20.64], R31 ;  /* 0x0000001f14004986 */ /* 0x0003e2000c101518 */
[----:B------:R-:W0:Y:S03]  /*34180*/  LDCU UR9, c[0x0][0x39c] ;  /* 0x00007380ff0977ac */ /* 0x000e260008000800 */
[----:B------:R0:W-:Y:S01]  /*34190*/  @P3 STG.E.U16 desc[UR24][R22.64], R30 ;  /* 0x0000001e16003986 */ /* 0x0001e2000c101518 */
[C---:B------:R-:W-:Y:S02]  /*341a0*/  LEA R36, P3, R0.reuse, R73, 0x1 ;  /* 0x0000004900247211 */ /* 0x040fe400078608ff */
[-C--:B------:R-:W-:Y:S02]  /*341b0*/  LEA.HI.X.SX32 R29, R29, R68.reuse, 0x1, P6 ;  /* 0x000000441d1d7211 */ /* 0x080fe400030f0eff */
[----:B------:R-:W-:Y:S01]  /*341c0*/  LEA.HI.X.SX32 R37, R0, R68, 0x1, P3 ;  /* 0x0000004400257211 */ /* 0x000fe200018f0eff */
[----:B------:R-:W-:Y:S01]  /*341d0*/  IMAD R0, R45, R2, RZ ;  /* 0x000000022d007224 */ /* 0x000fe200078e02ff */
[----:B-1----:R-:W-:-:S02]  /*341e0*/  PRMT R21, R32, 0x7632, R21 ;  /* 0x0000763220157816 */ /* 0x002fc40000000015 */
[----:B------:R-:W-:Y:S01]  /*341f0*/  ISETP.LT.AND P3, PT, R45, UR10, !P0 ;  /* 0x0000000a2d007c0c */ /* 0x000fe2000c761270 */
[----:B------:R1:W-:Y:S01]  /*34200*/  @P1 STG.E.U16 desc[UR24][R28.64], R32 ;  /* 0x000000201c001986 */ /* 0x0003e2000c101518 */
[C---:B----4-:R-:W-:Y:S01]  /*34210*/  IMAD R38, R44.reuse, R2, RZ ;  /* 0x000000022c267224 */ /* 0x050fe200078e02ff */
[----:B------:R-:W-:Y:S01]  /*34220*/  ISETP.LT.AND P4, PT, R44, UR4, !P0 ;  /* 0x000000042c007c0c */ /* 0x000fe2000c781270 */
[----:B------:R-:W4:Y:S01]  /*34230*/  LDCU UR4, c[0x0][0x39c] ;  /* 0x00007380ff0477ac */ /* 0x000f220008000800 */
[----:B------:R4:W-:Y:S01]  /*34240*/  @P5 STG.E.U16 desc[UR24][R36.64], R21 ;  /* 0x0000001524005986 */ /* 0x0009e2000c101518 */
[----:B0-----:R-:W-:-:S03]  /*34250*/  LEA R30, P5, R0, R73, 0x1 ;  /* 0x00000049001e7211 */ /* 0x001fc600078a08ff */
[----:B------:R-:W5:Y:S01]  /*34260*/  LDL.LU R44, [R1+0x60] ;  /* 0x00006000012c7983 */ /* 0x000f620000300800 */
[----:B------:R-:W-:Y:S02]  /*34270*/  LEA.HI.X.SX32 R31, R0, R68, 0x1, P5 ;  /* 0x00000044001f7211 */ /* 0x000fe400028f0eff */
[----:B-1----:R-:W-:-:S03]  /*34280*/  LEA R28, P6, R38, R73, 0x1 ;  /* 0x00000049261c7211 */ /* 0x002fc600078c08ff */
[----:B------:R5:W-:Y:S01]  /*34290*/  @P3 STG.E.U16 desc[UR24][R30.64], R33 ;  /* 0x000000211e003986 */ /* 0x000be2000c101518 */
[----:B------:R-:W-:Y:S02]  /*342a0*/  LEA.HI.X.SX32 R29, R38, R68, 0x1, P6 ;  /* 0x00000044261d7211 */ /* 0x000fe400030f0eff */
[----:B------:R-:W-:-:S05]  /*342b0*/  PRMT R32, R33, 0x7632, R32 ;  /* 0x0000763221207816 */ /* 0x000fca0000000020 */
[----:B------:R-:W-:Y:S01]  /*342c0*/  @P4 STG.E.U16 desc[UR24][R28.64], R32 ;  /* 0x000000201c004986 */ /* 0x000fe2000c101518 */
[----:B----4-:R-:W-:Y:S01]  /*342d0*/  PRMT R37, R34, 0x7632, R37 ;  /* 0x0000763222257816 */ /* 0x010fe20000000025 */
[CC--:B--2---:R-:W-:Y:S01]  /*342e0*/  IMAD R20, R43.reuse, R2.reuse, RZ ;  /* 0x000000022b147224 */ /* 0x0c4fe200078e02ff */
[----:B------:R-:W-:Y:S01]  /*342f0*/  ISETP.LT.AND P1, PT, R43, UR5, !P0 ;  /* 0x000000052b007c0c */ /* 0x000fe2000c721270 */
[----:B------:R-:W0:Y:S01]  /*34300*/  LDCU UR5, c[0x0][0x39c] ;  /* 0x00007380ff0577ac */ /* 0x000e220008000800 */
[----:B------:R-:W2:Y:S01]  /*34310*/  LDL.LU R43, [R1+0x64] ;  /* 0x00006400012b7983 */ /* 0x000ea20000300800 */
[C---:B------:R-:W-:Y:S01]  /*34320*/  ISETP.LT.AND P3, PT, R42.reuse, UR6, !P0 ;  /* 0x000000062a007c0c */ /* 0x040fe2000c761270 */
[----:B------:R-:W-:Y:S01]  /*34330*/  IMAD R0, R42, R2, RZ ;  /* 0x000000022a007224 */ /* 0x000fe200078e02ff */
[C---:B------:R-:W-:Y:S01]  /*34340*/  LEA R38, P5, R20.reuse, R73, 0x1 ;  /* 0x0000004914267211 */ /* 0x040fe200078a08ff */
[----:B------:R-:W4:Y:S01]  /*34350*/  LDL.LU R42, [R1+0x68] ;  /* 0x00006800012a7983 */ /* 0x000f220000300800 */
[----:B------:R-:W1:Y:S02]  /*34360*/  LDCU UR6, c[0x0][0x39c] ;  /* 0x00007380ff0677ac */ /* 0x000e640008000800 */
[----:B------:R-:W-:Y:S01]  /*34370*/  LEA.HI.X.SX32 R39, R20, R68, 0x1, P5 ;  /* 0x0000004414277211 */ /* 0x000fe200028f0eff */
[----:B---3--:R-:W-:-:S02]  /*34380*/  IMAD R36, R41, R2, RZ ;  /* 0x0000000229247224 */ /* 0x008fc400078e02ff */
[C---:B-----5:R-:W-:Y:S02]  /*34390*/  IMAD R33, R40.reuse, R2, RZ ;  /* 0x0000000228217224 */ /* 0x060fe400078e02ff */
[----:B------:R3:W-:Y:S01]  /*343a0*/  @P1 STG.E.U16 desc[UR24][R38.64], R34 ;  /* 0x0000002226001986 */ /* 0x0007e2000c101518 */
[----:B------:R-:W-:Y:S01]  /*343b0*/  ISETP.LT.AND P1, PT, R41, UR4, !P0 ;  /* 0x0000000429007c0c */ /* 0x000fe2000c721270 */
[----:B------:R-:W5:Y:S02]  /*343c0*/  LDCU UR4, c[0x0][0x39c] ;  /* 0x00007380ff0477ac */ /* 0x000f640008000800 */
[----:B------:R-:W4:Y:S01]  /*343d0*/  LDL.LU R41, [R1+0x6c] ;  /* 0x00006c0001297983 */ /* 0x000f220000300800 */
[----:B0-----:R-:W-:Y:S01]  /*343e0*/  ISETP.LT.AND P4, PT, R40, UR5, !P0 ;  /* 0x0000000528007c0c */ /* 0x001fe2000c781270 */
[----:B------:R-:W0:Y:S02]  /*343f0*/  LDCU UR5, c[0x0][0x39c] ;  /* 0x00007380ff0577ac */ /* 0x000e240008000800 */
[----:B------:R-:W4:Y:S04]  /*34400*/  LDL.LU R40, [R1+0x70] ;  /* 0x0000700001287983 */ /* 0x000f280000300800 */
[----:B---3--:R-:W3:Y:S01]  /*34410*/  LDL.LU R39, [R1+0x74] ;  /* 0x0000740001277983 */ /* 0x008ee20000300800 */
[----:B------:R-:W-:-:S03]  /*34420*/  LEA R30, P6, R0, R73, 0x1 ;  /* 0x00000049001e7211 */ /* 0x000fc600078c08ff */
[----:B------:R-:W3:Y:S01]  /*34430*/  LDL.LU R38, [R1+0x78] ;  /* 0x0000780001267983 */ /* 0x000ee20000300800 */
[----:B------:R-:W-:-:S03]  /*34440*/  LEA.HI.X.SX32 R31, R0, R68, 0x1, P6 ;  /* 0x00000044001f7211 */ /* 0x000fc600030f0eff */
[----:B------:R-:W0:Y:S04]  /*34450*/  LDS.128 R20, [R72] ;  /* 0x0000000048147984 */ /* 0x000e280000000c00 */
[----:B------:R1:W-:Y:S04]  /*34460*/  @P3 STG.E.U16 desc[UR24][R30.64], R37 ;  /* 0x000000251e003986 */ /* 0x0003e8000c101518 */
[----:B-1----:R-:W3:Y:S01]  /*34470*/  LDL.LU R37, [R1+0x7c] ;  /* 0x00007c0001257983 */ /* 0x002ee20000300800 */
[-C--:B------:R-:W-:Y:S02]  /*34480*/  LEA R28, P5, R36, R73.reuse, 0x1 ;  /* 0x00000049241c7211 */ /* 0x080fe400078a08ff */
[----:B------:R-:W-:-:S02]  /*34490*/  LEA R32, P6, R33, R73, 0x1 ;  /* 0x0000004921207211 */ /* 0x000fc400078c08ff */
[----:B------:R-:W-:Y:S01]  /*344a0*/  LEA.HI.X.SX32 R29, R36, R68, 0x1, P5 ;  /* 0x00000044241d7211 */ /* 0x000fe200028f0eff */
[C---:B------:R-:W-:Y:S01]  /*344b0*/  IMAD R0, R44.reuse, R2, RZ ;  /* 0x000000022c007224 */ /* 0x040fe200078e02ff */
[-C--:B------:R-:W-:Y:S02]  /*344c0*/  LEA.HI.X.SX32 R33, R33, R68.reuse, 0x1, P6 ;  /* 0x0000004421217211 */ /* 0x080fe400030f0eff */
[----:B------:R-:W-:Y:S01]  /*344d0*/  PRMT R31, R35, 0x7632, R31 ;  /* 0x00007632231f7816 */ /* 0x000fe2000000001f */
[----:B------:R-:W-:Y:S01]  /*344e0*/  @P1 STG.E.U16 desc[UR24][R28.64], R35 ;  /* 0x000000231c001986 */ /* 0x000fe2000c101518 */
[----:B------:R-:W-:Y:S01]  /*344f0*/  ISETP.LT.AND P1, PT, R44, UR8, !P0 ;  /* 0x000000082c007c0c */ /* 0x000fe2000c721270 */
[----:B------:R-:W1:Y:S01]  /*34500*/  LDCU UR8, c[0x0][0x39c] ;  /* 0x00007380ff0877ac */ /* 0x000e620008000800 */
[C---:B------:R-:W-:Y:S01]  /*34510*/  LEA R30, P5, R0.reuse, R73, 0x1 ;  /* 0x00000049001e7211 */ /* 0x040fe200078a08ff */
[----:B------:R0:W-:Y:S03]  /*34520*/  @P4 STG.E.U16 desc[UR24][R32.64], R31 ;  /* 0x0000001f20004986 */ /* 0x0001e6000c101518 */
[----:B0-----:R-:W-:-:S02]  /*34530*/  LEA.HI.X.SX32 R31, R0, R68, 0x1, P5 ;  /* 0x00000044001f7211 */ /* 0x001fc400028f0eff */
[----:B------:R-:W-:Y:S02]  /*34540*/  LOP3.LUT R0, R3, 0x84, RZ, 0xfc, !PT ;  /* 0x0000008403007812 */ /* 0x000fe400078efcff */
[----:B------:R-:W-:-:S03]  /*34550*/  PRMT R35, R20, 0x7632, R35 ;  /* 0x0000763214237816 */ /* 0x000fc60000000023 */
[----:B------:R0:W-:Y:S01]  /*34560*/  @P1 STG.E.U16 desc[UR24][R30.64], R20 ;  /* 0x000000141e001986 */ /* 0x0001e2000c101518 */
[----:B------:R-:W-:Y:S02]  /*34570*/  ISETP.LT.AND P1, PT, R0, UR9, !P0 ;  /* 0x0000000900007c0c */ /* 0x000fe4000c721270 */
[----:B0-----:R-:W-:Y:S01]  /*34580*/  PRMT R31, R22, 0x7632, R31 ;  /* 0x00007632161f7816 */ /* 0x001fe2000000001f */
[CC--:B--2---:R-:W-:Y:S01]  /*34590*/  IMAD R34, R43.reuse, R2.reuse, RZ ;  /* 0x000000022b227224 */ /* 0x0c4fe200078e02ff */
[----:B-----5:R-:W-:Y:S01]  /*345a0*/  ISETP.LT.AND P4, PT, R43, UR4, !P0 ;  /* 0x000000042b007c0c */ /* 0x020fe2000c781270 */
[----:B------:R-:W0:Y:S01]  /*345b0*/  LDCU UR4, c[0x0][0x39c] ;  /* 0x00007380ff0477ac */ /* 0x000e220008000800 */
[C---:B----4-:R-:W-:Y:S01]  /*345c0*/  IMAD R36, R42.reuse, R2, RZ ;  /* 0x000000022a247224 */ /* 0x050fe200078e02ff */
[----:B------:R-:W-:Y:S01]  /*345d0*/  ISETP.LT.AND P3, PT, R42, UR5, !P0 ;  /* 0x000000052a007c0c */ /* 0x000fe2000c761270 */
[----:B------:R-:W2:Y:S01]  /*345e0*/  LDCU UR5, c[0x0][0x39c] ;  /* 0x00007380ff0577ac */ /* 0x000ea20008000800 */
[----:B------:R-:W-:-:S02]  /*345f0*/  LEA R28, P6, R34, R73, 0x1 ;  /* 0x00000049221c7211 */ /* 0x000fc400078c08ff */
[-C--:B------:R-:W-:Y:S02]  /*34600*/  LEA R32, P5, R36, R73.reuse, 0x1 ;  /* 0x0000004924207211 */ /* 0x080fe400078a08ff */
[-C--:B------:R-:W-:Y:S02]  /*34610*/  LEA.HI.X.SX32 R29, R34, R68.reuse, 0x1, P6 ;  /* 0x00000044221d7211 */ /* 0x080fe400030f0eff */
[----:B------:R-:W-:Y:S01]  /*34620*/  LEA.HI.X.SX32 R33, R36, R68, 0x1, P5 ;  /* 0x0000004424217211 */ /* 0x000fe200028f0eff */
[CC--:B------:R-:W-:Y:S01]  /*34630*/  IMAD R0, R41.reuse, R2.reuse, RZ ;  /* 0x0000000229007224 */ /* 0x0c0fe200078e02ff */
[----:B------:R-:W-:Y:S01]  /*34640*/  ISETP.LT.AND P6, PT, R41, UR6, !P0 ;  /* 0x0000000629007c0c */ /* 0x000fe2000c7c1270 */
[----:B------:R4:W-:Y:S01]  /*34650*/  @P4 STG.E.U16 desc[UR24][R28.64], R35 ;  /* 0x000000231c004986 */ /* 0x0009e2000c101518 */
[----:B------:R-:W5:Y:S03]  /*34660*/  LDCU UR6, c[0x0][0x39c] ;  /* 0x00007380ff0677ac */ /* 0x000f660008000800 */
[----:B------:R1:W-:Y:S01]  /*34670*/  @P3 STG.E.U16 desc[UR24][R32.64], R21 ;  /* 0x0000001520003986 */ /* 0x0003e2000c101518 */
[----:B------:R-:W-:Y:S01]  /*34680*/  LEA R34, P3, R0, R73, 0x1 ;  /* 0x0000004900227211 */ /* 0x000fe200078608ff */
[C---:B------:R-:W-:Y:S01]  /*34690*/  IMAD R30, R40.reuse, R2, RZ ;  /* 0x00000002281e7224 */ /* 0x040fe200078e02ff */
[----:B0-----:R-:W-:Y:S01]  /*346a0*/  ISETP.LT.AND P4, PT, R40, UR4, !P0 ;  /* 0x0000000428007c0c */ /* 0x001fe2000c781270 */
[----:B------:R-:W0:Y:S01]  /*346b0*/  LDCU UR4, c[0x0][0x39c] ;  /* 0x00007380ff0477ac */ /* 0x000e220008000800 */
[----:B----4-:R-:W-:-:S02]  /*346c0*/  PRMT R29, R21, 0x7632, R29 ;  /* 0x00007632151d7816 */ /* 0x010fc4000000001d */
[----:B------:R-:W-:Y:S01]  /*346d0*/  LEA.HI.X.SX32 R35, R0, R68, 0x1, P3 ;  /* 0x0000004400237211 */ /* 0x000fe200018f0eff */
[C---:B---3--:R-:W-:Y:S01]  /*346e0*/  IMAD R0, R39.reuse, R2, RZ ;  /* 0x0000000227007224 */ /* 0x048fe200078e02ff */
[----:B--2---:R-:W-:Y:S01]  /*346f0*/  ISETP.LT.AND P3, PT, R39, UR5, !P0 ;  /* 0x0000000527007c0c */ /* 0x004fe2000c761270 */
[----:B------:R-:W2:Y:S01]  /*34700*/  LDCU UR5, c[0x0][0x39c] ;  /* 0x00007380ff0577ac */ /* 0x000ea20008000800 */
[-C--:B------:R-:W-:Y:S01]  /*34710*/  LEA R28, P5, R30, R73.reuse, 0x1 ;  /* 0x000000491e1c7211 */ /* 0x080fe200078a08ff */
[----:B------:R3:W-:Y:S01]  /*34720*/  @P6 STG.E.U16 desc[UR24][R34.64], R29 ;  /* 0x0000001d22006986 */ /* 0x0007e2000c101518 */
[----:B------:R-:W-:-:S04]  /*34730*/  LEA R20, P6, R0, R73, 0x1 ;  /* 0x0000004900147211 */ /* 0x000fc800078c08ff */
[----:B-1----:R-:W-:Y:S01]  /*34740*/  LEA.HI.X.SX32 R21, R0, R68, 0x1, P6 ;  /* 0x0000004400157211 */ /* 0x002fe200030f0eff */
[----:B------:R-:W-:Y:S01]  /*34750*/  IMAD R0, R38, R2, RZ ;  /* 0x0000000226007224 */ /* 0x000fe200078e02ff */
[----:B---3--:R-:W-:Y:S01]  /*34760*/  LEA.HI.X.SX32 R29, R30, R68, 0x1, P5 ;  /* 0x000000441e1d7211 */ /* 0x008fe200028f0eff */
[----:B------:R-:W-:Y:S01]  /*34770*/  IMAD R32, R37, R2, RZ ;  /* 0x0000000225207224 */ /* 0x000fe200078e02ff */
[----:B------:R-:W-:-:S03]  /*34780*/  LOP3.LUT R33, R3, 0x80, RZ, 0xfc, !PT ;  /* 0x0000008003217812 */ /* 0x000fc600078efcff */
[----:B------:R1:W-:Y:S04]  /*34790*/  @P4 STG.E.U16 desc[UR24][R28.64], R22 ;  /* 0x000000161c004986 */ /* 0x0003e8000c101518 */
[----:B------:R3:W-:Y:S01]  /*347a0*/  @P3 STG.E.U16 desc[UR24][R20.64], R31 ;  /* 0x0000001f14003986 */ /* 0x0007e2000c101518 */
[-C--:B------:R-:W-:Y:S02]  /*347b0*/  LEA R30, P3, R0, R73.reuse, 0x1 ;  /* 0x00000049001e7211 */ /* 0x080fe400078608ff */
[----:B-----5:R-:W-:Y:S01]  /*347c0*/  ISETP.LT.AND P5, PT, R38, UR6, !P0 ;  /* 0x0000000626007c0c */ /* 0x020fe2000c7a1270 */
[----:B------:R-:W4:Y:S01]  /*347d0*/  LDCU UR6, c[0x0][0x39c] ;  /* 0x00007380ff0677ac */ /* 0x000f220008000800 */
[----:B-1----:R-:W-:Y:S02]  /*347e0*/  LEA R28, P6, R32, R73, 0x1 ;  /* 0x00000049201c7211 */ /* 0x002fe400078c08ff */
[----:B---3--:R-:W-:-:S02]  /*347f0*/  LEA.HI.X.SX32 R31, R0, R68, 0x1, P3 ;  /* 0x00000044001f7211 */ /* 0x008fc400018f0eff */
[C---:B0-----:R-:W-:Y:S01]  /*34800*/  ISETP.LT.AND P3, PT, R33.reuse, UR4, !P0 ;  /* 0x0000000421007c0c */ /* 0x041fe2000c761270 */
[----:B------:R-:W-:Y:S01]  /*34810*/  IMAD R33, R33, R2, RZ ;  /* 0x0000000221217224 */ /* 0x000fe200078e02ff */
[----:B------:R-:W-:Y:S02]  /*34820*/  LEA.HI.X.SX32 R29, R32, R68, 0x1, P6 ;  /* 0x00000044201d7211 */ /* 0x000fe400030f0eff */
[----:B------:R-:W-:-:S03]  /*34830*/  ISETP.LT.AND P4, PT, R37, UR8, !P0 ;  /* 0x0000000825007c0c */ /* 0x000fc6000c781270 */
[----:B------:R0:W-:Y:S01]  /*34840*/  @P5 STG.E.U16 desc[UR24][R30.64], R23 ;  /* 0x000000171e005986 */ /* 0x0001e2000c101518 */
[C---:B------:R-:W-:Y:S01]  /*34850*/  LEA R20, P6, R33.reuse, R73, 0x1 ;  /* 0x0000004921147211 */ /* 0x040fe200078c08ff */
[----:B------:R-:W1:Y:S03]  /*34860*/  LDCU UR4, c[0x0][0x39c] ;  /* 0x00007380ff0477ac */ /* 0x000e660008000800 */
[----:B------:R-:W-:Y:S01]  /*34870*/  LEA.HI.X.SX32 R21, R33, R68, 0x1, P6 ;  /* 0x0000004421157211 */ /* 0x000fe200030f0eff */
[----:B------:R-:W-:Y:S01]  /*34880*/  IMAD R33, R2, 0x2, R33 ;  /* 0x0000000202217824 */ /* 0x000fe200078e0221 */
[----:B------:R-:W-:-:S03]  /*34890*/  PRMT R32, R23, 0x7632, R32 ;  /* 0x0000763217207816 */ /* 0x000fc60000000020 */
[----:B0-----:R-:W-:Y:S02]  /*348a0*/  IMAD R31, R2, 0x2, R33 ;  /* 0x00000002021f7824 */ /* 0x001fe400078e0221 */
[----:B------:R0:W-:Y:S01]  /*348b0*/  @P4 STG.E.U16 desc[UR24][R28.64], R32 ;  /* 0x000000201c004986 */ /* 0x0001e2000c101518 */
[----:B------:R-:W-:-:S03]  /*348c0*/  LOP3.LUT R0, R3, 0x86, RZ, 0xfc, !PT ;  /* 0x0000008603007812 */ /* 0x000fc600078efcff */
[----:B------:R3:W-:Y:S01]  /*348d0*/  @P3 STG.E.U16 desc[UR24][R20.64], R4 ;  /* 0x0000000414003986 */ /* 0x0007e2000c101518 */
[-C--:B------:R-:W-:Y:S02]  /*348e0*/  LEA R22, P3, R33, R73.reuse, 0x1 ;  /* 0x0000004921167211 */ /* 0x080fe400078608ff */
[C---:B0-----:R-:W-:Y:S02]  /*348f0*/  LEA R28, P6, R31.reuse, R73, 0x1 ;  /* 0x000000491f1c7211 */ /* 0x041fe400078c08ff */
[----:B--2---:R-:W-:Y:S01]  /*34900*/  ISETP.LT.AND P5, PT, R0, UR5, !P0 ;  /* 0x0000000500007c0c */ /* 0x004fe2000c7a1270 */
[----:B------:R-:W0:Y:S01]  /*34910*/  LDCU UR5, c[0x0][0x39c] ;  /* 0x00007380ff0577ac */ /* 0x000e220008000800 */
[-C--:B------:R-:W-:Y:S01]  /*34920*/  LEA.HI.X.SX32 R29, R31, R68.reuse, 0x1, P6 ;  /* 0x000000441f1d7211 */ /* 0x080fe200030f0eff */
[----:B------:R-:W-:Y:S01]  /*34930*/  IMAD R31, R2, 0x2, R31 ;  /* 0x00000002021f7824 */ /* 0x000fe200078e021f */
[----:B------:R-:W-:Y:S02]  /*34940*/  LOP3.LUT R0, R3, 0x88, RZ, 0xfc, !PT ;  /* 0x0000008803007812 */ /* 0x000fe400078efcff */
[----:B------:R-:W-:-:S02]  /*34950*/  LEA.HI.X.SX32 R23, R33, R68, 0x1, P3 ;  /* 0x0000004421177211 */ /* 0x000fc400018f0eff */
[----:B---3--:R-:W-:Y:S01]  /*34960*/  PRMT R21, R4, 0x7632, R21 ;  /* 0x0000763204157816 */ /* 0x008fe20000000015 */
[----:B------:R-:W-:Y:S01]  /*34970*/  IMAD R33, R2, 0x2, R31 ;  /* 0x0000000202217824 */ /* 0x000fe200078e021f */
[----:B------:R-:W-:Y:S02]  /*34980*/  LEA R20, P6, R31, R73, 0x1 ;  /* 0x000000491f147211 */ /* 0x000fe400078c08ff */
[----:B----4-:R-:W-:Y:S01]  /*34990*/  ISETP.LT.AND P4, PT, R0, UR6, !P0 ;  /* 0x0000000600007c0c */ /* 0x010fe2000c781270 */
[----:B------:R2:W-:Y:S01]  /*349a0*/  @P2 STG.E.U16 desc[UR24][R22.64], R21 ;  /* 0x0000001516002986 */ /* 0x0005e2000c101518 */
[----:B------:R-:W3:Y:S01]  /*349b0*/  LDCU UR6, c[0x0][0x39c] ;  /* 0x00007380ff0677ac */ /* 0x000ee20008000800 */
[----:B------:R-:W-:Y:S02]  /*349c0*/  LOP3.LUT R0, R3, 0x8a, RZ, 0xfc, !PT ;  /* 0x0000008a03007812 */ /* 0x000fe400078efcff */
[----:B------:R-:W-:Y:S02]  /*349d0*/  PRMT R30, R5, 0x7632, R30 ;  /* 0x00007632051e7816 */ /* 0x000fe4000000001e */
[----:B-1----:R-:W-:Y:S01]  /*349e0*/  ISETP.LT.AND P3, PT, R0, UR4, !P0 ;  /* 0x0000000400007c0c */ /* 0x002fe2000c761270 */
[----:B------:R-:W1:Y:S01]  /*349f0*/  LDCU UR4, c[0x0][0x39c] ;  /* 0x00007380ff0477ac */ /* 0x000e620008000800 */
[----:B--2---:R-:W-:-:S02]  /*34a00*/  LEA.HI.X.SX32 R21, R31, R68, 0x1, P6 ;  /* 0x000000441f157211 */ /* 0x004fc400030f0eff */
[C---:B------:R-:W-:Y:S01]  /*34a10*/  LEA R22, P6, R33.reuse, R73, 0x1 ;  /* 0x0000004921167211 */ /* 0x040fe200078c08ff */
[----:B------:R2:W-:Y:S03]  /*34a20*/  @P1 STG.E.U16 desc[UR24][R28.64], R5 ;  /* 0x000000051c001986 */ /* 0x0005e6000c101518 */
[----:B------:R-:W-:Y:S01]  /*34a30*/  LEA.HI.X.SX32 R23, R33, R68, 0x1, P6 ;  /* 0x0000004421177211 */ /* 0x000fe200030f0eff */
[----:B------:R-:W-:Y:S01]  /*34a40*/  IMAD R33, R2, 0x2, R33 ;  /* 0x0000000202217824 */ /* 0x000fe200078e0221 */
[----:B------:R4:W-:Y:S01]  /*34a50*/  @P5 STG.E.U16 desc[UR24][R20.64], R30 ;  /* 0x0000001e14005986 */ /* 0x0009e2000c101518 */
[----:B------:R-:W-:-:S03]  /*34a60*/  LOP3.LUT R0, R3, 0x8c, RZ, 0xfc, !PT ;  /* 0x0000008c03007812 */ /* 0x000fc600078efcff */
[----:B------:R-:W-:Y:S01]  /*34a70*/  @P4 STG.E.U16 desc[UR24][R22.64], R6 ;  /* 0x0000000616004986 */ /* 0x000fe2000c101518 */
[CC--:B------:R-:W-:Y:S01]  /*34a80*/  LEA R4, P4, R33.reuse, R73.reuse, 0x1 ;  /* 0x0000004921047211 */ /* 0x0c0fe200078808ff */
[----:B--2---:R-:W-:Y:S01]  /*34a90*/  IMAD R29, R2, 0x2, R33 ;  /* 0x00000002021d7824 */ /* 0x004fe200078e0221 */
[----:B0-----:R-:W-:Y:S01]  /*34aa0*/  ISETP.LT.AND P2, PT, R0, UR5, !P0 ;  /* 0x0000000500007c0c */ /* 0x001fe2000c741270 */
[----:B------:R-:W0:Y:S01]  /*34ab0*/  LDCU UR5, c[0x0][0x39c] ;  /* 0x00007380ff0577ac */ /* 0x000e220008000800 */
[----:B------:R-:W-:Y:S02]  /*34ac0*/  LEA.HI.X.SX32 R5, R33, R68, 0x1, P4 ;  /* 0x0000004421057211 */ /* 0x000fe400020f0eff */
[----:B----4-:R-:W-:Y:S02]  /*34ad0*/  PRMT R21, R6, 0x7632, R21 ;  /* 0x0000763206157816 */ /* 0x010fe40000000015 */
[----:B------:R-:W-:Y:S02]  /*34ae0*/  LOP3.LUT R0, R3, 0x8e, RZ, 0xfc, !PT ;  /* 0x0000008e03007812 */ /* 0x000fe400078efcff */
[----:B------:R-:W-:Y:S01]  /*34af0*/  LEA R20, P6, R29, R73, 0x1 ;  /* 0x000000491d147211 */ /* 0x000fe200078c08ff */
[----:B------:R2:W-:Y:S01]  /*34b00*/  @P3 STG.E.U16 desc[UR24][R4.64], R21 ;  /* 0x0000001504003986 */ /* 0x0005e2000c101518 */
[----:B---3--:R-:W-:Y:S01]  /*34b10*/  ISETP.LT.AND P1, PT, R0, UR6, !P0 ;  /* 0x0000000600007c0c */ /* 0x008fe2000c721270 */
[----:B------:R-:W3:Y:S01]  /*34b20*/  LDCU UR6, c[0x0][0x39c] ;  /* 0x00007380ff0677ac */ /* 0x000ee20008000800 */
[----:B------:R-:W-:-:S04]  /*34b30*/  LOP3.LUT R0, R3, 0x90, RZ, 0xfc, !PT ;  /* 0x0000009003007812 */ /* 0x000fc800078efcff */
[----:B-1----:R-:W-:Y:S01]  /*34b40*/  ISETP.LT.AND P5, PT, R0, UR4, !P0 ;  /* 0x0000000400007c0c */ /* 0x002fe2000c7a1270 */
[----:B------:R-:W1:Y:S01]  /*34b50*/  LDCU UR4, c[0x0][0x39c] ;  /* 0x00007380ff0477ac */ /* 0x000e620008000800 */
[----:B--2---:R-:W-:Y:S01]  /*34b60*/  LEA.HI.X.SX32 R21, R29, R68, 0x1, P6 ;  /* 0x000000441d157211 */ /* 0x004fe200030f0eff */
[----:B------:R-:W-:Y:S01]  /*34b70*/  IMAD R29, R2, 0x2, R29 ;  /* 0x00000002021d7824 */ /* 0x000fe200078e021d */
[----:B------:R-:W-:-:S03]  /*34b80*/  LOP3.LUT R0, R3, 0x92, RZ, 0xfc, !PT ;  /* 0x0000009203007812 */ /* 0x000fc600078efcff */
[----:B------:R-:W-:Y:S01]  /*34b90*/  IMAD R31, R2, 0x2, R29 ;  /* 0x00000002021f7824 */ /* 0x000fe200078e021d */
[----:B------:R-:W-:-:S04]  /*34ba0*/  LEA R22, P6, R29, R73, 0x1 ;  /* 0x000000491d167211 */ /* 0x000fc800078c08ff */
[-C--:B------:R-:W-:Y:S02]  /*34bb0*/  LEA.HI.X.SX32 R23, R29, R68.reuse, 0x1, P6 ;  /* 0x000000441d177211 */ /* 0x080fe400030f0eff */
[----:B------:R-:W-:Y:S02]  /*34bc0*/  LEA R4, P6, R31, R73, 0x1 ;  /* 0x000000491f047211 */ /* 0x000fe400078c08ff */
[----:B0-----:R-:W-:Y:S01]  /*34bd0*/  ISETP.LT.AND P4, PT, R0, UR5, !P0 ;  /* 0x0000000500007c0c */ /* 0x001fe2000c781270 */
[----:B------:R-:W0:Y:S01]  /*34be0*/  LDCU UR5, c[0x0][0x39c] ;  /* 0x00007380ff0577ac */ /* 0x000e220008000800 */
[----:B------:R-:W-:Y:S02]  /*34bf0*/  LOP3.LUT R0, R3, 0x94, RZ, 0xfc, !PT ;  /* 0x0000009403007812 */ /* 0x000fe400078efcff */
[----:B------:R-:W-:Y:S01]  /*34c00*/  LEA.HI.X.SX32 R5, R31, R68, 0x1, P6 ;  /* 0x000000441f057211 */ /* 0x000fe200030f0eff */
[----:B------:R-:W-:Y:S01]  /*34c10*/  IMAD R31, R2, 0x2, R31 ;  /* 0x00000002021f7824 */ /* 0x000fe200078e021f */
[----:B---3--:R-:W-:Y:S01]  /*34c20*/  ISETP.LT.AND P3, PT, R0, UR6, !P0 ;  /* 0x0000000600007c0c */ /* 0x008fe2000c761270 */
[----:B------:R2:W-:Y:S01]  /*34c30*/  @P2 STG.E.U16 desc[UR24][R20.64], R7 ;  /* 0x0000000714002986 */ /* 0x0005e2000c101518 */
[----:B------:R-:W-:Y:S01]  /*34c40*/  LOP3.LUT R0, R3, 0x96, RZ, 0xfc, !PT ;  /* 0x0000009603007812 */ /* 0x000fe200078efcff */
[----:B------:R-:W-:Y:S01]  /*34c50*/  IMAD R29, R2, 0x2, R31 ;  /* 0x00000002021d7824 */ /* 0x000fe200078e021f */
[----:B------:R-:W3:Y:S02]  /*34c60*/  LDCU UR6, c[0x0][0x39c] ;  /* 0x00007380ff0677ac */ /* 0x000ee40008000800 */
[----:B-1----:R-:W-:Y:S01]  /*34c70*/  ISETP.LT.AND P2, PT, R0, UR4, !P0 ;  /* 0x0000000400007c0c */ /* 0x002fe2000c741270 */
[----:B------:R-:W1:Y:S01]  /*34c80*/  LDCU UR4, c[0x0][0x39c] ;  /* 0x00007380ff0477ac */ /* 0x000e620008000800 */
[----:B--2---:R-:W-:-:S02]  /*34c90*/  PRMT R21, R7, 0x7632, R21 ;  /* 0x0000763207157816 */ /* 0x004fc40000000015 */
[----:B------:R-:W-:-:S03]  /*34ca0*/  LEA R20, P6, R29, R73, 0x1 ;  /* 0x000000491d147211 */ /* 0x000fc600078c08ff */
[----:B------:R2:W-:Y:S01]  /*34cb0*/  @P1 STG.E.U16 desc[UR24][R22.64], R21 ;  /* 0x0000001516001986 */ /* 0x0005e2000c101518 */
[----:B------:R-:W-:-:S03]  /*34cc0*/  LOP3.LUT R0, R3, 0x98, RZ, 0xfc, !PT ;  /* 0x0000009803007812 */ /* 0x000fc600078efcff */
[----:B------:R4:W-:Y:S01]  /*34cd0*/  @P5 STG.E.U16 desc[UR24][R4.64], R8 ;  /* 0x0000000804005986 */ /* 0x0009e2000c101518 */
[-C--:B------:R-:W-:Y:S02]  /*34ce0*/  LEA R6, P5, R31, R73.reuse, 0x1 ;  /* 0x000000491f067211 */ /* 0x080fe400078a08ff */
[----:B0-----:R-:W-:Y:S01]  /*34cf0*/  ISETP.LT.AND P1, PT, R0, UR5, !P0 ;  /* 0x0000000500007c0c */ /* 0x001fe2000c721270 */
[----:B------:R-:W0:Y:S01]  /*34d00*/  LDCU UR5, c[0x0][0x39c] ;  /* 0x00007380ff0577ac */ /* 0x000e220008000800 */
[-C--:B--2---:R-:W-:Y:S01]  /*34d10*/  LEA.HI.X.SX32 R21, R29, R68.reuse, 0x1, P6 ;  /* 0x000000441d157211 */ /* 0x084fe200030f0eff */
[----:B------:R-:W-:Y:S01]  /*34d20*/  IMAD R29, R2, 0x2, R29 ;  /* 0x00000002021d7824 */ /* 0x000fe200078e021d */
[----:B------:R-:W-:Y:S02]  /*34d30*/  LEA.HI.X.SX32 R7, R31, R68, 0x1, P5 ;  /* 0x000000441f077211 */ /* 0x000fe400028f0eff */
[----:B----4-:R-:W-:Y:S01]  /*34d40*/  PRMT R5, R8, 0x7632, R5 ;  /* 0x0000763208057816 */ /* 0x010fe20000000005 */
[----:B------:R-:W-:Y:S01]  /*34d50*/  IMAD R23, R2, 0x2, R29 ;  /* 0x0000000202177824 */ /* 0x000fe200078e021d */
[----:B------:R-:W-:-:S02]  /*34d60*/  LEA R4, P6, R29, R73, 0x1 ;  /* 0x000000491d047211 */ /* 0x000fc400078c08ff */
[----:B------:R-:W-:Y:S01]  /*34d70*/  LOP3.LUT R0, R3, 0x9a, RZ, 0xfc, !PT ;  /* 0x0000009a03007812 */ /* 0x000fe200078efcff */
[----:B------:R2:W-:Y:S01]  /*34d80*/  @P4 STG.E.U16 desc[UR24][R6.64], R5 ;  /* 0x0000000506004986 */ /* 0x0005e2000c101518 */
[----:B------:R-:W-:Y:S02]  /*34d90*/  PRMT R22, R9, 0x7632, R22 ;  /* 0x0000763209167816 */ /* 0x000fe40000000016 */
[----:B-1----:R-:W-:Y:S01]  /*34da0*/  ISETP.LT.AND P5, PT, R0, UR4, !P0 ;  /* 0x0000000400007c0c */ /* 0x002fe2000c7a1270 */
[----:B------:R-:W1:Y:S01]  /*34db0*/  LDCU UR4, c[0x0][0x39c] ;  /* 0x00007380ff0477ac */ /* 0x000e620008000800 */
[----:B------:R-:W-:Y:S02]  /*34dc0*/  LOP3.LUT R0, R3, 0x9c, RZ, 0xfc, !PT ;  /* 0x0000009c03007812 */ /* 0x000fe400078efcff */
[-C--:B--2---:R-:W-:Y:S02]  /*34dd0*/  LEA.HI.X.SX32 R5, R29, R68.reuse, 0x1, P6 ;  /* 0x000000441d057211 */ /* 0x084fe400030f0eff */
[CC--:B------:R-:W-:Y:S01]  /*34de0*/  LEA R6, P6, R23.reuse, R73.reuse, 0x1 ;  /* 0x0000004917067211 */ /* 0x0c0fe200078c08ff */
[----:B------:R2:W-:Y:S03]  /*34df0*/  @P3 STG.E.U16 desc[UR24][R20.64], R9 ;  /* 0x0000000914003986 */ /* 0x0005e6000c101518 */
[-C--:B------:R-:W-:Y:S01]  /*34e00*/  LEA.HI.X.SX32 R7, R23, R68.reuse, 0x1, P6 ;  /* 0x0000004417077211 */ /* 0x080fe200030f0eff */
[----:B------:R-:W-:Y:S01]  /*34e10*/  IMAD R23, R2, 0x2, R23 ;  /* 0x0000000202177824 */ /* 0x000fe200078e0217 */
[----:B---3--:R-:W-:Y:S01]  /*34e20*/  ISETP.LT.AND P4, PT, R0, UR6, !P0 ;  /* 0x0000000600007c0c */ /* 0x008fe2000c781270 */
[----:B------:R3:W-:Y:S01]  /*34e30*/  @P2 STG.E.U16 desc[UR24][R4.64], R22 ;  /* 0x0000001604002986 */ /* 0x0007e2000c101518 */
[----:B------:R-:W-:Y:S01]  /*34e40*/  LOP3.LUT R0, R3, 0x9e, RZ, 0xfc, !PT ;  /* 0x0000009e03007812 */ /* 0x000fe200078efcff */
[----:B------:R-:W4:Y:S02]  /*34e50*/  LDCU UR6, c[0x0][0x39c] ;  /* 0x00007380ff0677ac */ /* 0x000f240008000800 */
[----:B------:R-:W-:Y:S01]  /*34e60*/  @P1 STG.E.U16 desc[UR24][R6.64], R10 ;  /* 0x0000000a06001986 */ /* 0x000fe2000c101518 */
[C---:B------:R-:W-:Y:S01]  /*34e70*/  LEA R8, P1, R23.reuse, R73, 0x1 ;  /* 0x0000004917087211 */ /* 0x040fe200078208ff */
[----:B--2---:R-:W-:Y:S01]  /*34e80*/  IMAD R21, R2, 0x2, R23 ;  /* 0x0000000202157824 */ /* 0x004fe200078e0217 */
[----:B0-----:R-:W-:Y:S01]  /*34e90*/  ISETP.LT.AND P3, PT, R0, UR5, !P0 ;  /* 0x0000000500007c0c */ /* 0x001fe2000c761270 */
[----:B------:R-:W0:Y:S01]  /*34ea0*/  LDCU UR5, c[0x0][0x39c] ;  /* 0x00007380ff0577ac */ /* 0x000e220008000800 */
[----:B------:R-:W-:-:S02]  /*34eb0*/  LEA.HI.X.SX32 R9, R23, R68, 0x1, P1 ;  /* 0x0000004417097211 */ /* 0x000fc400008f0eff */
[----:B---3--:R-:W-:Y:S02]  /*34ec0*/  PRMT R5, R10, 0x7632, R5 ;  /* 0x000076320a057816 */ /* 0x008fe40000000005 */
[----:B------:R-:W-:Y:S02]  /*34ed0*/  LEA R4, P6, R21, R73, 0x1 ;  /* 0x0000004915047211 */ /* 0x000fe400078c08ff */
[C---:B------:R-:W-:Y:S01]  /*34ee0*/  LOP3.LUT R0, R3.reuse, 0xa0, RZ, 0xfc, !PT ;  /* 0x000000a003007812 */ /* 0x040fe200078efcff */
[----:B------:R2:W-:Y:S03]  /*34ef0*/  @P5 STG.E.U16 desc[UR24][R8.64], R5 ;  /* 0x0000000508005986 */ /* 0x0005e6000c101518 */
[----:B-1----:R-:W-:Y:S01]  /*34f00*/  ISETP.LT.AND P2, PT, R0, UR4, !P0 ;  /* 0x0000000400007c0c */ /* 0x002fe2000c741270 */
[----:B------:R-:W1:Y:S01]  /*34f10*/  LDCU UR4, c[0x0][0x39c] ;  /* 0x00007380ff0477ac */ /* 0x000e620008000800 */
[----:B------:R-:W-:-:S02]  /*34f20*/  LOP3.LUT R0, R3, 0xa2, RZ, 0xfc, !PT ;  /* 0x000000a203007812 */ /* 0x000fc400078efcff */
[----:B--2---:R-:W-:Y:S01]  /*34f30*/  LEA.HI.X.SX32 R5, R21, R68, 0x1, P6 ;  /* 0x0000004415057211 */ /* 0x004fe200030f0eff */
[----:B------:R-:W-:-:S04]  /*34f40*/  IMAD R21, R2, 0x2, R21 ;  /* 0x0000000202157824 */ /* 0x000fc800078e0215 */
[----:B------:R-:W-:Y:S01]  /*34f50*/  IMAD R23, R2, 0x2, R21 ;  /* 0x0000000202177824 */ /* 0x000fe200078e0215 */
[CC--:B------:R-:W-:Y:S02]  /*34f60*/  LEA R6, P6, R21.reuse, R73.reuse, 0x1 ;  /* 0x0000004915067211 */ /* 0x0c0fe400078c08ff */
[----:B0-----:R-:W-:Y:S01]  /*34f70*/  ISETP.LT.AND P1, PT, R0, UR5, !P0 ;  /* 0x0000000500007c0c */ /* 0x001fe2000c721270 */
[----:B------:R-:W0:Y:S01]  /*34f80*/  LDCU UR5, c[0x0][0x39c] ;  /* 0x00007380ff0577ac */ /* 0x000e220008000800 */
[-C--:B------:R-:W-:Y:S02]  /*34f90*/  LEA.HI.X.SX32 R7, R21, R68.reuse, 0x1, P6 ;  /* 0x0000004415077211 */ /* 0x080fe400030f0eff */
[----:B------:R-:W-:Y:S01]  /*34fa0*/  LEA R8, P6, R23, R73, 0x1 ;  /* 0x0000004917087211 */ /* 0x000fe200078c08ff */
[----:B------:R2:W-:Y:S01]  /*34fb0*/  @P4 STG.E.U16 desc[UR24][R4.64], R11 ;  /* 0x0000000b04004986 */ /* 0x0005e2000c101518 */
[----:B------:R-:W-:Y:S02]  /*34fc0*/  LOP3.LUT R0, R3, 0xa4, RZ, 0xfc, !PT ;  /* 0x000000a403007812 */ /* 0x000fe400078efcff */
[----:B------:R-:W-:Y:S01]  /*34fd0*/  LEA.HI.X.SX32 R9, R23, R68, 0x1, P6 ;  /* 0x0000004417097211 */ /* 0x000fe200030f0eff */
[----:B------:R-:W-:Y:S01]  /*34fe0*/  IMAD R23, R2, 0x2, R23 ;  /* 0x0000000202177824 */ /* 0x000fe200078e0217 */
[----:B----4-:R-:W-:Y:S01]  /*34ff0*/  ISETP.LT.AND P5, PT, R0, UR6, !P0 ;  /* 0x0000000600007c0c */ /* 0x010fe2000c7a1270 */
[----:B------:R-:W3:Y:S01]  /*35000*/  LDCU UR6, c[0x0][0x39c] ;  /* 0x00007380ff0677ac */ /* 0x000ee20008000800 */
[----:B------:R-:W-:-:S02]  /*35010*/  LOP3.LUT R0, R3, 0xa6, RZ, 0xfc, !PT ;  /* 0x000000a603007812 */ /* 0x000fc400078efcff */
[----:B--2---:R-:W-:Y:S01]  /*35020*/  PRMT R5, R11, 0x7632, R5 ;  /* 0x000076320b057816 */ /* 0x004fe20000000005 */
[----:B------:R-:W-:Y:S01]  /*35030*/  IMAD R11, R2, 0x2, R23 ;  /* 0x00000002020b7824 */ /* 0x000fe200078e0217 */
[----:B-1----:R-:W-:Y:S01]  /*35040*/  ISETP.LT.AND P4, PT, R0, UR4, !P0 ;  /* 0x0000000400007c0c */ /* 0x002fe2000c781270 */
[----:B------:R-:W1:Y:S02]  /*35050*/  LDCU UR4, c[0x0][0x39c] ;  /* 0x00007380ff0477ac */ /* 0x000e640008000800 */
[----:B------:R2:W-:Y:S04]  /*35060*/  @P3 STG.E.U16 desc[UR24][R6.64], R5 ;  /* 0x0000000506003986 */ /* 0x0005e8000c101518 */
[----:B------:R-:W-:Y:S01]  /*35070*/  @P2 STG.E.U16 desc[UR24][R8.64], R12 ;  /* 0x0000000c08002986 */ /* 0x000fe2000c101518 */
[----:B------:R-:W-:-:S02]  /*35080*/  LEA R4, P2, R23, R73, 0x1 ;  /* 0x0000004917047211 */ /* 0x000fc400078408ff */
[----:B------:R-:W-:Y:S02]  /*35090*/  LOP3.LUT R0, R3, 0xa8, RZ, 0xfc, !PT ;  /* 0x000000a803007812 */ /* 0x000fe400078efcff */
[----:B--2---:R-:W-:Y:S02]  /*350a0*/  LEA.HI.X.SX32 R5, R23, R68, 0x1, P2 ;  /* 0x0000004417057211 */ /* 0x004fe400010f0eff */
[----:B------:R-:W-:Y:S02]  /*350b0*/  PRMT R7, R12, 0x7632, R7 ;  /* 0x000076320c077816 */ /* 0x000fe40000000007 */
[----:B------:R-:W-:Y:S02]  /*350c0*/  LEA R6, P6, R11, R73, 0x1 ;  /* 0x000000490b067211 */ /* 0x000fe400078c08ff */
[----:B0-----:R-:W-:Y:S01]  /*350d0*/  ISETP.LT.AND P3, PT, R0, UR5, !P0 ;  /* 0x0000000500007c0c */ /* 0x001fe2000c761270 */
[----:B------:R0:W-:Y:S01]  /*350e0*/  @P1 STG.E.U16 desc[UR24][R4.64], R7 ;  /* 0x0000000704001986 */ /* 0x0001e2000c101518 */
[----:B------:R-:W2:Y:S01]  /*350f0*/  LDCU UR5, c[0x0][0x39c] ;  /* 0x00007380ff0577ac */ /* 0x000ea20008000800 */
[----:B------:R-:W-:-:S02]  /*35100*/  LOP3.LUT R0, R3, 0xaa, RZ, 0xfc, !PT ;  /* 0x000000aa03007812 */ /* 0x000fc400078efcff */
[-C--:B0-----:R-:W-:Y:S01]  /*35110*/  LEA.HI.X.SX32 R7, R11, R68.reuse, 0x1, P6 ;  /* 0x000000440b077211 */ /* 0x081fe200030f0eff */
[----:B------:R-:W-:Y:S01]  /*35120*/  IMAD R11, R2, 0x2, R11 ;  /* 0x00000002020b7824 */ /* 0x000fe200078e020b */
[----:B-1----:R-:W-:Y:S01]  /*35130*/  ISETP.LT.AND P2, PT, R0, UR4, !P0 ;  /* 0x0000000400007c0c */ /* 0x002fe2000c741270 */
[----:B------:R-:W0:Y:S02]  /*35140*/  LDCU UR4, c[0x0][0x39c] ;  /* 0x00007380ff0477ac */ /* 0x000e240008000800 */
[----:B------:R-:W-:Y:S01]  /*35150*/  IMAD R21, R2, 0x2, R11 ;  /* 0x0000000202157824 */ /* 0x000fe200078e020b */
[----:B------:R-:W-:Y:S02]  /*35160*/  LEA R8, P6, R11, R73, 0x1 ;  /* 0x000000490b087211 */ /* 0x000fe400078c08ff */
[----:B------:R-:W-:Y:S02]  /*35170*/  LOP3.LUT R0, R3, 0xac, RZ, 0xfc, !PT ;  /* 0x000000ac03007812 */ /* 0x000fe400078efcff */
[----:B------:R-:W-:-:S02]  /*35180*/  LEA.HI.X.SX32 R9, R11, R68, 0x1, P6 ;  /* 0x000000440b097211 */ /* 0x000fc400030f0eff */
[----:B------:R-:W-:Y:S02]  /*35190*/  LEA R4, P6, R21, R73, 0x1 ;  /* 0x0000004915047211 */ /* 0x000fe400078c08ff */
[----:B---3--:R-:W-:Y:S01]  /*351a0*/  ISETP.LT.AND P1, PT, R0, UR6, !P0 ;  /* 0x0000000600007c0c */ /* 0x008fe2000c721270 */
[----:B------:R1:W-:Y:S01]  /*351b0*/  @P5 STG.E.U16 desc[UR24][R6.64], R13 ;  /* 0x0000000d06005986 */ /* 0x0003e2000c101518 */
[----:B------:R-:W-:Y:S01]  /*351c0*/  LOP3.LUT R0, R3, 0xae, RZ, 0xfc, !PT ;  /* 0x000000ae03007812 */ /* 0x000fe200078efcff */
[----:B------:R-:W3:Y:S01]  /*351d0*/  LDCU UR6, c[0x0][0x39c] ;  /* 0x00007380ff0677ac */ /* 0x000ee20008000800 */
[----:B------:R-:W-:Y:S01]  /*351e0*/  LEA.HI.X.SX32 R5, R21, R68, 0x1, P6 ;  /* 0x0000004415057211 */ /* 0x000fe200030f0eff */
[----:B------:R-:W-:Y:S01]  /*351f0*/  IMAD R21, R2, 0x2, R21 ;  /* 0x0000000202157824 */ /* 0x000fe200078e0215 */
[----:B--2---:R-:W-:Y:S01]  /*35200*/  ISETP.LT.AND P5, PT, R0, UR5, !P0 ;  /* 0x0000000500007c0c */ /* 0x004fe2000c7a1270 */
[----:B------:R-:W2:Y:S02]  /*35210*/  LDCU UR5, c[0x0][0x39c] ;  /* 0x00007380ff0577ac */ /* 0x000ea40008000800 */
[----:B------:R-:W-:Y:S01]  /*35220*/  IMAD R11, R2, 0x2, R21 ;  /* 0x00000002020b7824 */ /* 0x000fe200078e0215 */
[----:B-1----:R-:W-:-:S02]  /*35230*/  PRMT R7, R13, 0x7632, R7 ;  /* 0x000076320d077816 */ /* 0x002fc40000000007 */
[----:B------:R-:W-:-:S03]  /*35240*/  LOP3.LUT R0, R3, 0xb0, RZ, 0xfc, !PT ;  /* 0x000000b003007812 */ /* 0x000fc600078efcff */
[----:B------:R1:W-:Y:S01]  /*35250*/  @P4 STG.E.U16 desc[UR24][R8.64], R7 ;  /* 0x0000000708004986 */ /* 0x0003e2000c101518 */
[----:B0-----:R-:W-:Y:S01]  /*35260*/  ISETP.LT.AND P4, PT, R0, UR4, !P0 ;  /* 0x0000000400007c0c */ /* 0x001fe2000c781270 */
[----:B------:R-:W0:Y:S02]  /*35270*/  LDCU UR4, c[0x0][0x39c] ;  /* 0x00007380ff0477ac */ /* 0x000e240008000800 */
[----:B------:R4:W-:Y:S01]  /*35280*/  @P3 STG.E.U16 desc[UR24][R4.64], R14 ;  /* 0x0000000e04003986 */ /* 0x0009e2000c101518 */
[-C--:B------:R-:W-:Y:S02]  /*35290*/  LEA R6, P3, R21, R73.reuse, 0x1 ;  /* 0x0000004915067211 */ /* 0x080fe400078608ff */
[----:B-1----:R-:W-:-:S04]  /*352a0*/  LEA R8, P6, R11, R73, 0x1 ;  /* 0x000000490b087211 */ /* 0x002fc800078c08ff */
[-C--:B------:R-:W-:Y:S01]  /*352b0*/  LEA.HI.X.SX32 R9, R11, R68.reuse, 0x1, P6 ;  /* 0x000000440b097211 */ /* 0x080fe200030f0eff */
[----:B------:R-:W-:Y:S01]  /*352c0*/  IMAD R11, R2, 0x2, R11 ;  /* 0x00000002020b7824 */ /* 0x000fe200078e020b */
[-C--:B------:R-:W-:Y:S02]  /*352d0*/  LEA.HI.X.SX32 R7, R21, R68.reuse, 0x1, P3 ;  /* 0x0000004415077211 */ /* 0x080fe400018f0eff */
[----:B----4-:R-:W-:Y:S01]  /*352e0*/  PRMT R5, R14, 0x7632, R5 ;  /* 0x000076320e057816 */ /* 0x010fe20000000005 */
[----:B------:R-:W-:Y:S01]  /*352f0*/  IMAD R13, R2, 0x2, R11 ;  /* 0x00000002020d7824 */ /* 0x000fe200078e020b */
[----:B------:R-:W-:Y:S02]  /*35300*/  LOP3.LUT R0, R3, 0xb2, RZ, 0xfc, !PT ;  /* 0x000000b203007812 */ /* 0x000fe400078efcff */
[----:B------:R-:W-:Y:S01]  /*35310*/  LEA R4, P6, R11, R73, 0x1 ;  /* 0x000000490b047211 */ /* 0x000fe200078c08ff */
[----:B------:R1:W-:Y:S01]  /*35320*/  @P2 STG.E.U16 desc[UR24][R6.64], R5 ;  /* 0x0000000506002986 */ /* 0x0003e2000c101518 */
[----:B--2---:R-:W-:Y:S01]  /*35330*/  ISETP.LT.AND P3, PT, R0, UR5, !P0 ;  /* 0x0000000500007c0c */ /* 0x004fe2000c761270 */
[----:B------:R-:W2:Y:S01]  /*35340*/  LDCU UR5, c[0x0][0x39c] ;  /* 0x00007380ff0577ac */ /* 0x000ea20008000800 */
[----:B------:R-:W-:Y:S01]  /*35350*/  LOP3.LUT R0, R3, 0xb4, RZ, 0xfc, !PT ;  /* 0x000000b403007812 */ /* 0x000fe200078efcff */
[----:B------:R4:W-:Y:S03]  /*35360*/  @P1 STG.E.U16 desc[UR24][R8.64], R15 ;  /* 0x0000000f08001986 */ /* 0x0009e6000c101518 */
[----:B---3--:R-:W-:Y:S01]  /*35370*/  ISETP.LT.AND P2, PT, R0, UR6, !P0 ;  /* 0x0000000600007c0c */ /* 0x008fe2000c741270 */
[----:B------:R-:W3:Y:S01]  /*35380*/  LDCU UR6, c[0x0][0x39c] ;  /* 0x00007380ff0677ac */ /* 0x000ee20008000800 */
[----:B-1----:R-:W-:-:S02]  /*35390*/  LEA.HI.X.SX32 R5, R11, R68, 0x1, P6 ;  /* 0x000000440b057211 */ /* 0x002fc400030f0eff */
[----:B------:R-:W-:Y:S02]  /*353a0*/  LEA R6, P6, R13, R73, 0x1 ;  /* 0x000000490d067211 */ /* 0x000fe400078c08ff */
[----:B----4-:R-:W-:Y:S02]  /*353b0*/  PRMT R9, R15, 0x7632, R9 ;  /* 0x000076320f097816 */ /* 0x010fe40000000009 */
[----:B------:R-:W-:Y:S02]  /*353c0*/  LOP3.LUT R0, R3, 0xb6, RZ, 0xfc, !PT ;  /* 0x000000b603007812 */ /* 0x000fe400078efcff */
[----:B------:R-:W-:Y:S01]  /*353d0*/  LEA.HI.X.SX32 R7, R13, R68, 0x1, P6 ;  /* 0x000000440d077211 */ /* 0x000fe200030f0eff */
[----:B------:R-:W-:Y:S01]  /*353e0*/  IMAD R13, R2, 0x2, R13 ;  /* 0x00000002020d7824 */ /* 0x000fe200078e020d */
[----:B0-----:R-:W-:Y:S01]  /*353f0*/  ISETP.LT.AND P1, PT, R0, UR4, !P0 ;  /* 0x0000000400007c0c */ /* 0x001fe2000c721270 */
[----:B------:R0:W-:Y:S01]  /*35400*/  @P5 STG.E.U16 desc[UR24][R4.64], R9 ;  /* 0x0000000904005986 */ /* 0x0001e2000c101518 */
[----:B------:R-:W1:Y:S01]  /*35410*/  LDCU UR4, c[0x0][0x39c] ;  /* 0x00007380ff0477ac */ /* 0x000e620008000800 */
[----:B------:R-:W-:-:S02]  /*35420*/  IMAD R11, R2, 0x2, R13 ;  /* 0x00000002020b7824 */ /* 0x000fc400078e020d */
[----:B------:R-:W-:Y:S01]  /*35430*/  @P4 STG.E.U16 desc[UR24][R6.64], R16 ;  /* 0x0000001006004986 */ /* 0x000fe2000c101518 */
[-C--:B------:R-:W-:Y:S02]  /*35440*/  LEA R8, P4, R13, R73.reuse, 0x1 ;  /* 0x000000490d087211 */ /* 0x080fe400078808ff */
[----:B------:R-:W-:Y:S02]  /*35450*/  LOP3.LUT R0, R3, 0xb8, RZ, 0xfc, !PT ;  /* 0x000000b803007812 */ /* 0x000fe400078efcff */
[----:B0-----:R-:W-:Y:S02]  /*35460*/  LEA.HI.X.SX32 R9, R13, R68, 0x1, P4 ;  /* 0x000000440d097211 */ /* 0x001fe400020f0eff */
[----:B------:R-:W-:Y:S02]  /*35470*/  PRMT R5, R16, 0x7632, R5 ;  /* 0x0000763210057816 */ /* 0x000fe40000000005 */
[----:B------:R-:W-:Y:S02]  /*35480*/  LEA R4, P6, R11, R73, 0x1 ;  /* 0x000000490b047211 */ /* 0x000fe400078c08ff */
[----:B--2---:R-:W-:Y:S01]  /*35490*/  ISETP.LT.AND P5, PT, R0, UR5, !P0 ;  /* 0x0000000500007c0c */ /* 0x004fe2000c7a1270 */
[----:B------:R-:W0:Y:S01]  /*354a0*/  LDCU UR5, c[0x0][0x39c] ;  /* 0x00007380ff0577ac */ /* 0x000e220008000800 */
[----:B------:R2:W-:Y:S01]  /*354b0*/  @P3 STG.E.U16 desc[UR24][R8.64], R5 ;  /* 0x0000000508003986 */ /* 0x0005e2000c101518 */
[----:B------:R-:W-:-:S04]  /*354c0*/  LOP3.LUT R0, R3, 0xba, RZ, 0xfc, !PT ;  /* 0x000000ba03007812 */ /* 0x000fc800078efcff */
[----:B-1----:R-:W-:Y:S01]  /*354d0*/  ISETP.LT.AND P4, PT, R0, UR4, !P0 ;  /* 0x0000000400007c0c */ /* 0x002fe2000c781270 */
[----:B------:R-:W1:Y:S01]  /*354e0*/  LDCU UR4, c[0x0][0x39c] ;  /* 0x00007380ff0477ac */ /* 0x000e620008000800 */
[----:B--2---:R-:W-:Y:S01]  /*354f0*/  LEA.HI.X.SX32 R5, R11, R68, 0x1, P6 ;  /* 0x000000440b057211 */ /* 0x004fe200030f0eff */
[----:B------:R-:W-:Y:S01]  /*35500*/  IMAD R11, R2, 0x2, R11 ;  /* 0x00000002020b7824 */ /* 0x000fe200078e020b */
[----:B------:R-:W-:-:S03]  /*35510*/  LOP3.LUT R0, R3, 0xbc, RZ, 0xfc, !PT ;  /* 0x000000bc03007812 */ /* 0x000fc600078efcff */
[----:B------:R-:W-:Y:S01]  /*35520*/  IMAD R13, R2, 0x2, R11 ;  /* 0x00000002020d7824 */ /* 0x000fe200078e020b */
[CC--:B------:R-:W-:Y:S01]  /*35530*/  LEA R6, P6, R11.reuse, R73.reuse, 0x1 ;  /* 0x000000490b067211 */ /* 0x0c0fe200078c08ff */
[----:B------:R2:W-:Y:S01]  /*35540*/  @P2 STG.E.U16 desc[UR24][R4.64], R17 ;  /* 0x0000001104002986 */ /* 0x0005e2000c101518 */
[----:B---3--:R-:W-:Y:S01]  /*35550*/  ISETP.LT.AND P3, PT, R0, UR6, !P0 ;  /* 0x0000000600007c0c */ /* 0x008fe2000c761270 */
[----:B------:R-:W3:Y:S01]  /*35560*/  LDCU UR6, c[0x0][0x39c] ;  /* 0x00007380ff0677ac */ /* 0x000ee20008000800 */
[-C--:B------:R-:W-:Y:S02]  /*35570*/  LEA.HI.X.SX32 R7, R11, R68.reuse, 0x1, P6 ;  /* 0x000000440b077211 */ /* 0x080fe400030f0eff */
[----:B------:R-:W-:Y:S02]  /*35580*/  LEA R8, P6, R13, R73, 0x1 ;  /* 0x000000490d087211 */ /* 0x000fe400078c08ff */
[----:B------:R-:W-:Y:S02]  /*35590*/  LOP3.LUT R0, R3, 0xbe, RZ, 0xfc, !PT ;  /* 0x000000be03007812 */ /* 0x000fe400078efcff */
[----:B------:R-:W-:Y:S01]  /*355a0*/  LEA.HI.X.SX32 R9, R13, R68, 0x1, P6 ;  /* 0x000000440d097211 */ /* 0x000fe200030f0eff */
[----:B------:R-:W-:Y:S01]  /*355b0*/  IMAD R13, R2, 0x2, R13 ;  /* 0x00000002020d7824 */ /* 0x000fe200078e020d */
[----:B--2---:R-:W-:-:S02]  /*355c0*/  PRMT R5, R17, 0x7632, R5 ;  /* 0x0000763211057816 */ /* 0x004fc40000000005 */
[----:B0-----:R-:W-:Y:S01]  /*355d0*/  ISETP.LT.AND P2, PT, R0, UR5, !P0 ;  /* 0x0000000500007c0c */ /* 0x001fe2000c741270 */
[----:B------:R-:W0:Y:S02]  /*355e0*/  LDCU UR5, c[0x0][0x39c] ;  /* 0x00007380ff0577ac */ /* 0x000e240008000800 */
[----:B------:R2:W-:Y:S01]  /*355f0*/  @P1 STG.E.U16 desc[UR24][R6.64], R5 ;  /* 0x0000000506001986 */ /* 0x0005e2000c101518 */
[----:B------:R-:W-:-:S03]  /*35600*/  IMAD R11, R2, 0x2, R13 ;  /* 0x00000002020b7824 */ /* 0x000fc600078e020d */
[----:B------:R-:W-:Y:S01]  /*35610*/  @P5 STG.E.U16 desc[UR24][R8.64], R18 ;  /* 0x0000001208005986 */ /* 0x000fe2000c101518 */
[-C--:B------:R-:W-:Y:S02]  /*35620*/  LEA R4, P5, R13, R73.reuse, 0x1 ;  /* 0x000000490d047211 */ /* 0x080fe400078a08ff */
[----:B------:R-:W-:Y:S02]  /*35630*/  LOP3.LUT R0, R3, 0xc0, RZ, 0xfc, !PT ;  /* 0x000000c003007812 */ /* 0x000fe400078efcff */
[----:B--2---:R-:W-:Y:S02]  /*35640*/  LEA.HI.X.SX32 R5, R13, R68, 0x1, P5 ;  /* 0x000000440d057211 */ /* 0x004fe400028f0eff */
[----:B------:R-:W-:Y:S02]  /*35650*/  PRMT R7, R18, 0x7632, R7 ;  /* 0x0000763212077816 */ /* 0x000fe40000000007 */
[----:B-1----:R-:W-:Y:S01]  /*35660*/  ISETP.LT.AND P1, PT, R0, UR4, !P0 ;  /* 0x0000000400007c0c */ /* 0x002fe2000c721270 */
[----:B------:R-:W1:Y:S01]  /*35670*/  LDCU UR4, c[0x0][0x39c] ;  /* 0x00007380ff0477ac */ /* 0x000e620008000800 */
[----:B------:R-:W-:Y:S01]  /*35680*/  LEA R6, P6, R11, R73, 0x1 ;  /* 0x000000490b067211 */ /* 0x000fe200078c08ff */
[----:B------:R2:W-:Y:S01]  /*35690*/  @P4 STG.E.U16 desc[UR24][R4.64], R7 ;  /* 0x0000000704004986 */ /* 0x0005e2000c101518 */
[----:B------:R-:W-:-:S04]  /*356a0*/  LOP3.LUT R0, R3, 0xc2, RZ, 0xfc, !PT ;  /* 0x000000c203007812 */ /* 0x000fc800078efcff */
[----:B0-----:R-:W-:Y:S01]  /*356b0*/  ISETP.LT.AND P5, PT, R0, UR5, !P0 ;  /* 0x0000000500007c0c */ /* 0x001fe2000c7a1270 */
[----:B------:R-:W0:Y:S01]  /*356c0*/  LDCU UR5, c[0x0][0x39c] ;  /* 0x00007380ff0577ac */ /* 0x000e220008000800 */
[----:B--2---:R-:W-:Y:S01]  /*356d0*/  LEA.HI.X.SX32 R7, R11, R68, 0x1, P6 ;  /* 0x000000440b077211 */ /* 0x004fe200030f0eff */
[----:B------:R-:W-:Y:S01]  /*356e0*/  IMAD R11, R2, 0x2, R11 ;  /* 0x00000002020b7824 */ /* 0x000fe200078e020b */
[----:B------:R-:W-:-:S03]  /*356f0*/  LOP3.LUT R0, R3, 0xc4, RZ, 0xfc, !PT ;  /* 0x000000c403007812 */ /* 0x000fc600078efcff */
[----:B------:R-:W-:Y:S01]  /*35700*/  IMAD R13, R2, 0x2, R11 ;  /* 0x00000002020d7824 */ /* 0x000fe200078e020b */
[CC--:B------:R-:W-:Y:S02]  /*35710*/  LEA R8, P6, R11.reuse, R73.reuse, 0x1 ;  /* 0x000000490b087211 */ /* 0x0c0fe400078c08ff */
[----:B---3--:R-:W-:Y:S01]  /*35720*/  ISETP.LT.AND P4, PT, R0, UR6, !P0 ;  /* 0x0000000600007c0c */ /* 0x008fe2000c781270 */
[----:B------:R2:W-:Y:S01]  /*35730*/  @P3 STG.E.U16 desc[UR24][R6.64], R19 ;  /* 0x0000001306003986 */ /* 0x0005e2000c101518 */
[-C--:B------:R-:W-:Y:S01]  /*35740*/  LEA.HI.X.SX32 R9, R11, R68.reuse, 0x1, P6 ;  /* 0x000000440b097211 */ /* 0x080fe200030f0eff */
[----:B------:R-:W3:Y:S01]  /*35750*/  LDCU UR6, c[0x0][0x39c] ;  /* 0x00007380ff0677ac */ /* 0x000ee20008000800 */
[----:B------:R-:W-:Y:S02]  /*35760*/  LOP3.LUT R0, R3, 0xc6, RZ, 0xfc, !PT ;  /* 0x000000c603007812 */ /* 0x000fe400078efcff */
[C---:B------:R-:W-:Y:S02]  /*35770*/  LEA R4, P6, R13.reuse, R73, 0x1 ;  /* 0x000000490d047211 */ /* 0x040fe400078c08ff */
[----:B-1----:R-:W-:Y:S01]  /*35780*/  ISETP.LT.AND P3, PT, R0, UR4, !P0 ;  /* 0x0000000400007c0c */ /* 0x002fe2000c761270 */
[----:B------:R-:W1:Y:S01]  /*35790*/  LDCU UR4, c[0x0][0x39c] ;  /* 0x00007380ff0477ac */ /* 0x000e620008000800 */
[----:B------:R-:W-:Y:S01]  /*357a0*/  LEA.HI.X.SX32 R5, R13, R68, 0x1, P6 ;  /* 0x000000440d057211 */ /* 0x000fe200030f0eff */
[----:B------:R-:W-:Y:S01]  /*357b0*/  IMAD R13, R2, 0x2, R13 ;  /* 0x00000002020d7824 */ /* 0x000fe200078e020d */
[----:B--2---:R-:W-:-:S03]  /*357c0*/  PRMT R7, R19, 0x7632, R7 ;  /* 0x0000763213077816 */ /* 0x004fc60000000007 */
[----:B------:R-:W-:Y:S01]  /*357d0*/  IMAD R11, R2, 0x2, R13 ;  /* 0x00000002020b7824 */ /* 0x000fe200078e020d */
[----:B------:R-:W-:Y:S01]  /*357e0*/  LOP3.LUT R0, R3, 0xc8, RZ, 0xfc, !PT ;  /* 0x000000c803007812 */ /* 0x000fe200078efcff */
[----:B------:R2:W-:Y:S03]  /*357f0*/  @P2 STG.E.U16 desc[UR24][R8.64], R7 ;  /* 0x0000000708002986 */ /* 0x0005e6000c101518 */
[----:B0-----:R-:W-:Y:S01]  /*35800*/  ISETP.LT.AND P2, PT, R0, UR5, !P0 ;  /* 0x0000000500007c0c */ /* 0x001fe2000c741270 */
[----:B------:R-:W0:Y:S01]  /*35810*/  LDCU UR5, c[0x0][0x39c] ;  /* 0x00007380ff0577ac */ /* 0x000e220008000800 */
[----:B------:R4:W-:Y:S01]  /*35820*/  @P1 STG.E.U16 desc[UR24][R4.64], R24 ;  /* 0x0000001804001986 */ /* 0x0009e2000c101518 */
[----:B------:R-:W-:Y:S02]  /*35830*/  LEA R6, P1, R13, R73, 0x1 ;  /* 0x000000490d067211 */ /* 0x000fe400078208ff */
[----:B------:R-:W-:-:S02]  /*35840*/  LOP3.LUT R0, R3, 0xca, RZ, 0xfc, !PT ;  /* 0x000000ca03007812 */ /* 0x000fc400078efcff */
[----:B--2---:R-:W-:-:S04]  /*35850*/  LEA R8, P6, R11, R73, 0x1 ;  /* 0x000000490b087211 */ /* 0x004fc800078c08ff */
[-C--:B------:R-:W-:Y:S01]  /*35860*/  LEA.HI.X.SX32 R9, R11, R68.reuse, 0x1, P6 ;  /* 0x000000440b097211 */ /* 0x080fe200030f0eff */
[----:B------:R-:W-:Y:S01]  /*35870*/  IMAD R11, R2, 0x2, R11 ;  /* 0x00000002020b7824 */ /* 0x000fe200078e020b */
[-C--:B------:R-:W-:Y:S02]  /*35880*/  LEA.HI.X.SX32 R7, R13, R68.reuse, 0x1, P1 ;  /* 0x000000440d077211 */ /* 0x080fe400008f0eff */
[----:B----4-:R-:W-:Y:S01]  /*35890*/  PRMT R5, R24, 0x7632, R5 ;  /* 0x0000763218057816 */ /* 0x010fe20000000005 */
[----:B------:R-:W-:Y:S01]  /*358a0*/  IMAD R13, R2, 0x2, R11 ;  /* 0x00000002020d7824 */ /* 0x000fe200078e020b */
[----:B-1----:R-:W-:Y:S01]  /*358b0*/  ISETP.LT.AND P1, PT, R0, UR4, !P0 ;  /* 0x0000000400007c0c */ /* 0x002fe2000c721270 */
[----:B------:R-:W1:Y:S01]  /*358c0*/  LDCU UR4, c[0x0][0x39c] ;  /* 0x00007380ff0477ac */ /* 0x000e620008000800 */
[----:B------:R-:W-:Y:S02]  /*358d0*/  LOP3.LUT R0, R3, 0xcc, RZ, 0xfc, !PT ;  /* 0x000000cc03007812 */ /* 0x000fe400078efcff */
[----:B------:R-:W-:Y:S01]  /*358e0*/  LEA R4, P6, R11, R73, 0x1 ;  /* 0x000000490b047211 */ /* 0x000fe200078c08ff */
[----:B------:R2:W-:Y:S01]  /*358f0*/  @P5 STG.E.U16 desc[UR24][R6.64], R5 ;  /* 0x0000000506005986 */ /* 0x0005e2000c101518 */
[----:B---3--:R-:W-:Y:S01]  /*35900*/  ISETP.LT.AND P5, PT, R0, UR6, !P0 ;  /* 0x0000000600007c0c */ /* 0x008fe2000c7a1270 */
[----:B------:R-:W3:Y:S01]  /*35910*/  LDCU UR6, c[0x0][0x39c] ;  /* 0x00007380ff0677ac */ /* 0x000ee20008000800 */
[----:B------:R-:W-:Y:S01]  /*35920*/  LOP3.LUT R0, R3, 0xce, RZ, 0xfc, !PT ;  /* 0x000000ce03007812 */ /* 0x000fe200078efcff */
[----:B------:R4:W-:Y:S03]  /*35930*/  @P4 STG.E.U16 desc[UR24][R8.64], R25 ;  /* 0x0000001908004986 */ /* 0x0009e6000c101518 */
[----:B0-----:R-:W-:Y:S01]  /*35940*/  ISETP.LT.AND P4, PT, R0, UR5, !P0 ;  /* 0x0000000500007c0c */ /* 0x001fe2000c781270 */
[----:B------:R-:W0:Y:S01]  /*35950*/  LDCU UR5, c[0x0][0x39c] ;  /* 0x00007380ff0577ac */ /* 0x000e220008000800 */
[----:B--2---:R-:W-:-:S02]  /*35960*/  LEA.HI.X.SX32 R5, R11, R68, 0x1, P6 ;  /* 0x000000440b057211 */ /* 0x004fc400030f0eff */
[-C--:B------:R-:W-:Y:S02]  /*35970*/  LEA R6, P6, R13, R73.reuse, 0x1 ;  /* 0x000000490d067211 */ /* 0x080fe400078c08ff */
[----:B----4-:R-:W-:Y:S02]  /*35980*/  PRMT R9, R25, 0x7632, R9 ;  /* 0x0000763219097816 */ /* 0x010fe40000000009 */
[----:B------:R-:W-:Y:S01]  /*35990*/  LEA.HI.X.SX32 R7, R13, R68, 0x1, P6 ;  /* 0x000000440d077211 */ /* 0x000fe200030f0eff */
[C---:B------:R-:W-:Y:S02]  /*359a0*/  IMAD R13, R2.reuse, 0x2, R13 ;  /* 0x00000002020d7824 */ /* 0x040fe400078e020d */
[----:B------:R2:W-:Y:S01]  /*359b0*/  @P3 STG.E.U16 desc[UR24][R4.64], R9 ;  /* 0x0000000904003986 */ /* 0x0005e2000c101518 */
[----:B------:R-:W-:Y:S01]  /*359c0*/  LOP3.LUT R0, R3, 0xd0, RZ, 0xfc, !PT ;  /* 0x000000d003007812 */ /* 0x000fe200078efcff */
[----:B------:R-:W-:Y:S02]  /*359d0*/  IMAD R11, R2, 0x2, R13 ;  /* 0x00000002020b7824 */ /* 0x000fe400078e020d */
[----:B------:R-:W-:Y:S01]  /*359e0*/  @P2 STG.E.U16 desc[UR24][R6.64], R26 ;  /* 0x0000001a06002986 */ /* 0x000fe2000c101518 */
[----:B------:R-:W-:-:S02]  /*359f0*/  LEA R8, P2, R13, R73, 0x1 ;  /* 0x000000490d087211 */ /* 0x000fc400078408ff */
[----:B-1----:R-:W-:Y:S01]  /*35a00*/  ISETP.LT.AND P3, PT, R0, UR4, !P0 ;  /* 0x0000000400007c0c */ /* 0x002fe2000c761270 */
[----:B------:R-:W1:Y:S01]  /*35a10*/  LDCU UR4, c[0x0][0x39c] ;  /* 0x00007380ff0477ac */ /* 0x000e620008000800 */
[----:B--2---:R-:W-:Y:S02]  /*35a20*/  LEA.HI.X.SX32 R9, R13, R68, 0x1, P2 ;  /* 0x000000440d097211 */ /* 0x004fe400010f0eff */
[----:B------:R-:W-:Y:S02]  /*35a30*/  PRMT R5, R26, 0x7632, R5 ;  /* 0x000076321a057816 */ /* 0x000fe40000000005 */
[----:B------:R-:W-:Y:S02]  /*35a40*/  LEA R4, P6, R11, R73, 0x1 ;  /* 0x000000490b047211 */ /* 0x000fe400078c08ff */
[C---:B------:R-:W-:Y:S01]  /*35a50*/  LOP3.LUT R0, R3.reuse, 0xd2, RZ, 0xfc, !PT ;  /* 0x000000d203007812 */ /* 0x040fe200078efcff */
[----:B------:R2:W-:Y:S03]  /*35a60*/  @P1 STG.E.U16 desc[UR24][R8.64], R5 ;  /* 0x0000000508001986 */ /* 0x0005e6000c101518 */
[----:B0-----:R-:W-:Y:S01]  /*35a70*/  ISETP.LT.AND P2, PT, R0, UR5, !P0 ;  /* 0x0000000500007c0c */ /* 0x001fe2000c741270 */
[----:B------:R-:W0:Y:S01]  /*35a80*/  LDCU UR5, c[0x0][0x39c] ;  /* 0x00007380ff0577ac */ /* 0x000e220008000800 */
[----:B------:R-:W-:-:S02]  /*35a90*/  LOP3.LUT R0, R3, 0xd4, RZ, 0xfc, !PT ;  /* 0x000000d403007812 */ /* 0x000fc400078efcff */
[-C--:B--2---:R-:W-:Y:S01]  /*35aa0*/  LEA.HI.X.SX32 R5, R11, R68.reuse, 0x1, P6 ;  /* 0x000000440b057211 */ /* 0x084fe200030f0eff */
[----:B------:R-:W-:Y:S01]  /*35ab0*/  IMAD R11, R2, 0x2, R11 ;  /* 0x00000002020b7824 */ /* 0x000fe200078e020b */
[----:B---3--:R-:W-:Y:S01]  /*35ac0*/  ISETP.LT.AND P1, PT, R0, UR6, !P0 ;  /* 0x0000000600007c0c */ /* 0x008fe2000c721270 */
[----:B------:R-:W2:Y:S02]  /*35ad0*/  LDCU UR6, c[0x0][0x39c] ;  /* 0x00007380ff0677ac */ /* 0x000ea40008000800 */
[----:B------:R-:W-:Y:S01]  /*35ae0*/  IMAD R13, R2, 0x2, R11 ;  /* 0x00000002020d7824 */ /* 0x000fe200078e020b */
[-C--:B------:R-:W-:Y:S02]  /*35af0*/  LEA R6, P6, R11, R73.reuse, 0x1 ;  /* 0x000000490b067211 */ /* 0x080fe400078c08ff */
[----:B------:R-:W-:Y:S02]  /*35b00*/  LOP3.LUT R0, R3, 0xd6, RZ, 0xfc, !PT ;  /* 0x000000d603007812 */ /* 0x000fe400078efcff */
[----:B------:R-:W-:Y:S01]  /*35b10*/  LEA.HI.X.SX32 R7, R11, R68, 0x1, P6 ;  /* 0x000000440b077211 */ /* 0x000fe200030f0eff */
[----:B------:R3:W-:Y:S01]  /*35b20*/  @P5 STG.E.U16 desc[UR24][R4.64], R27 ;  /* 0x0000001b04005986 */ /* 0x0007e2000c101518 */
[----:B------:R-:W-:-:S02]  /*35b30*/  LEA R8, P6, R13, R73, 0x1 ;  /* 0x000000490d087211 */ /* 0x000fc400078c08ff */
[----:B-1----:R-:W-:Y:S01]  /*35b40*/  ISETP.LT.AND P5, PT, R0, UR4, !P0 ;  /* 0x0000000400007c0c */ /* 0x002fe2000c7a1270 */
[----:B------:R-:W1:Y:S01]  /*35b50*/  LDCU UR4, c[0x0][0x39c] ;  /* 0x00007380ff0477ac */ /* 0x000e620008000800 */
[----:B------:R-:W-:Y:S01]  /*35b60*/  LEA.HI.X.SX32 R9, R13, R68, 0x1, P6 ;  /* 0x000000440d097211 */ /* 0x000fe200030f0eff */
[C---:B------:R-:W-:Y:S01]  /*35b70*/  IMAD R13, R2.reuse, 0x2, R13 ;  /* 0x00000002020d7824 */ /* 0x040fe200078e020d */
[----:B------:R-:W-:Y:S02]  /*35b80*/  LOP3.LUT R0, R3, 0xd8, RZ, 0xfc, !PT ;  /* 0x000000d803007812 */ /* 0x000fe400078efcff */
[----:B---3--:R-:W-:Y:S01]  /*35b90*/  PRMT R5, R27, 0x7632, R5 ;  /* 0x000076321b057816 */ /* 0x008fe20000000005 */
[----:B------:R-:W-:-:S04]  /*35ba0*/  IMAD R11, R2, 0x2, R13 ;  /* 0x00000002020b7824 */ /* 0x000fc800078e020d */
[----:B------:R3:W-:Y:S01]  /*35bb0*/  @P4 STG.E.U16 desc[UR24][R6.64], R5 ;  /* 0x0000000506004986 */ /* 0x0007e2000c101518 */
[----:B0-----:R-:W-:Y:S01]  /*35bc0*/  ISETP.LT.AND P4, PT, R0, UR5, !P0 ;  /* 0x0000000500007c0c */ /* 0x001fe2000c781270 */
[----:B------:R-:W0:Y:S02]  /*35bd0*/  LDCU UR5, c[0x0][0x39c] ;  /* 0x00007380ff0577ac */ /* 0x000e240008000800 */
[----:B------:R-:W-:Y:S01]  /*35be0*/  @P3 STG.E.U16 desc[UR24][R8.64], R56 ;  /* 0x0000003808003986 */ /* 0x000fe2000c101518 */
[----:B------:R-:W-:Y:S02]  /*35bf0*/  LEA R4, P3, R13, R73, 0x1 ;  /* 0x000000490d047211 */ /* 0x000fe400078608ff */
[----:B------:R-:W-:Y:S02]  /*35c00*/  LOP3.LUT R0, R3, 0xda, RZ, 0xfc, !PT ;  /* 0x000000da03007812 */ /* 0x000fe400078efcff */
[----:B---3--:R-:W-:Y:S02]  /*35c10*/  LEA.HI.X.SX32 R5, R13, R68, 0x1, P3 ;  /* 0x000000440d057211 */ /* 0x008fe400018f0eff */
[----:B------:R-:W-:-:S02]  /*35c20*/  PRMT R7, R56, 0x7632, R7 ;  /* 0x0000763238077816 */ /* 0x000fc40000000007 */
[----:B------:R-:W-:-:S03]  /*35c30*/  LEA R6, P6, R11, R73, 0x1 ;  /* 0x000000490b067211 */ /* 0x000fc600078c08ff */
[----:B------:R3:W-:Y:S01]  /*35c40*/  @P2 STG.E.U16 desc[UR24][R4.64], R7 ;  /* 0x0000000704002986 */ /* 0x0007e2000c101518 */
[----:B-1----:R-:W-:Y:S01]  /*35c50*/  ISETP.LT.AND P3, PT, R0, UR4, !P0 ;  /* 0x0000000400007c0c */ /* 0x002fe2000c761270 */
[----:B------:R-:W1:Y:S01]  /*35c60*/  LDCU UR4, c[0x0][0x39c] ;  /* 0x00007380ff0477ac */ /* 0x000e620008000800 */
[----:B------:R-:W-:Y:S02]  /*35c70*/  LOP3.LUT R0, R3, 0xdc, RZ, 0xfc, !PT ;  /* 0x000000dc03007812 */ /* 0x000fe400078efcff */
[-C--:B---3--:R-:W-:Y:S01]  /*35c80*/  LEA.HI.X.SX32 R7, R11, R68.reuse, 0x1, P6 ;  /* 0x000000440b077211 */ /* 0x088fe200030f0eff */
[----:B------:R-:W-:Y:S01]  /*35c90*/  IMAD R11, R2, 0x2, R11 ;  /* 0x00000002020b7824 */ /* 0x000fe200078e020b */
[----:B--2---:R-:W-:Y:S01]  /*35ca0*/  ISETP.LT.AND P2, PT, R0, UR6, !P0 ;  /* 0x0000000600007c0c */ /* 0x004fe2000c741270 */
[----:B------:R-:W2:Y:S01]  /*35cb0*/  LDCU UR6, c[0x0][0x39c] ;  /* 0x00007380ff0677ac */ /* 0x000ea20008000800 */
[----:B------:R-:W-:Y:S01]  /*35cc0*/  LOP3.LUT R0, R3, 0xde, RZ, 0xfc, !PT ;  /* 0x000000de03007812 */ /* 0x000fe200078efcff */
[----:B------:R-:W-:Y:S01]  /*35cd0*/  IMAD R13, R2, 0x2, R11 ;  /* 0x00000002020d7824 */ /* 0x000fe200078e020b */
[C---:B------:R-:W-:Y:S01]  /*35ce0*/  LEA R8, P6, R11.reuse, R73, 0x1 ;  /* 0x000000490b087211 */ /* 0x040fe200078c08ff */
[----:B------:R3:W-:Y:S01]  /*35cf0*/  @P1 STG.E.U16 desc[UR24][R6.64], R57 ;  /* 0x0000003906001986 */ /* 0x0007e2000c101518 */
[----:B0-----:R-:W-:Y:S01]  /*35d00*/  ISETP.LT.AND P1, PT, R0, UR5, !P0 ;  /* 0x0000000500007c0c */ /* 0x001fe2000c721270 */
[----:B------:R-:W0:Y:S01]  /*35d10*/  LDCU UR5, c[0x0][0x39c] ;  /* 0x00007380ff0577ac */ /* 0x000e220008000800 */
[----:B------:R-:W-:-:S02]  /*35d20*/  LEA.HI.X.SX32 R9, R11, R68, 0x1, P6 ;  /* 0x000000440b097211 */ /* 0x000fc400030f0eff */
[----:B------:R-:W-:Y:S02]  /*35d30*/  LEA R4, P6, R13, R73, 0x1 ;  /* 0x000000490d047211 */ /* 0x000fe400078c08ff */
[----:B------:R-:W-:Y:S02]  /*35d40*/  LOP3.LUT R0, R3, 0xe0, RZ, 0xfc, !PT ;  /* 0x000000e003007812 */ /* 0x000fe400078efcff */
[----:B------:R-:W-:Y:S01]  /*35d50*/  LEA.HI.X.SX32 R5, R13, R68, 0x1, P6 ;  /* 0x000000440d057211 */ /* 0x000fe200030f0eff */
[----:B------:R-:W-:Y:S01]  /*35d60*/  IMAD R13, R2, 0x2, R13 ;  /* 0x00000002020d7824 */ /* 0x000fe200078e020d */
[----:B---3--:R-:W-:-:S03]  /*35d70*/  PRMT R7, R57, 0x7632, R7 ;  /* 0x0000763239077816 */ /* 0x008fc60000000007 */
[----:B------:R-:W-:Y:S02]  /*35d80*/  IMAD R11, R2, 0x2, R13 ;  /* 0x00000002020b7824 */ /* 0x000fe400078e020d */
[----:B------:R3:W-:Y:S01]  /*35d90*/  @P5 STG.E.U16 desc[UR24][R8.64], R7 ;  /* 0x0000000708005986 */ /* 0x0007e2000c101518 */
[----:B-1----:R-:W-:Y:S01]  /*35da0*/  ISETP.LT.AND P5, PT, R0, UR4, !P0 ;  /* 0x0000000400007c0c */ /* 0x002fe2000c7a1270 */
[----:B------:R-:W1:Y:S02]  /*35db0*/  LDCU UR4, c[0x0][0x39c] ;  /* 0x00007380ff0477ac */ /* 0x000e640008000800 */
[----:B------:R4:W-:Y:S01]  /*35dc0*/  @P4 STG.E.U16 desc[UR24][R4.64], R58 ;  /* 0x0000003a04004986 */ /* 0x0009e2000c101518 */
[-C--:B------:R-:W-:Y:S02]  /*35dd0*/  LEA R6, P4, R13, R73.reuse, 0x1 ;  /* 0x000000490d067211 */ /* 0x080fe400078808ff */
[----:B------:R-:W-:Y:S02]  /*35de0*/  LOP3.LUT R0, R3, 0xe2, RZ, 0xfc, !PT ;  /* 0x000000e203007812 */ /* 0x000fe400078efcff */
[----:B---3--:R-:W-:-:S02]  /*35df0*/  LEA R8, P6, R11, R73, 0x1 ;  /* 0x000000490b087211 */ /* 0x008fc400078c08ff */
[-C--:B------:R-:W-:Y:S02]  /*35e00*/  LEA.HI.X.SX32 R7, R13, R68.reuse, 0x1, P4 ;  /* 0x000000440d077211 */ /* 0x080fe400020f0eff */
[----:B----4-:R-:W-:Y:S02]  /*35e10*/  PRMT R5, R58, 0x7632, R5 ;  /* 0x000076323a057816 */ /* 0x010fe40000000005 */
[-C--:B------:R-:W-:Y:S01]  /*35e20*/  LEA.HI.X.SX32 R9, R11, R68.reuse, 0x1, P6 ;  /* 0x000000440b097211 */ /* 0x080fe200030f0eff */
[----:B------:R-:W-:Y:S01]  /*35e30*/  IMAD R11, R2, 0x2, R11 ;  /* 0x00000002020b7824 */ /* 0x000fe200078e020b */
[----:B0-----:R-:W-:Y:S01]  /*35e40*/  ISETP.LT.AND P4, PT, R0, UR5, !P0 ;  /* 0x0000000500007c0c */ /* 0x001fe2000c781270 */
[----:B------:R-:W0:Y:S01]  /*35e50*/  LDCU UR5, c[0x0][0x39c] ;  /* 0x00007380ff0577ac */ /* 0x000e220008000800 */
[----:B------:R-:W-:Y:S01]  /*35e60*/  LOP3.LUT R0, R3, 0xe4, RZ, 0xfc, !PT ;  /* 0x000000e403007812 */ /* 0x000fe200078efcff */
[----:B------:R3:W-:Y:S01]  /*35e70*/  @P3 STG.E.U16 desc[UR24][R6.64], R5 ;  /* 0x0000000506003986 */ /* 0x0007e2000c101518 */
[----:B------:R-:W-:Y:S01]  /*35e80*/  LEA R4, P6, R11, R73, 0x1 ;  /* 0x000000490b047211 */ /* 0x000fe200078c08ff */
[----:B------:R-:W-:Y:S01]  /*35e90*/  IMAD R13, R2, 0x2, R11 ;  /* 0x00000002020d7824 */ /* 0x000fe200078e020b */
[----:B--2---:R-:W-:Y:S01]  /*35ea0*/  ISETP.LT.AND P3, PT, R0, UR6, !P0 ;  /* 0x0000000600007c0c */ /* 0x004fe2000c761270 */
[----:B------:R2:W-:Y:S01]  /*35eb0*/  @P2 STG.E.U16 desc[UR24][R8.64], R59 ;  /* 0x0000003b08002986 */ /* 0x0005e2000c101518 */
[----:B------:R-:W-:Y:S01]  /*35ec0*/  LOP3.LUT R0, R3, 0xe6, RZ, 0xfc, !PT ;  /* 0x000000e603007812 */ /* 0x000fe200078efcff */
[----:B------:R-:W4:Y:S03]  /*35ed0*/  LDCU UR6, c[0x0][0x39c] ;  /* 0x00007380ff0677ac */ /* 0x000f260008000800 */
[----:B-1----:R-:W-:Y:S01]  /*35ee0*/  ISETP.LT.AND P2, PT, R0, UR4, !P0 ;  /* 0x0000000400007c0c */ /* 0x002fe2000c741270 */
[----:B------:R-:W1:Y:S01]  /*35ef0*/  LDCU UR4, c[0x0][0x39c] ;  /* 0x00007380ff0477ac */ /* 0x000e620008000800 */
[----:B---3--:R-:W-:-:S02]  /*35f00*/  LEA.HI.X.SX32 R5, R11, R68, 0x1, P6 ;  /* 0x000000440b057211 */ /* 0x008fc400030f0eff */
[-C--:B------:R-:W-:Y:S02]  /*35f10*/  LEA R6, P6, R13, R73.reuse, 0x1 ;  /* 0x000000490d067211 */ /* 0x080fe400078c08ff */
[----:B--2---:R-:W-:Y:S02]  /*35f20*/  PRMT R9, R59, 0x7632, R9 ;  /* 0x000076323b097816 */ /* 0x004fe40000000009 */
[----:B------:R-:W-:Y:S01]  /*35f30*/  LEA.HI.X.SX32 R7, R13, R68, 0x1, P6 ;  /* 0x000000440d077211 */ /* 0x000fe200030f0eff */
[C---:B------:R-:W-:Y:S01]  /*35f40*/  IMAD R13, R2.reuse, 0x2, R13 ;  /* 0x00000002020d7824 */ /* 0x040fe200078e020d */
[----:B------:R-:W-:Y:S01]  /*35f50*/  LOP3.LUT R0, R3, 0xe8, RZ, 0xfc, !PT ;  /* 0x000000e803007812 */ /* 0x000fe200078efcff */
[----:B------:R2:W-:Y:S02]  /*35f60*/  @P1 STG.E.U16 desc[UR24][R4.64], R9 ;  /* 0x0000000904001986 */ /* 0x0005e4000c101518 */
[----:B------:R-:W-:Y:S01]  /*35f70*/  IMAD R15, R2, 0x2, R13 ;  /* 0x00000002020f7824 */ /* 0x000fe200078e020d */
[----:B0-----:R-:W-:Y:S01]  /*35f80*/  ISETP.LT.AND P1, PT, R0, UR5, !P0 ;  /* 0x0000000500007c0c */ /* 0x001fe2000c721270 */
[----:B------:R-:W0:Y:S01]  /*35f90*/  LDCU UR5, c[0x0][0x39c] ;  /* 0x00007380ff0577ac */ /* 0x000e220008000800 */
[----:B------:R-:W-:Y:S01]  /*35fa0*/  @P5 STG.E.U16 desc[UR24][R6.64], R60 ;  /* 0x0000003c06005986 */ /* 0x000fe2000c101518 */
[----:B------:R-:W-:-:S02]  /*35fb0*/  LEA R8, P5, R13, R73, 0x1 ;  /* 0x000000490d087211 */ /* 0x000fc400078a08ff */
[-C--:B------:R-:W-:Y:S02]  /*35fc0*/  LEA R10, P6, R15, R73.reuse, 0x1 ;  /* 0x000000490f0a7211 */ /* 0x080fe400078c08ff */
[----:B------:R-:W-:Y:S02]  /*35fd0*/  LOP3.LUT R0, R3, 0xea, RZ, 0xfc, !PT ;  /* 0x000000ea03007812 */ /* 0x000fe400078efcff */
[-C--:B--2---:R-:W-:Y:S02]  /*35fe0*/  LEA.HI.X.SX32 R9, R13, R68.reuse, 0x1, P5 ;  /* 0x000000440d097211 */ /* 0x084fe400028f0eff */
[----:B------:R-:W-:Y:S02]  /*35ff0*/  PRMT R5, R60, 0x7632, R5 ;  /* 0x000076323c057816 */ /* 0x000fe40000000005 */
[-C--:B------:R-:W-:Y:S01]  /*36000*/  LEA.HI.X.SX32 R11, R15, R68.reuse, 0x1, P6 ;  /* 0x000000440f0b7211 */ /* 0x080fe200030f0eff */
[----:B------:R-:W-:Y:S01]  /*36010*/  IMAD R15, R2, 0x2, R15 ;  /* 0x00000002020f7824 */ /* 0x000fe200078e020f */
[----:B-1----:R-:W-:Y:S01]  /*36020*/  ISETP.LT.AND P5, PT, R0, UR4, !P0 ;  /* 0x0000000400007c0c */ /* 0x002fe2000c7a1270 */
[----:B------:R-:W1:Y:S01]  /*36030*/  LDCU UR4, c[0x0][0x39c] ;  /* 0x00007380ff0477ac */ /* 0x000e620008000800 */
[----:B------:R-:W-:Y:S01]  /*36040*/  LOP3.LUT R0, R3, 0xec, RZ, 0xfc, !PT ;  /* 0x000000ec03007812 */ /* 0x000fe200078efcff */
[----:B------:R2:W-:Y:S01]  /*36050*/  @P4 STG.E.U16 desc[UR24][R8.64], R5 ;  /* 0x0000000508004986 */ /* 0x0005e2000c101518 */
[-C--:B------:R-:W-:Y:S01]  /*36060*/  LEA R12, P6, R15, R73.reuse, 0x1 ;  /* 0x000000490f0c7211 */ /* 0x080fe200078c08ff */
[----:B------:R-:W-:Y:S01]  /*36070*/  IMAD R17, R2, 0x2, R15 ;  /* 0x0000000202117824 */ /* 0x000fe200078e020f */
[----:B----4-:R-:W-:Y:S01]  /*36080*/  ISETP.LT.AND P4, PT, R0, UR6, !P0 ;  /* 0x0000000600007c0c */ /* 0x010fe2000c781270 */
[----:B------:R-:W3:Y:S01]  /*36090*/  LDS.128 R4, [R72+0x800] ;  /* 0x0008000048047984 */ /* 0x000ee20000000c00 */
[----:B------:R-:W-:Y:S01]  /*360a0*/  LOP3.LUT R0, R3, 0xee, RZ, 0xfc, !PT ;  /* 0x000000ee03007812 */ /* 0x000fe200078efcff */
[----:B------:R-:W4:Y:S01]  /*360b0*/  LDCU UR6, c[0x0][0x39c] ;  /* 0x00007380ff0677ac */ /* 0x000f220008000800 */
[----:B------:R-:W-:Y:S01]  /*360c0*/  LEA.HI.X.SX32 R13, R15, R68, 0x1, P6 ;  /* 0x000000440f0d7211 */ /* 0x000fe200030f0eff */
[----:B------:R5:W-:Y:S01]  /*360d0*/  @P3 STG.E.U16 desc[UR24][R10.64], R61 ;  /* 0x0000003d0a003986 */ /* 0x000be2000c101518 */
[----:B0-----:R-:W-:Y:S01]  /*360e0*/  ISETP.LT.AND P3, PT, R0, UR5, !P0 ;  /* 0x0000000500007c0c */ /* 0x001fe2000c761270 */
[----:B------:R-:W0:Y:S01]  /*360f0*/  LDCU UR5, c[0x0][0x39c] ;  /* 0x00007380ff0577ac */ /* 0x000e220008000800 */
[----:B--2---:R-:W-:-:S02]  /*36100*/  LEA R8, P6, R17, R73, 0x1 ;  /* 0x0000004911087211 */ /* 0x004fc400078c08ff */
[----:B------:R-:W-:Y:S02]  /*36110*/  LOP3.LUT R0, R3, 0xf0, RZ, 0xfc, !PT ;  /* 0x000000f003007812 */ /* 0x000fe400078efcff */
[----:B------:R-:W-:Y:S01]  /*36120*/  LEA.HI.X.SX32 R9, R17, R68, 0x1, P6 ;  /* 0x0000004411097211 */ /* 0x000fe200030f0eff */
[----:B------:R-:W-:Y:S01]  /*36130*/  IMAD R17, R2, 0x2, R17 ;  /* 0x0000000202117824 */ /* 0x000fe200078e0211 */
[----:B-----5:R-:W-:-:S03]  /*36140*/  PRMT R11, R61, 0x7632, R11 ;  /* 0x000076323d0b7816 */ /* 0x020fc6000000000b */
[----:B------:R-:W-:Y:S02]  /*36150*/  IMAD R15, R2, 0x2, R17 ;  /* 0x00000002020f7824 */ /* 0x000fe400078e0211 */
[----:B------:R2:W-:Y:S01]  /*36160*/  @P2 STG.E.U16 desc[UR24][R12.64], R11 ;  /* 0x0000000b0c002986 */ /* 0x0005e2000c101518 */
[----:B-1----:R-:W-:Y:S01]  /*36170*/  ISETP.LT.AND P2, PT, R0, UR4, !P0 ;  /* 0x0000000400007c0c */ /* 0x002fe2000c741270 */
[----:B------:R-:W1:Y:S02]  /*36180*/  LDCU UR4, c[0x0][0x39c] ;  /* 0x00007380ff0477ac */ /* 0x000e640008000800 */
[----:B------:R5:W-:Y:S01]  /*36190*/  @P1 STG.E.U16 desc[UR24][R8.64], R62 ;  /* 0x0000003e08001986 */ /* 0x000be2000c101518 */
[-C--:B------:R-:W-:Y:S02]  /*361a0*/  LEA R10, P1, R17, R73.reuse, 0x1 ;  /* 0x00000049110a7211 */ /* 0x080fe400078208ff */
[----:B------:R-:W-:Y:S02]  /*361b0*/  LOP3.LUT R0, R3, 0xf2, RZ, 0xfc, !PT ;  /* 0x000000f203007812 */ /* 0x000fe400078efcff */
[----:B--2---:R-:W-:-:S02]  /*361c0*/  LEA R12, P6, R15, R73, 0x1 ;  /* 0x000000490f0c7211 */ /* 0x004fc400078c08ff */
[-C--:B------:R-:W-:Y:S02]  /*361d0*/  LEA.HI.X.SX32 R11, R17, R68.reuse, 0x1, P1 ;  /* 0x00000044110b7211 */ /* 0x080fe400008f0eff */
[----:B-----5:R-:W-:Y:S02]  /*361e0*/  PRMT R9, R62, 0x7632, R9 ;  /* 0x000076323e097816 */ /* 0x020fe40000000009 */
[----:B------:R-:W-:Y:S01]  /*361f0*/  LEA.HI.X.SX32 R13, R15, R68, 0x1, P6 ;  /* 0x000000440f0d7211 */ /* 0x000fe200030f0eff */
[----:B------:R-:W-:Y:S01]  /*36200*/  IMAD R15, R2, 0x2, R15 ;  /* 0x00000002020f7824 */ /* 0x000fe200078e020f */
[----:B0-----:R-:W-:Y:S01]  /*36210*/  ISETP.LT.AND P1, PT, R0, UR5, !P0 ;  /* 0x0000000500007c0c */ /* 0x001fe2000c721270 */
[----:B------:R0:W-:Y:S01]  /*36220*/  @P5 STG.E.U16 desc[UR24][R10.64], R9 ;  /* 0x000000090a005986 */ /* 0x0001e2000c101518 */
[----:B------:R-:W-:Y:S01]  /*36230*/  LOP3.LUT R0, R3, 0xf4, RZ, 0xfc, !PT ;  /* 0x000000f403007812 */ /* 0x000fe200078efcff */
[----:B------:R-:W-:Y:S01]  /*36240*/  IMAD R17, R2, 0x2, R15 ;  /* 0x0000000202117824 */ /* 0x000fe200078e020f */
[----:B------:R-:W-:Y:S01]  /*36250*/  LEA R8, P6, R15, R73, 0x1 ;  /* 0x000000490f087211 */ /* 0x000fe200078c08ff */
[----:B------:R-:W2:Y:S01]  /*36260*/  LDCU UR5, c[0x0][0x39c] ;  /* 0x00007380ff0577ac */ /* 0x000ea20008000800 */
[----:B----4-:R-:W-:-:S02]  /*36270*/  ISETP.LT.AND P5, PT, R0, UR6, !P0 ;  /* 0x0000000600007c0c */ /* 0x010fc4000c7a1270 */
[----:B------:R-:W-:Y:S01]  /*36280*/  LOP3.LUT R0, R3, 0xf6, RZ, 0xfc, !PT ;  /* 0x000000f603007812 */ /* 0x000fe200078efcff */
[----:B------:R4:W-:Y:S03]  /*36290*/  @P4 STG.E.U16 desc[UR24][R12.64], R63 ;  /* 0x0000003f0c004986 */ /* 0x0009e6000c101518 */
[----:B-1----:R-:W-:Y:S01]  /*362a0*/  ISETP.LT.AND P4, PT, R0, UR4, !P0 ;  /* 0x0000000400007c0c */ /* 0x002fe2000c781270 */
[----:B------:R-:W1:Y:S01]  /*362b0*/  LDCU UR4, c[0x0][0x39c] ;  /* 0x00007380ff0477ac */ /* 0x000e620008000800 */
[----:B0-----:R-:W-:Y:S02]  /*362c0*/  LEA.HI.X.SX32 R9, R15, R68, 0x1, P6 ;  /* 0x000000440f097211 */ /* 0x001fe400030f0eff */
[----:B------:R-:W-:Y:S01]  /*362d0*/  LEA R10, P6, R17, R73, 0x1 ;  /* 0x00000049110a7211 */ /* 0x000fe200078c08ff */
[----:B------:R-:W-:-:S03]  /*362e0*/  IMAD R15, R2, 0x2, R17 ;  /* 0x00000002020f7824 */ /* 0x000fc600078e0211 */
[----:B------:R-:W-:Y:S02]  /*362f0*/  LEA.HI.X.SX32 R11, R17, R68, 0x1, P6 ;  /* 0x00000044110b7211 */ /* 0x000fe400030f0eff */
[----:B----4-:R-:W-:Y:S01]  /*36300*/  PRMT R13, R63, 0x7632, R13 ;  /* 0x000076323f0d7816 */ /* 0x010fe2000000000d */
[----:B------:R-:W-:Y:S01]  /*36310*/  IMAD R17, R2, 0x2, R15 ;  /* 0x0000000202117824 */ /* 0x000fe200078e020f */
[----:B------:R-:W-:-:S03]  /*36320*/  LOP3.LUT R0, R3, 0xf8, RZ, 0xfc, !PT ;  /* 0x000000f803007812 */ /* 0x000fc600078efcff */
[----:B------:R0:W-:Y:S01]  /*36330*/  @P3 STG.E.U16 desc[UR24][R8.64], R13 ;  /* 0x0000000d08003986 */ /* 0x0001e2000c101518 */
[----:B------:R-:W-:-:S03]  /*36340*/  IMAD R19, R2, 0x2, R17 ;  /* 0x0000000202137824 */ /* 0x000fc600078e0211 */
[----:B---3--:R-:W-:Y:S01]  /*36350*/  @P2 STG.E.U16 desc[UR24][R10.64], R4 ;  /* 0x000000040a002986 */ /* 0x008fe2000c101518 */
[-C--:B------:R-:W-:Y:S02]  /*36360*/  LEA R12, P2, R15, R73.reuse, 0x1 ;  /* 0x000000490f0c7211 */ /* 0x080fe400078408ff */
[----:B--2---:R-:W-:Y:S01]  /*36370*/  ISETP.LT.AND P3, PT, R0, UR5, !P0 ;  /* 0x0000000500007c0c */ /* 0x004fe2000c761270 */
[----:B------:R-:W2:Y:S01]  /*36380*/  LDCU UR5, c[0x0][0x39c] ;  /* 0x00007380ff0577ac */ /* 0x000ea20008000800 */
[----:B------:R-:W-:Y:S02]  /*36390*/  LOP3.LUT R0, R3, 0xfa, RZ, 0xfc, !PT ;  /* 0x000000fa03007812 */ /* 0x000fe400078efcff */
[----:B0-----:R-:W-:Y:S01]  /*363a0*/  LEA.HI.X.SX32 R13, R15, R68, 0x1, P2 ;  /* 0x000000440f0d7211 */ /* 0x001fe200010f0eff */
[----:B------:R-:W-:Y:S01]  /*363b0*/  IMAD R15, R2, 0x2, R19 ;  /* 0x00000002020f7824 */ /* 0x000fe200078e0213 */
[----:B------:R-:W-:Y:S02]  /*363c0*/  PRMT R9, R4, 0x7632, R9 ;  /* 0x0000763204097816 */ /* 0x000fe40000000009 */
[----:B-1----:R-:W-:Y:S01]  /*363d0*/  ISETP.LT.AND P2, PT, R0, UR4, !P0 ;  /* 0x0000000400007c0c */ /* 0x002fe2000c741270 */
[C---:B------:R-:W-:Y:S01]  /*363e0*/  IMAD R21, R2.reuse, 0x2, R15 ;  /* 0x0000000202157824 */ /* 0x040fe200078e020f */
[----:B------:R-:W0:Y:S01]  /*363f0*/  LDCU UR4, c[0x0][0x39c] ;  /* 0x00007380ff0477ac */ /* 0x000e220008000800 */
[----:B------:R1:W-:Y:S01]  /*36400*/  @P1 STG.E.U16 desc[UR24][R12.64], R9 ;  /* 0x000000090c001986 */ /* 0x0003e2000c101518 */
[----:B------:R-:W-:Y:S01]  /*36410*/  LEA R8, P1, R17, R73, 0x1 ;  /* 0x0000004911087211 */ /* 0x000fe200078208ff */
[----:B------:R-:W-:-:S04]  /*36420*/  IMAD R23, R2, 0x2, R21 ;  /* 0x0000000202177824 */ /* 0x000fc800078e0215 */
[----:B------:R-:W-:Y:S01]  /*36430*/  IMAD R0, R2, 0x2, R23 ;  /* 0x0000000202007824 */ /* 0x000fe200078e0217 */
[-C--:B-1----:R-:W-:Y:S02]  /*36440*/  LEA.HI.X.SX32 R9, R17, R68.reuse, 0x1, P1 ;  /* 0x0000004411097211 */ /* 0x082fe400008f0eff */
[-C--:B------:R-:W-:Y:S02]  /*36450*/  LEA R14, P1, R15, R73.reuse, 0x1 ;  /* 0x000000490f0e7211 */ /* 0x080fe400078208ff */
[-C--:B------:R-:W-:Y:S02]  /*36460*/  LEA R10, P6, R19, R73.reuse, 0x1 ;  /* 0x00000049130a7211 */ /* 0x080fe400078c08ff */
[----:B------:R-:W-:Y:S02]  /*36470*/  LEA.HI.X.SX32 R15, R15, R68, 0x1, P1 ;  /* 0x000000440f0f7211 */ /* 0x000fe400008f0eff */
[----:B------:R-:W-:Y:S02]  /*36480*/  LEA R16, P1, R0, R73, 0x1 ;  /* 0x0000004900107211 */ /* 0x000fe400078208ff */
[----:B------:R-:W-:-:S02]  /*36490*/  LOP3.LUT R4, R3, 0xfe, RZ, 0xfc, !PT ;  /* 0x000000fe03047812 */ /* 0x000fc400078efcff */
[----:B------:R-:W-:Y:S02]  /*364a0*/  LOP3.LUT R13, R3, 0xfc, RZ, 0xfc, !PT ;  /* 0x000000fc030d7812 */ /* 0x000fe400078efcff */
[-C--:B------:R-:W-:Y:S02]  /*364b0*/  LEA.HI.X.SX32 R11, R19, R68.reuse, 0x1, P6 ;  /* 0x00000044130b7211 */ /* 0x080fe400030f0eff */
[----:B------:R-:W-:Y:S02]  /*364c0*/  LEA.HI.X.SX32 R17, R0, R68, 0x1, P1 ;  /* 0x0000004400117211 */ /* 0x000fe400008f0eff */
[----:B------:R-:W-:Y:S02]  /*364d0*/  LEA R2, P6, R21, R73, 0x1 ;  /* 0x0000004915027211 */ /* 0x000fe400078c08ff */
[----:B--2---:R-:W-:Y:S02]  /*364e0*/  ISETP.LT.AND P1, PT, R4, UR5, !P0 ;  /* 0x0000000504007c0c */ /* 0x004fe4000c721270 */
[----:B0-----:R-:W-:-:S02]  /*364f0*/  ISETP.LT.AND P0, PT, R13, UR4, !P0 ;  /* 0x000000040d007c0c */ /* 0x001fc4000c701270 */
[-C--:B------:R-:W-:Y:S02]  /*36500*/  LEA.HI.X.SX32 R3, R21, R68.reuse, 0x1, P6 ;  /* 0x0000004415037211 */ /* 0x080fe400030f0eff */
[----:B------:R-:W-:Y:S02]  /*36510*/  LEA R12, P6, R23, R73, 0x1 ;  /* 0x00000049170c7211 */ /* 0x000fe400078c08ff */
[----:B------:R-:W-:Y:S01]  /*36520*/  PRMT R0, R5, 0x7632, R0 ;  /* 0x0000763205007816 */ /* 0x000fe20000000000 */
[----:B------:R0:W-:Y:S01]  /*36530*/  @P5 STG.E.U16 desc[UR24][R8.64], R5 ;  /* 0x0000000508005986 */ /* 0x0001e2000c101518 */
[----:B------:R-:W-:Y:S02]  /*36540*/  PRMT R4, R6, 0x7632, R4 ;  /* 0x0000763206047816 */ /* 0x000fe40000000004 */
[----:B------:R-:W-:Y:S01]  /*36550*/  LEA.HI.X.SX32 R13, R23, R68, 0x1, P6 ;  /* 0x00000044170d7211 */ /* 0x000fe200030f0eff */
[----:B------:R1:W-:Y:S04]  /*36560*/  @P4 STG.E.U16 desc[UR24][R10.64], R0 ;  /* 0x000000000a004986 */ /* 0x0003e8000c101518 */
[----:B------:R1:W-:Y:S01]  /*36570*/  @P3 STG.E.U16 desc[UR24][R14.64], R6 ;  /* 0x000000060e003986 */ /* 0x0003e2000c101518 */
[----:B0-----:R-:W-:-:S03]  /*36580*/  PRMT R9, R7, 0x7632, R9 ;  /* 0x0000763207097816 */ /* 0x001fc60000000009 */
[----:B------:R1:W-:Y:S04]  /*36590*/  @P2 STG.E.U16 desc[UR24][R2.64], R4 ;  /* 0x0000000402002986 */ /* 0x0003e8000c101518 */
[----:B------:R1:W-:Y:S04]  /*365a0*/  @P0 STG.E.U16 desc[UR24][R12.64], R7 ;  /* 0x000000070c000986 */ /* 0x0003e8000c101518 */
[----:B------:R1:W-:Y:S01]  /*365b0*/  @P1 STG.E.U16 desc[UR24][R16.64], R9 ;  /* 0x0000000910001986 */ /* 0x0003e2000c101518 */
[----:B------:R-:W-:Y:S06]  /*365c0*/  BAR.SYNC.DEFER_BLOCKING 0x0 ;  /* 0x0000000000007b1d */ /* 0x000fec0000010000 */
[----:B------:R-:W-:Y:S05]  /*365d0*/  BRA.U UP0, `(.L_x_13) ;  /* 0x0000000100a07547 */ /* 0x000fea000b800000 */
[----:B------:R-:W0:Y:S01]  /*365e0*/  S2UR UR5, SR_CgaCtaId ;  /* 0x00000000000579c3 */ /* 0x000e220000008800 */
[----:B------:R-:W-:Y:S01]  /*365f0*/  NOP ;  /* 0x0000000000007918 */ /* 0x000fe20000000000 */
[----:B------:R-:W-:Y:S01]  /*36600*/  UMOV UR4, 0x50 ;  /* 0x0000005000047882 */ /* 0x000fe20000000000 */
[----:B-1----:R-:W-:Y:S02]  /*36610*/  IMAD.U32 R0, RZ, RZ, UR7 ;  /* 0x00000007ff007e24 */ /* 0x002fe4000f8e00ff */
[----:B------:R-:W-:Y:S02]  /*36620*/  IMAD.MOV.U32 R3, RZ, RZ, 0xff ;  /* 0x000000ffff037424 */ /* 0x000fe400078e00ff */
[----:B------:R-:W-:Y:S01]  /*36630*/  IMAD.MOV.U32 R7, RZ, RZ, 0x1 ;  /* 0x00000001ff077424 */ /* 0x000fe200078e00ff */
[----:B------:R-:W-:-:S04]  /*36640*/  LOP3.LUT R0, R0, 0xffff, RZ, 0xc0, !PT ;  /* 0x0000ffff00007812 */ /* 0x000fc800078ec0ff */
[----:B------:R-:W-:-:S05]  /*36650*/  SHF.R.U32.HI R0, RZ, 0x5, R0 ;  /* 0x00000005ff007819 */ /* 0x000fca0000011600 */
[----:B------:R-:W-:Y:S01]  /*36660*/  VIADD R2, R0, 0x10 ;  /* 0x0000001000027836 */ /* 0x000fe20000000000 */
[----:B------:R-:W-:Y:S01]  /*36670*/  SHF.L.U32 R0, R3, R0, RZ ;  /* 0x0000000003007219 */ /* 0x000fe200000006ff */
[----:B0-----:R-:W-:-:S03]  /*36680*/  ULEA UR6, UR5, UR4, 0x18 ;  /* 0x0000000405067291 */ /* 0x001fc6000f8ec0ff */
[----:B------:R-:W-:-:S04]  /*36690*/  SHF.L.U32 R3, R7, R2, RZ ;  /* 0x0000000207037219 */ /* 0x000fc800000006ff */
[----:B------:R-:W-:Y:S02]  /*366a0*/  LOP3.LUT R0, R3, R0, RZ, 0xfc, !PT ;  /* 0x0000000003007212 */ /* 0x000fe400078efcff */
[----:B------:R-:W0:Y:S02]  /*366b0*/  LDS R5, [UR6] ;  /* 0x00000006ff057984 */ /* 0x000e240008000800 */
[C---:B------:R-:W-:Y:S02]  /*366c0*/  LOP3.LUT R2, R0.reuse, 0xffff, RZ, 0xc0, !PT ;  /* 0x0000ffff00027812 */ /* 0x040fe400078ec0ff */
[----:B0-----:R-:W-:-:S04]  /*366d0*/  LOP3.LUT R3, R0, 0xffff, R5, 0x80, !PT ;  /* 0x0000ffff00037812 */ /* 0x001fc800078e8005 */
[----:B------:R-:W-:-:S13]  /*366e0*/  ISETP.NE.AND P0, PT, R3, R2, PT ;  /* 0x000000020300720c */ /* 0x000fda0003f05270 */
[----:B------:R-:W-:Y:S05]  /*366f0*/  @P0 BRA `(.L_x_14) ;  /* 0x0000000000500947 */ /* 0x000fea0003800000 */
[----:B------:R-:W-:Y:S02]  /*36700*/  SHF.R.U32.HI R5, RZ, 0x10, R5 ;  /* 0x00000010ff057819 */ /* 0x000fe40000011605 */
[----:B------:R-:W-:-:S04]  /*36710*/  SHF.R.U32.HI R2, RZ, 0x10, R0 ;  /* 0x00000010ff027819 */ /* 0x000fc80000011600 */
[----:B------:R-:W-:-:S04]  /*36720*/  LOP3.LUT R5, R5, R2, RZ, 0xc0, !PT ;  /* 0x0000000205057212 */ /* 0x000fc800078ec0ff */
[----:B------:R-:W-:-:S13]  /*36730*/  ISETP.NE.AND P0, PT, R5, R2, PT ;  /* 0x000000020500720c */ /* 0x000fda0003f05270 */
[----:B------:R-:W-:Y:S05]  /*36740*/  @P0 BRA `(.L_x_15) ;  /* 0x0000000000300947 */ /* 0x000fea0003800000 */
[----:B------:R-:W-:Y:S01]  /*36750*/  R2UR UR4, R0 ;  /* 0x00000000000472ca */ /* 0x000fe200000e0000 */
[----:B------:R-:W-:Y:S01]  /*36760*/  VOTEU.ANY UR5, UPT, PT ;  /* 0x0000000000057886 */ /* 0x000fe200038e0100 */
[----:B------:R-:W0:Y:S01]  /*36770*/  S2R R0, SR_LANEID ;  /* 0x0000000000007919 */ /* 0x000e220000000000 */
[----:B------:R-:W-:-:S10]  /*36780*/  UFLO.U32 UR5, UR5 ;  /* 0x00000005000572bd */ /* 0x000fd400080e0000 */
[----:B------:R-:W-:-:S06]  /*36790*/  ULOP3.LUT UR4, URZ, UR4, URZ, 0x33, !UPT ;  /* 0x00000004ff047292 */ /* 0x000fcc000f8e33ff */
[----:B------:R-:W-:-:S04]  /*367a0*/  IMAD.U32 R2, RZ, RZ, UR4 ;  /* 0x00000004ff027e24 */ /* 0x000fc8000f8e00ff */
[----:B------:R-:W1:Y:S02]  /*367b0*/  REDUX UR7, R2 ;  /* 0x00000000020773c4 */ /* 0x000e640000000000 */
[----:B------:R2:W-:Y:S01]  /*367c0*/  UTCATOMSWS.AND URZ, UR4 ;  /* 0x0000000400ff79e3 */ /* 0x0005e20008000000 */
[----:B0-----:R-:W-:Y:S01]  /*367d0*/  ISETP.EQ.U32.AND P0, PT, R0, UR5, PT ;  /* 0x0000000500007c0c */ /* 0x001fe2000bf02070 */
[----:B-1----:R-:W-:-:S12]  /*367e0*/  IMAD.U32 R0, RZ, RZ, UR7 ;  /* 0x00000007ff007e24 */ /* 0x002fd8000f8e00ff */
[----:B------:R2:W-:Y:S01]  /*367f0*/  @P0 ATOMS.AND RZ, [UR6], R0 ;  /* 0x00000000ffff098c */ /* 0x0005e2000a800006 */
[----:B------:R-:W-:Y:S05]  /*36800*/  BRA `(.L_x_13) ;  /* 0x0000000000147947 */ /* 0x000fea0003800000 */
.L_x_15:
[----:B------:R-:W-:-:S07]  /*36810*/  MOV R2, 0x36830 ;  /* 0x0003683000027802 */ /* 0x000fce0000000f00 */
[----:B------:R-:W-:Y:S05]  /*36820*/  CALL.REL.NOINC `($__internal_0_$__cuda_sm10x_tcgen05_guardrail_trap_col_being_dealloced_not_returned_by_alloc) ;  /* 0x00000000002c7944 */ /* 0x000fea0003c00000 */
[----:B------:R-:W-:Y:S05]  /*36830*/  BRA `(.L_x_13) ;  /* 0x0000000000087947 */ /* 0x000fea0003800000 */
.L_x_14:
[----:B------:R-:W-:-:S07]  /*36840*/  MOV R2, 0x36860 ;  /* 0x0003686000027802 */ /* 0x000fce0000000f00 */
[----:B------:R-:W-:Y:S05]  /*36850*/  CALL.REL.NOINC `($__internal_2_$__cuda_sm10x_tcgen05_guardrail_trap_unallocated_columns_being_dealloced) ;  /* 0x0000000000387944 */ /* 0x000fea0003c00000 */
.L_x_13:
[----:B------:R-:W-:Y:S01]  /*36860*/  NOP ;  /* 0x0000000000007918 */ /* 0x000fe20000000000 */
[----:B--2---:R-:W-:Y:S05]  /*36870*/  EXIT ;  /* 0x000000000000794d */ /* 0x004fea0003800000 */
.L_x_8:
[----:B------:R-:W0:Y:S02]  /*36880*/  SYNCS.PHASECHK.TRANS64.TRYWAIT P5, [UR8], R9 ;  /* 0x00000009ff0075a7 */ /* 0x000e2400080a1108 */
[----:B0-----:R-:W-:Y:S05]  /*36890*/  @!P5 BRA `(.L_x_8) ;  /* 0xfffffffc00f8d947 */ /* 0x001fea000383ffff */
[----:B------:R-:W-:Y:S05]  /*368a0*/  BRA `(.L_x_16) ;  /* 0xffffff1000d87947 */ /* 0x000fea000383ffff */
.L_x_12:
[----:B------:R-:W0:Y:S02]  /*368b0*/  SYNCS.PHASECHK.TRANS64.TRYWAIT P0, [UR8], R4 ;  /* 0x00000004ff0075a7 */ /* 0x000e240008001108 */
[----:B0-----:R-:W-:Y:S05]  /*368c0*/  @!P0 BRA `(.L_x_12) ;  /* 0xfffffffc00f88947 */ /* 0x001fea000383ffff */
[----:B------:R-:W-:Y:S05]  /*368d0*/  BRA `(.L_x_11) ;  /* 0xffffffb800a07947 */ /* 0x000fea000383ffff */
        .weak           $__internal_0_$__cuda_sm10x_tcgen05_guardrail_trap_col_being_dealloced_not_returned_by_alloc
        .type           $__internal_0_$__cuda_sm10x_tcgen05_guardrail_trap_col_being_dealloced_not_returned_by_alloc,@function
        .size           $__internal_0_$__cuda_sm10x_tcgen05_guardrail_trap_col_being_dealloced_not_returned_by_alloc,($__internal_1_$__cuda_sm10x_tcgen05_guardrail_trap_phase_invalid_during_alloc - $__internal_0_$__cuda_sm10x_tcgen05_guardrail_trap_col_being_dealloced_not_returned_by_alloc)
$__internal_0_$__cuda_sm10x_tcgen05_guardrail_trap_col_being_dealloced_not_returned_by_alloc:
[----:B------:R-:W-:Y:S05]  /*368e0*/  BPT.TRAP 0x1 ;  /* 0x000000040000795c */ /* 0x000fea0000300000 */
[----:B------:R-:W-:-:S04]  /*368f0*/  IMAD.MOV.U32 R3, RZ, RZ, 0x0 ;  /* 0x00000000ff037424 */ /* 0x000fc800078e00ff */
[----:B------:R-:W-:Y:S05]  /*36900*/  RET.REL.NODEC R2 `(matmul_kernel) ;  /* 0xfffffc9402bc7950 */ /* 0x000fea0003c3ffff */
        .weak           $__internal_1_$__cuda_sm10x_tcgen05_guardrail_trap_phase_invalid_during_alloc
        .type           $__internal_1_$__cuda_sm10x_tcgen05_guardrail_trap_phase_invalid_during_alloc,@function
        .size           $__internal_1_$__cuda_sm10x_tcgen05_guardrail_trap_phase_invalid_during_alloc,($__internal_2_$__cuda_sm10x_tcgen05_guardrail_trap_unallocated_columns_being_dealloced - $__internal_1_$__cuda_sm10x_tcgen05_guardrail_trap_phase_invalid_during_alloc)
$__internal_1_$__cuda_sm10x_tcgen05_guardrail_trap_phase_invalid_during_alloc:
[----:B------:R-:W-:Y:S05]  /*36910*/  BPT.TRAP 0x1 ;  /* 0x000000040000795c */ /* 0x000fea0000300000 */
[----:B------:R-:W-:-:S04]  /*36920*/  IMAD.MOV.U32 R3, RZ, RZ, 0x0 ;  /* 0x00000000ff037424 */ /* 0x000fc800078e00ff */
[----:B------:R-:W-:Y:S05]  /*36930*/  RET.REL.NODEC R2 `(matmul_kernel) ;  /* 0xfffffc9402b07950 */ /* 0x000fea0003c3ffff */
        .weak           $__internal_2_$__cuda_sm10x_tcgen05_guardrail_trap_unallocated_columns_being_dealloced
        .type           $__internal_2_$__cuda_sm10x_tcgen05_guardrail_trap_unallocated_columns_being_dealloced,@function
        .size           $__internal_2_$__cuda_sm10x_tcgen05_guardrail_trap_unallocated_columns_being_dealloced,(.L_x_20 - $__internal_2_$__cuda_sm10x_tcgen05_guardrail_trap_unallocated_columns_being_dealloced)
$__internal_2_$__cuda_sm10x_tcgen05_guardrail_trap_unallocated_columns_being_dealloced:
[----:B------:R-:W-:Y:S05]  /*36940*/  BPT.TRAP 0x1 ;  /* 0x000000040000795c */ /* 0x000fea0000300000 */
[----:B------:R-:W-:-:S04]  /*36950*/  IMAD.MOV.U32 R3, RZ, RZ, 0x0 ;  /* 0x00000000ff037424 */ /* 0x000fc800078e00ff */
[----:B------:R-:W-:Y:S05]  /*36960*/  RET.REL.NODEC R2 `(matmul_kernel) ;  /* 0xfffffc9402a47950 */ /* 0x000fea0003c3ffff */
.L_x_17:
[----:B------:R-:W-:-:S00]  /*36970*/  BRA `(.L_x_17) ;  /* 0xfffffffc00fc7947 */ /* 0x000fc0000383ffff */
[----:B------:R-:W-:-:S00]  /*36980*/  NOP ;  /* 0x0000000000007918 */ /* 0x000fc00000000000 */
[----:B------:R-:W-:-:S00]  /*36990*/  NOP ;  /* 0x0000000000007918 */ /* 0x000fc00000000000 */
[----:B------:R-:W-:-:S00]  /*369a0*/  NOP ;  /* 0x0000000000007918 */ /* 0x000fc00000000000 */
[----:B------:R-:W-:-:S00]  /*369b0*/  NOP ;  /* 0x0000000000007918 */ /* 0x000fc00000000000 */
[----:B------:R-:W-:-:S00]  /*369c0*/  NOP ;  /* 0x0000000000007918 */ /* 0x000fc00000000000 */
[----:B------:R-:W-:-:S00]  /*369d0*/  NOP ;  /* 0x0000000000007918 */ /* 0x000fc00000000000 */
[----:B------:R-:W-:-:S00]  /*369e0*/  NOP ;  /* 0x0000000000007918 */ /* 0x000fc00000000000 */
[----:B------:R-:W-:-:S00]  /*369f0*/  NOP ;  /* 0x0000000000007918 */ /* 0x000fc00000000000 */
.L_x_20:


//--------------------- .nv.shared.matmul_kernel  --------------------------
	.section	.nv.shared.matmul_kernel,"aw",@nobits
	.sectionflags	@""
	.align	16
	.zero		1024


//--------------------- .nv.shared.reserved.0     --------------------------
	.section	.nv.shared.reserved.0,"aw",@nobits
	.align	8
	.weak		__nv_reservedSMEM_offset_0_alias
	.size		__nv_reservedSMEM_offset_0_alias, 0, 64
	.other		__nv_reservedSMEM_offset_0_alias,@"STO_CUDA_RESERVED_SHARED STV_DEFAULT"
__nv_reservedSMEM_offset_0_alias:
	.zero		0
.nv.shared.reserved.0:
	.zero		64
	.weak		__nv_reservedSMEM_allocation_phase
	.type		__nv_reservedSMEM_allocation_phase,@object
	.size		__nv_reservedSMEM_allocation_phase,(.L_0 - __nv_reservedSMEM_allocation_phase)
__nv_reservedSMEM_allocation_phase:
	.zero		1
.L_0:
	.zero		7
	.weak		__nv_reservedSMEM_devtool_atexit_pc
	.type		__nv_reservedSMEM_devtool_atexit_pc,@object
	.size		__nv_reservedSMEM_devtool_atexit_pc,(__nv_reservedSMEM_allocation_mask - __nv_reservedSMEM_devtool_atexit_pc)
__nv_reservedSMEM_devtool_atexit_pc:
	.zero		8
	.weak		__nv_reservedSMEM_allocation_mask
	.type		__nv_reservedSMEM_allocation_mask,@object
	.size		__nv_reservedSMEM_allocation_mask,(.L_2 - __nv_reservedSMEM_allocation_mask)
__nv_reservedSMEM_allocation_mask:
	.zero		4
.L_2:


//--------------------- .nv.constant0.matmul_kernel --------------------------
	.section	.nv.constant0.matmul_kernel,"a",@progbits
	.sectionflags	@""
	.align	4
.nv.constant0.matmul_kernel:
	.zero		976


//--------------------- SYMBOLS --------------------------

	.type		.nv.reservedSmem.offset0,@object
	.size		.nv.reservedSmem.offset0,0x4
	.type		.nv.reservedSmem.cap,@object
	.size		.nv.reservedSmem.cap,0x4
